//
// Generated by NVIDIA NVVM Compiler
//
// Compiler Build ID: CL-36424714
// Cuda compilation tools, release 13.0, V13.0.88
// Based on NVVM 20.0.0
//

.version 9.0
.target sm_100
.address_size 64

	// .globl	_ZN3cub18CUB_300001_SM_10006detail11EmptyKernelIvEEvv
// _ZZN3cub18CUB_300001_SM_10006detail6reduce28DeviceReduceSingleTileKernelINS2_10policy_hubIfjN4cuda3std3__44plusIfEEE10Policy1000EN6thrust24THRUST_300001_SM_1000_NS6detail15normal_iteratorINSD_10device_ptrIfEEEEPfjS9_ff6squareIfEEEvT0_T1_T2_T3_T4_T6_E12temp_storage has been demoted
// _ZZN3cub18CUB_300001_SM_10006detail6reduce18DeviceReduceKernelINS2_10policy_hubIfjN4cuda3std3__44plusIfEEE10Policy1000EN6thrust24THRUST_300001_SM_1000_NS6detail15normal_iteratorINSD_10device_ptrIfEEEEjS9_f6squareIfEEEvT0_PT3_T1_NS0_13GridEvenShareISO_EET2_T4_E12temp_storage has been demoted
// _ZZN3cub18CUB_300001_SM_10006detail6reduce28DeviceReduceSingleTileKernelINS2_10policy_hubIfjN4cuda3std3__44plusIfEEE10Policy1000EPfSC_iS9_ffNS7_10__identityEEEvT0_T1_T2_T3_T4_T6_E12temp_storage has been demoted
// _ZZN3cub18CUB_300001_SM_10006detail6reduce28DeviceReduceSingleTileKernelINS2_10policy_hubIfyN4cuda3std3__44plusIfEEE10Policy1000EN6thrust24THRUST_300001_SM_1000_NS6detail15normal_iteratorINSD_10device_ptrIfEEEEPfyS9_ff6squareIfEEEvT0_T1_T2_T3_T4_T6_E12temp_storage has been demoted
// _ZZN3cub18CUB_300001_SM_10006detail6reduce18DeviceReduceKernelINS2_10policy_hubIfyN4cuda3std3__44plusIfEEE10Policy1000EN6thrust24THRUST_300001_SM_1000_NS6detail15normal_iteratorINSD_10device_ptrIfEEEEyS9_f6squareIfEEEvT0_PT3_T1_NS0_13GridEvenShareISO_EET2_T4_E12temp_storage has been demoted
// _ZZN3cub18CUB_300001_SM_10006detail6reduce28DeviceReduceSingleTileKernelINS2_10policy_hubIfyN4cuda3std3__44plusIfEEE10Policy1000EPfSC_iS9_ffNS7_10__identityEEEvT0_T1_T2_T3_T4_T6_E12temp_storage has been demoted
.global .align 1 .b8 _ZN30_INTERNAL_ff59185c_4_k_cu_main4cuda3std3__45__cpo5beginE[1];
.global .align 1 .b8 _ZN30_INTERNAL_ff59185c_4_k_cu_main4cuda3std3__45__cpo3endE[1];
.global .align 1 .b8 _ZN30_INTERNAL_ff59185c_4_k_cu_main4cuda3std3__45__cpo6cbeginE[1];
.global .align 1 .b8 _ZN30_INTERNAL_ff59185c_4_k_cu_main4cuda3std3__45__cpo4cendE[1];
.global .align 1 .b8 _ZN30_INTERNAL_ff59185c_4_k_cu_main4cuda3std3__45__cpo6rbeginE[1];
.global .align 1 .b8 _ZN30_INTERNAL_ff59185c_4_k_cu_main4cuda3std3__45__cpo4rendE[1];
.global .align 1 .b8 _ZN30_INTERNAL_ff59185c_4_k_cu_main4cuda3std3__45__cpo7crbeginE[1];
.global .align 1 .b8 _ZN30_INTERNAL_ff59185c_4_k_cu_main4cuda3std3__45__cpo5crendE[1];
.global .align 1 .b8 _ZN30_INTERNAL_ff59185c_4_k_cu_main4cuda3std3__432_GLOBAL__N__ff59185c_4_k_cu_main6ignoreE[1];
.global .align 1 .b8 _ZN30_INTERNAL_ff59185c_4_k_cu_main4cuda3std3__419piecewise_constructE[1];
.global .align 1 .b8 _ZN30_INTERNAL_ff59185c_4_k_cu_main4cuda3std3__48in_placeE[1];
.global .align 1 .b8 _ZN30_INTERNAL_ff59185c_4_k_cu_main4cuda3std3__420unreachable_sentinelE[1];
.global .align 1 .b8 _ZN30_INTERNAL_ff59185c_4_k_cu_main4cuda3std3__47nulloptE[1];
.global .align 1 .b8 _ZN30_INTERNAL_ff59185c_4_k_cu_main4cuda3std3__48unexpectE[1];
.global .align 1 .b8 _ZN30_INTERNAL_ff59185c_4_k_cu_main4cuda3std6ranges3__45__cpo4swapE[1];
.global .align 1 .b8 _ZN30_INTERNAL_ff59185c_4_k_cu_main4cuda3std6ranges3__45__cpo9iter_moveE[1];
.global .align 1 .b8 _ZN30_INTERNAL_ff59185c_4_k_cu_main4cuda3std6ranges3__45__cpo5beginE[1];
.global .align 1 .b8 _ZN30_INTERNAL_ff59185c_4_k_cu_main4cuda3std6ranges3__45__cpo3endE[1];
.global .align 1 .b8 _ZN30_INTERNAL_ff59185c_4_k_cu_main4cuda3std6ranges3__45__cpo6cbeginE[1];
.global .align 1 .b8 _ZN30_INTERNAL_ff59185c_4_k_cu_main4cuda3std6ranges3__45__cpo4cendE[1];
.global .align 1 .b8 _ZN30_INTERNAL_ff59185c_4_k_cu_main4cuda3std6ranges3__45__cpo7advanceE[1];
.global .align 1 .b8 _ZN30_INTERNAL_ff59185c_4_k_cu_main4cuda3std6ranges3__45__cpo9iter_swapE[1];
.global .align 1 .b8 _ZN30_INTERNAL_ff59185c_4_k_cu_main4cuda3std6ranges3__45__cpo4nextE[1];
.global .align 1 .b8 _ZN30_INTERNAL_ff59185c_4_k_cu_main4cuda3std6ranges3__45__cpo4prevE[1];
.global .align 1 .b8 _ZN30_INTERNAL_ff59185c_4_k_cu_main4cuda3std6ranges3__45__cpo4dataE[1];
.global .align 1 .b8 _ZN30_INTERNAL_ff59185c_4_k_cu_main4cuda3std6ranges3__45__cpo5cdataE[1];
.global .align 1 .b8 _ZN30_INTERNAL_ff59185c_4_k_cu_main4cuda3std6ranges3__45__cpo4sizeE[1];
.global .align 1 .b8 _ZN30_INTERNAL_ff59185c_4_k_cu_main4cuda3std6ranges3__45__cpo5ssizeE[1];
.global .align 1 .b8 _ZN30_INTERNAL_ff59185c_4_k_cu_main4cuda3std6ranges3__45__cpo8distanceE[1];
.global .align 1 .b8 _ZN30_INTERNAL_ff59185c_4_k_cu_main6thrust24THRUST_300001_SM_1000_NS8cuda_cub3parE[1];
.global .align 1 .b8 _ZN30_INTERNAL_ff59185c_4_k_cu_main6thrust24THRUST_300001_SM_1000_NS8cuda_cub10par_nosyncE[1];
.global .align 1 .b8 _ZN30_INTERNAL_ff59185c_4_k_cu_main6thrust24THRUST_300001_SM_1000_NS6system6detail10sequential3seqE[1];
.global .align 1 .b8 _ZN30_INTERNAL_ff59185c_4_k_cu_main6thrust24THRUST_300001_SM_1000_NS12placeholders2_1E[1];
.global .align 1 .b8 _ZN30_INTERNAL_ff59185c_4_k_cu_main6thrust24THRUST_300001_SM_1000_NS12placeholders2_2E[1];
.global .align 1 .b8 _ZN30_INTERNAL_ff59185c_4_k_cu_main6thrust24THRUST_300001_SM_1000_NS12placeholders2_3E[1];
.global .align 1 .b8 _ZN30_INTERNAL_ff59185c_4_k_cu_main6thrust24THRUST_300001_SM_1000_NS12placeholders2_4E[1];
.global .align 1 .b8 _ZN30_INTERNAL_ff59185c_4_k_cu_main6thrust24THRUST_300001_SM_1000_NS12placeholders2_5E[1];
.global .align 1 .b8 _ZN30_INTERNAL_ff59185c_4_k_cu_main6thrust24THRUST_300001_SM_1000_NS12placeholders2_6E[1];
.global .align 1 .b8 _ZN30_INTERNAL_ff59185c_4_k_cu_main6thrust24THRUST_300001_SM_1000_NS12placeholders2_7E[1];
.global .align 1 .b8 _ZN30_INTERNAL_ff59185c_4_k_cu_main6thrust24THRUST_300001_SM_1000_NS12placeholders2_8E[1];
.global .align 1 .b8 _ZN30_INTERNAL_ff59185c_4_k_cu_main6thrust24THRUST_300001_SM_1000_NS12placeholders2_9E[1];
.global .align 1 .b8 _ZN30_INTERNAL_ff59185c_4_k_cu_main6thrust24THRUST_300001_SM_1000_NS12placeholders3_10E[1];
.global .align 1 .b8 _ZN30_INTERNAL_ff59185c_4_k_cu_main6thrust24THRUST_300001_SM_1000_NS3seqE[1];

.visible .entry _ZN3cub18CUB_300001_SM_10006detail11EmptyKernelIvEEvv()
{


	ret;

}
	// .globl	_ZN3cub18CUB_300001_SM_10006detail6reduce28DeviceReduceSingleTileKernelINS2_10policy_hubIfjN4cuda3std3__44plusIfEEE10Policy1000EN6thrust24THRUST_300001_SM_1000_NS6detail15normal_iteratorINSD_10device_ptrIfEEEEPfjS9_ff6squareIfEEEvT0_T1_T2_T3_T4_T6_
.visible .entry _ZN3cub18CUB_300001_SM_10006detail6reduce28DeviceReduceSingleTileKernelINS2_10policy_hubIfjN4cuda3std3__44plusIfEEE10Policy1000EN6thrust24THRUST_300001_SM_1000_NS6detail15normal_iteratorINSD_10device_ptrIfEEEEPfjS9_ff6squareIfEEEvT0_T1_T2_T3_T4_T6_(
	.param .align 8 .b8 _ZN3cub18CUB_300001_SM_10006detail6reduce28DeviceReduceSingleTileKernelINS2_10policy_hubIfjN4cuda3std3__44plusIfEEE10Policy1000EN6thrust24THRUST_300001_SM_1000_NS6detail15normal_iteratorINSD_10device_ptrIfEEEEPfjS9_ff6squareIfEEEvT0_T1_T2_T3_T4_T6__param_0[8],
	.param .u64 .ptr .align 1 _ZN3cub18CUB_300001_SM_10006detail6reduce28DeviceReduceSingleTileKernelINS2_10policy_hubIfjN4cuda3std3__44plusIfEEE10Policy1000EN6thrust24THRUST_300001_SM_1000_NS6detail15normal_iteratorINSD_10device_ptrIfEEEEPfjS9_ff6squareIfEEEvT0_T1_T2_T3_T4_T6__param_1,
	.param .u32 _ZN3cub18CUB_300001_SM_10006detail6reduce28DeviceReduceSingleTileKernelINS2_10policy_hubIfjN4cuda3std3__44plusIfEEE10Policy1000EN6thrust24THRUST_300001_SM_1000_NS6detail15normal_iteratorINSD_10device_ptrIfEEEEPfjS9_ff6squareIfEEEvT0_T1_T2_T3_T4_T6__param_2,
	.param .align 1 .b8 _ZN3cub18CUB_300001_SM_10006detail6reduce28DeviceReduceSingleTileKernelINS2_10policy_hubIfjN4cuda3std3__44plusIfEEE10Policy1000EN6thrust24THRUST_300001_SM_1000_NS6detail15normal_iteratorINSD_10device_ptrIfEEEEPfjS9_ff6squareIfEEEvT0_T1_T2_T3_T4_T6__param_3[1],
	.param .f32 _ZN3cub18CUB_300001_SM_10006detail6reduce28DeviceReduceSingleTileKernelINS2_10policy_hubIfjN4cuda3std3__44plusIfEEE10Policy1000EN6thrust24THRUST_300001_SM_1000_NS6detail15normal_iteratorINSD_10device_ptrIfEEEEPfjS9_ff6squareIfEEEvT0_T1_T2_T3_T4_T6__param_4,
	.param .align 1 .b8 _ZN3cub18CUB_300001_SM_10006detail6reduce28DeviceReduceSingleTileKernelINS2_10policy_hubIfjN4cuda3std3__44plusIfEEE10Policy1000EN6thrust24THRUST_300001_SM_1000_NS6detail15normal_iteratorINSD_10device_ptrIfEEEEPfjS9_ff6squareIfEEEvT0_T1_T2_T3_T4_T6__param_5[1]
)
.maxntid 512
.minnctapersm 1
{
	.reg .pred 	%p<67>;
	.reg .b32 	%r<211>;
	.reg .b32 	%f<400>;
	.reg .b64 	%rd<84>;
	// demoted variable
	.shared .align 4 .b8 _ZZN3cub18CUB_300001_SM_10006detail6reduce28DeviceReduceSingleTileKernelINS2_10policy_hubIfjN4cuda3std3__44plusIfEEE10Policy1000EN6thrust24THRUST_300001_SM_1000_NS6detail15normal_iteratorINSD_10device_ptrIfEEEEPfjS9_ff6squareIfEEEvT0_T1_T2_T3_T4_T6_E12temp_storage[84];
	ld.param.u64 	%rd9, [_ZN3cub18CUB_300001_SM_10006detail6reduce28DeviceReduceSingleTileKernelINS2_10policy_hubIfjN4cuda3std3__44plusIfEEE10Policy1000EN6thrust24THRUST_300001_SM_1000_NS6detail15normal_iteratorINSD_10device_ptrIfEEEEPfjS9_ff6squareIfEEEvT0_T1_T2_T3_T4_T6__param_0];
	ld.param.u64 	%rd10, [_ZN3cub18CUB_300001_SM_10006detail6reduce28DeviceReduceSingleTileKernelINS2_10policy_hubIfjN4cuda3std3__44plusIfEEE10Policy1000EN6thrust24THRUST_300001_SM_1000_NS6detail15normal_iteratorINSD_10device_ptrIfEEEEPfjS9_ff6squareIfEEEvT0_T1_T2_T3_T4_T6__param_1];
	ld.param.u32 	%r51, [_ZN3cub18CUB_300001_SM_10006detail6reduce28DeviceReduceSingleTileKernelINS2_10policy_hubIfjN4cuda3std3__44plusIfEEE10Policy1000EN6thrust24THRUST_300001_SM_1000_NS6detail15normal_iteratorINSD_10device_ptrIfEEEEPfjS9_ff6squareIfEEEvT0_T1_T2_T3_T4_T6__param_2];
	ld.param.f32 	%f42, [_ZN3cub18CUB_300001_SM_10006detail6reduce28DeviceReduceSingleTileKernelINS2_10policy_hubIfjN4cuda3std3__44plusIfEEE10Policy1000EN6thrust24THRUST_300001_SM_1000_NS6detail15normal_iteratorINSD_10device_ptrIfEEEEPfjS9_ff6squareIfEEEvT0_T1_T2_T3_T4_T6__param_4];
	cvta.to.global.u64 	%rd1, %rd10;
	setp.ne.s32 	%p1, %r51, 0;
	@%p1 bra 	$L__BB1_3;
	mov.u32 	%r193, %tid.x;
	setp.ne.s32 	%p66, %r193, 0;
	@%p66 bra 	$L__BB1_52;
	st.global.f32 	[%rd1], %f42;
	bra.uni 	$L__BB1_52;
$L__BB1_3:
	cvta.to.global.u64 	%rd2, %rd9;
	setp.gt.u32 	%p2, %r51, 8191;
	@%p2 bra 	$L__BB1_28;
	mov.u32 	%r1, %tid.x;
	setp.ge.u32 	%p24, %r1, %r51;
	mov.f32 	%f387, 0f00000000;
	mov.u32 	%r197, %r1;
	@%p24 bra 	$L__BB1_6;
	mul.wide.u32 	%rd73, %r1, 4;
	add.s64 	%rd74, %rd2, %rd73;
	ld.global.f32 	%f219, [%rd74];
	mul.f32 	%f387, %f219, %f219;
	add.s32 	%r197, %r1, 512;
$L__BB1_6:
	setp.ge.u32 	%p25, %r197, %r51;
	@%p25 bra 	$L__BB1_19;
	not.b32 	%r120, %r197;
	add.s32 	%r121, %r51, %r120;
	shr.u32 	%r122, %r121, 9;
	add.s32 	%r4, %r122, 1;
	and.b32  	%r5, %r4, 15;
	setp.lt.u32 	%p26, %r121, 7680;
	@%p26 bra 	$L__BB1_10;
	and.b32  	%r123, %r4, 16777200;
	neg.s32 	%r195, %r123;
	mul.wide.u32 	%rd75, %r197, 4;
	add.s64 	%rd76, %rd75, %rd2;
	add.s64 	%rd82, %rd76, 16384;
$L__BB1_9:
	.pragma "nounroll";
	ld.global.f32 	%f221, [%rd82+-16384];
	fma.rn.f32 	%f222, %f221, %f221, %f387;
	ld.global.f32 	%f223, [%rd82+-14336];
	fma.rn.f32 	%f224, %f223, %f223, %f222;
	ld.global.f32 	%f225, [%rd82+-12288];
	fma.rn.f32 	%f226, %f225, %f225, %f224;
	ld.global.f32 	%f227, [%rd82+-10240];
	fma.rn.f32 	%f228, %f227, %f227, %f226;
	ld.global.f32 	%f229, [%rd82+-8192];
	fma.rn.f32 	%f230, %f229, %f229, %f228;
	ld.global.f32 	%f231, [%rd82+-6144];
	fma.rn.f32 	%f232, %f231, %f231, %f230;
	ld.global.f32 	%f233, [%rd82+-4096];
	fma.rn.f32 	%f234, %f233, %f233, %f232;
	ld.global.f32 	%f235, [%rd82+-2048];
	fma.rn.f32 	%f236, %f235, %f235, %f234;
	ld.global.f32 	%f237, [%rd82];
	fma.rn.f32 	%f238, %f237, %f237, %f236;
	ld.global.f32 	%f239, [%rd82+2048];
	fma.rn.f32 	%f240, %f239, %f239, %f238;
	ld.global.f32 	%f241, [%rd82+4096];
	fma.rn.f32 	%f242, %f241, %f241, %f240;
	ld.global.f32 	%f243, [%rd82+6144];
	fma.rn.f32 	%f244, %f243, %f243, %f242;
	ld.global.f32 	%f245, [%rd82+8192];
	fma.rn.f32 	%f246, %f245, %f245, %f244;
	ld.global.f32 	%f247, [%rd82+10240];
	fma.rn.f32 	%f248, %f247, %f247, %f246;
	ld.global.f32 	%f249, [%rd82+12288];
	fma.rn.f32 	%f250, %f249, %f249, %f248;
	ld.global.f32 	%f251, [%rd82+14336];
	fma.rn.f32 	%f387, %f251, %f251, %f250;
	add.s32 	%r197, %r197, 8192;
	add.s32 	%r195, %r195, 16;
	add.s64 	%rd82, %rd82, 32768;
	setp.ne.s32 	%p27, %r195, 0;
	@%p27 bra 	$L__BB1_9;
$L__BB1_10:
	setp.eq.s32 	%p28, %r5, 0;
	@%p28 bra 	$L__BB1_19;
	and.b32  	%r12, %r4, 7;
	setp.lt.u32 	%p29, %r5, 8;
	@%p29 bra 	$L__BB1_13;
	mul.wide.u32 	%rd77, %r197, 4;
	add.s64 	%rd78, %rd2, %rd77;
	ld.global.f32 	%f253, [%rd78];
	fma.rn.f32 	%f254, %f253, %f253, %f387;
	ld.global.f32 	%f255, [%rd78+2048];
	fma.rn.f32 	%f256, %f255, %f255, %f254;
	ld.global.f32 	%f257, [%rd78+4096];
	fma.rn.f32 	%f258, %f257, %f257, %f256;
	ld.global.f32 	%f259, [%rd78+6144];
	fma.rn.f32 	%f260, %f259, %f259, %f258;
	ld.global.f32 	%f261, [%rd78+8192];
	fma.rn.f32 	%f262, %f261, %f261, %f260;
	ld.global.f32 	%f263, [%rd78+10240];
	fma.rn.f32 	%f264, %f263, %f263, %f262;
	ld.global.f32 	%f265, [%rd78+12288];
	fma.rn.f32 	%f266, %f265, %f265, %f264;
	ld.global.f32 	%f267, [%rd78+14336];
	fma.rn.f32 	%f387, %f267, %f267, %f266;
	add.s32 	%r197, %r197, 4096;
$L__BB1_13:
	setp.eq.s32 	%p30, %r12, 0;
	@%p30 bra 	$L__BB1_19;
	and.b32  	%r15, %r4, 3;
	setp.lt.u32 	%p31, %r12, 4;
	@%p31 bra 	$L__BB1_16;
	mul.wide.u32 	%rd79, %r197, 4;
	add.s64 	%rd80, %rd2, %rd79;
	ld.global.f32 	%f269, [%rd80];
	fma.rn.f32 	%f270, %f269, %f269, %f387;
	ld.global.f32 	%f271, [%rd80+2048];
	fma.rn.f32 	%f272, %f271, %f271, %f270;
	ld.global.f32 	%f273, [%rd80+4096];
	fma.rn.f32 	%f274, %f273, %f273, %f272;
	ld.global.f32 	%f275, [%rd80+6144];
	fma.rn.f32 	%f387, %f275, %f275, %f274;
	add.s32 	%r197, %r197, 2048;
$L__BB1_16:
	setp.eq.s32 	%p32, %r15, 0;
	@%p32 bra 	$L__BB1_19;
	mul.wide.u32 	%rd81, %r197, 4;
	add.s64 	%rd83, %rd2, %rd81;
	neg.s32 	%r200, %r15;
$L__BB1_18:
	.pragma "nounroll";
	ld.global.f32 	%f276, [%rd83];
	fma.rn.f32 	%f387, %f276, %f276, %f387;
	add.s64 	%rd83, %rd83, 2048;
	add.s32 	%r200, %r200, 1;
	setp.ne.s32 	%p33, %r200, 0;
	@%p33 bra 	$L__BB1_18;
$L__BB1_19:
	setp.lt.u32 	%p34, %r51, 512;
	@%p34 bra 	$L__BB1_24;
	// begin inline asm
	mov.u32 %r162, %laneid;
	// end inline asm
	mov.b32 	%r164, %f387;
	mov.b32 	%r165, 1;
	mov.b32 	%r186, 31;
	mov.b32 	%r187, -1;
	// begin inline asm
	shfl.sync.down.b32 %r163, %r164, %r165, %r186, %r187;
	// end inline asm
	setp.gt.s32 	%p58, %r162, 30;
	mov.b32 	%f335, %r163;
	add.f32 	%f336, %f387, %f335;
	selp.f32 	%f337, %f387, %f336, %p58;
	mov.b32 	%r169, %f337;
	mov.b32 	%r170, 2;
	// begin inline asm
	shfl.sync.down.b32 %r168, %r169, %r170, %r186, %r187;
	// end inline asm
	setp.gt.s32 	%p59, %r162, 29;
	mov.b32 	%f338, %r168;
	add.f32 	%f339, %f337, %f338;
	selp.f32 	%f340, %f337, %f339, %p59;
	mov.b32 	%r174, %f340;
	mov.b32 	%r175, 4;
	// begin inline asm
	shfl.sync.down.b32 %r173, %r174, %r175, %r186, %r187;
	// end inline asm
	setp.gt.s32 	%p60, %r162, 27;
	mov.b32 	%f341, %r173;
	add.f32 	%f342, %f340, %f341;
	selp.f32 	%f343, %f340, %f342, %p60;
	mov.b32 	%r179, %f343;
	mov.b32 	%r180, 8;
	// begin inline asm
	shfl.sync.down.b32 %r178, %r179, %r180, %r186, %r187;
	// end inline asm
	setp.gt.s32 	%p61, %r162, 23;
	mov.b32 	%f344, %r178;
	add.f32 	%f345, %f343, %f344;
	selp.f32 	%f346, %f343, %f345, %p61;
	mov.b32 	%r184, %f346;
	mov.b32 	%r185, 16;
	// begin inline asm
	shfl.sync.down.b32 %r183, %r184, %r185, %r186, %r187;
	// end inline asm
	setp.gt.s32 	%p62, %r162, 15;
	mov.b32 	%f347, %r183;
	add.f32 	%f16, %f346, %f347;
	selp.f32 	%f399, %f346, %f16, %p62;
	setp.ne.s32 	%p63, %r162, 0;
	@%p63 bra 	$L__BB1_22;
	shr.u32 	%r188, %r1, 3;
	and.b32  	%r189, %r188, 124;
	mov.u32 	%r190, _ZZN3cub18CUB_300001_SM_10006detail6reduce28DeviceReduceSingleTileKernelINS2_10policy_hubIfjN4cuda3std3__44plusIfEEE10Policy1000EN6thrust24THRUST_300001_SM_1000_NS6detail15normal_iteratorINSD_10device_ptrIfEEEEPfjS9_ff6squareIfEEEvT0_T1_T2_T3_T4_T6_E12temp_storage;
	add.s32 	%r191, %r190, %r189;
	st.shared.f32 	[%r191+16], %f16;
$L__BB1_22:
	bar.sync 	0;
	setp.ne.s32 	%p64, %r1, 0;
	@%p64 bra 	$L__BB1_50;
	ld.shared.f32 	%f348, [_ZZN3cub18CUB_300001_SM_10006detail6reduce28DeviceReduceSingleTileKernelINS2_10policy_hubIfjN4cuda3std3__44plusIfEEE10Policy1000EN6thrust24THRUST_300001_SM_1000_NS6detail15normal_iteratorINSD_10device_ptrIfEEEEPfjS9_ff6squareIfEEEvT0_T1_T2_T3_T4_T6_E12temp_storage+20];
	add.f32 	%f349, %f399, %f348;
	ld.shared.f32 	%f350, [_ZZN3cub18CUB_300001_SM_10006detail6reduce28DeviceReduceSingleTileKernelINS2_10policy_hubIfjN4cuda3std3__44plusIfEEE10Policy1000EN6thrust24THRUST_300001_SM_1000_NS6detail15normal_iteratorINSD_10device_ptrIfEEEEPfjS9_ff6squareIfEEEvT0_T1_T2_T3_T4_T6_E12temp_storage+24];
	add.f32 	%f351, %f349, %f350;
	ld.shared.f32 	%f352, [_ZZN3cub18CUB_300001_SM_10006detail6reduce28DeviceReduceSingleTileKernelINS2_10policy_hubIfjN4cuda3std3__44plusIfEEE10Policy1000EN6thrust24THRUST_300001_SM_1000_NS6detail15normal_iteratorINSD_10device_ptrIfEEEEPfjS9_ff6squareIfEEEvT0_T1_T2_T3_T4_T6_E12temp_storage+28];
	add.f32 	%f353, %f351, %f352;
	ld.shared.f32 	%f354, [_ZZN3cub18CUB_300001_SM_10006detail6reduce28DeviceReduceSingleTileKernelINS2_10policy_hubIfjN4cuda3std3__44plusIfEEE10Policy1000EN6thrust24THRUST_300001_SM_1000_NS6detail15normal_iteratorINSD_10device_ptrIfEEEEPfjS9_ff6squareIfEEEvT0_T1_T2_T3_T4_T6_E12temp_storage+32];
	add.f32 	%f355, %f353, %f354;
	ld.shared.f32 	%f356, [_ZZN3cub18CUB_300001_SM_10006detail6reduce28DeviceReduceSingleTileKernelINS2_10policy_hubIfjN4cuda3std3__44plusIfEEE10Policy1000EN6thrust24THRUST_300001_SM_1000_NS6detail15normal_iteratorINSD_10device_ptrIfEEEEPfjS9_ff6squareIfEEEvT0_T1_T2_T3_T4_T6_E12temp_storage+36];
	add.f32 	%f357, %f355, %f356;
	ld.shared.f32 	%f358, [_ZZN3cub18CUB_300001_SM_10006detail6reduce28DeviceReduceSingleTileKernelINS2_10policy_hubIfjN4cuda3std3__44plusIfEEE10Policy1000EN6thrust24THRUST_300001_SM_1000_NS6detail15normal_iteratorINSD_10device_ptrIfEEEEPfjS9_ff6squareIfEEEvT0_T1_T2_T3_T4_T6_E12temp_storage+40];
	add.f32 	%f359, %f357, %f358;
	ld.shared.f32 	%f360, [_ZZN3cub18CUB_300001_SM_10006detail6reduce28DeviceReduceSingleTileKernelINS2_10policy_hubIfjN4cuda3std3__44plusIfEEE10Policy1000EN6thrust24THRUST_300001_SM_1000_NS6detail15normal_iteratorINSD_10device_ptrIfEEEEPfjS9_ff6squareIfEEEvT0_T1_T2_T3_T4_T6_E12temp_storage+44];
	add.f32 	%f361, %f359, %f360;
	ld.shared.f32 	%f362, [_ZZN3cub18CUB_300001_SM_10006detail6reduce28DeviceReduceSingleTileKernelINS2_10policy_hubIfjN4cuda3std3__44plusIfEEE10Policy1000EN6thrust24THRUST_300001_SM_1000_NS6detail15normal_iteratorINSD_10device_ptrIfEEEEPfjS9_ff6squareIfEEEvT0_T1_T2_T3_T4_T6_E12temp_storage+48];
	add.f32 	%f363, %f361, %f362;
	ld.shared.f32 	%f364, [_ZZN3cub18CUB_300001_SM_10006detail6reduce28DeviceReduceSingleTileKernelINS2_10policy_hubIfjN4cuda3std3__44plusIfEEE10Policy1000EN6thrust24THRUST_300001_SM_1000_NS6detail15normal_iteratorINSD_10device_ptrIfEEEEPfjS9_ff6squareIfEEEvT0_T1_T2_T3_T4_T6_E12temp_storage+52];
	add.f32 	%f365, %f363, %f364;
	ld.shared.f32 	%f366, [_ZZN3cub18CUB_300001_SM_10006detail6reduce28DeviceReduceSingleTileKernelINS2_10policy_hubIfjN4cuda3std3__44plusIfEEE10Policy1000EN6thrust24THRUST_300001_SM_1000_NS6detail15normal_iteratorINSD_10device_ptrIfEEEEPfjS9_ff6squareIfEEEvT0_T1_T2_T3_T4_T6_E12temp_storage+56];
	add.f32 	%f367, %f365, %f366;
	ld.shared.f32 	%f368, [_ZZN3cub18CUB_300001_SM_10006detail6reduce28DeviceReduceSingleTileKernelINS2_10policy_hubIfjN4cuda3std3__44plusIfEEE10Policy1000EN6thrust24THRUST_300001_SM_1000_NS6detail15normal_iteratorINSD_10device_ptrIfEEEEPfjS9_ff6squareIfEEEvT0_T1_T2_T3_T4_T6_E12temp_storage+60];
	add.f32 	%f369, %f367, %f368;
	ld.shared.f32 	%f370, [_ZZN3cub18CUB_300001_SM_10006detail6reduce28DeviceReduceSingleTileKernelINS2_10policy_hubIfjN4cuda3std3__44plusIfEEE10Policy1000EN6thrust24THRUST_300001_SM_1000_NS6detail15normal_iteratorINSD_10device_ptrIfEEEEPfjS9_ff6squareIfEEEvT0_T1_T2_T3_T4_T6_E12temp_storage+64];
	add.f32 	%f371, %f369, %f370;
	ld.shared.f32 	%f372, [_ZZN3cub18CUB_300001_SM_10006detail6reduce28DeviceReduceSingleTileKernelINS2_10policy_hubIfjN4cuda3std3__44plusIfEEE10Policy1000EN6thrust24THRUST_300001_SM_1000_NS6detail15normal_iteratorINSD_10device_ptrIfEEEEPfjS9_ff6squareIfEEEvT0_T1_T2_T3_T4_T6_E12temp_storage+68];
	add.f32 	%f373, %f371, %f372;
	ld.shared.f32 	%f374, [_ZZN3cub18CUB_300001_SM_10006detail6reduce28DeviceReduceSingleTileKernelINS2_10policy_hubIfjN4cuda3std3__44plusIfEEE10Policy1000EN6thrust24THRUST_300001_SM_1000_NS6detail15normal_iteratorINSD_10device_ptrIfEEEEPfjS9_ff6squareIfEEEvT0_T1_T2_T3_T4_T6_E12temp_storage+72];
	add.f32 	%f375, %f373, %f374;
	ld.shared.f32 	%f376, [_ZZN3cub18CUB_300001_SM_10006detail6reduce28DeviceReduceSingleTileKernelINS2_10policy_hubIfjN4cuda3std3__44plusIfEEE10Policy1000EN6thrust24THRUST_300001_SM_1000_NS6detail15normal_iteratorINSD_10device_ptrIfEEEEPfjS9_ff6squareIfEEEvT0_T1_T2_T3_T4_T6_E12temp_storage+76];
	add.f32 	%f399, %f375, %f376;
	bra.uni 	$L__BB1_50;
$L__BB1_24:
	// begin inline asm
	mov.u32 %r124, %laneid;
	// end inline asm
	and.b32  	%r150, %r1, 992;
	add.s32 	%r151, %r150, 32;
	setp.gt.u32 	%p35, %r151, %r51;
	not.b32 	%r152, %r150;
	add.s32 	%r153, %r51, %r152;
	selp.b32 	%r148, %r153, 31, %p35;
	mov.b32 	%r126, %f387;
	mov.b32 	%r127, 1;
	mov.b32 	%r149, -1;
	// begin inline asm
	shfl.sync.down.b32 %r125, %r126, %r127, %r148, %r149;
	// end inline asm
	setp.lt.s32 	%p36, %r124, %r148;
	mov.b32 	%f277, %r125;
	add.f32 	%f278, %f387, %f277;
	selp.f32 	%f279, %f278, %f387, %p36;
	mov.b32 	%r131, %f279;
	mov.b32 	%r132, 2;
	// begin inline asm
	shfl.sync.down.b32 %r130, %r131, %r132, %r148, %r149;
	// end inline asm
	add.s32 	%r154, %r124, 2;
	setp.gt.s32 	%p37, %r154, %r148;
	mov.b32 	%f280, %r130;
	add.f32 	%f281, %f279, %f280;
	selp.f32 	%f282, %f279, %f281, %p37;
	mov.b32 	%r136, %f282;
	mov.b32 	%r137, 4;
	// begin inline asm
	shfl.sync.down.b32 %r135, %r136, %r137, %r148, %r149;
	// end inline asm
	add.s32 	%r155, %r124, 4;
	setp.gt.s32 	%p38, %r155, %r148;
	mov.b32 	%f283, %r135;
	add.f32 	%f284, %f282, %f283;
	selp.f32 	%f285, %f282, %f284, %p38;
	mov.b32 	%r141, %f285;
	mov.b32 	%r142, 8;
	// begin inline asm
	shfl.sync.down.b32 %r140, %r141, %r142, %r148, %r149;
	// end inline asm
	add.s32 	%r156, %r124, 8;
	setp.gt.s32 	%p39, %r156, %r148;
	mov.b32 	%f286, %r140;
	add.f32 	%f287, %f285, %f286;
	selp.f32 	%f288, %f285, %f287, %p39;
	mov.b32 	%r146, %f288;
	mov.b32 	%r147, 16;
	// begin inline asm
	shfl.sync.down.b32 %r145, %r146, %r147, %r148, %r149;
	// end inline asm
	add.s32 	%r157, %r124, 16;
	setp.gt.s32 	%p40, %r157, %r148;
	mov.b32 	%f289, %r145;
	add.f32 	%f290, %f288, %f289;
	selp.f32 	%f399, %f288, %f290, %p40;
	setp.ne.s32 	%p41, %r124, 0;
	@%p41 bra 	$L__BB1_26;
	shr.u32 	%r158, %r1, 3;
	and.b32  	%r159, %r158, 124;
	mov.u32 	%r160, _ZZN3cub18CUB_300001_SM_10006detail6reduce28DeviceReduceSingleTileKernelINS2_10policy_hubIfjN4cuda3std3__44plusIfEEE10Policy1000EN6thrust24THRUST_300001_SM_1000_NS6detail15normal_iteratorINSD_10device_ptrIfEEEEPfjS9_ff6squareIfEEEvT0_T1_T2_T3_T4_T6_E12temp_storage;
	add.s32 	%r161, %r160, %r159;
	st.shared.f32 	[%r161+16], %f399;
$L__BB1_26:
	bar.sync 	0;
	setp.ne.s32 	%p42, %r1, 0;
	@%p42 bra 	$L__BB1_50;
	setp.gt.u32 	%p43, %r51, 32;
	ld.shared.f32 	%f291, [_ZZN3cub18CUB_300001_SM_10006detail6reduce28DeviceReduceSingleTileKernelINS2_10policy_hubIfjN4cuda3std3__44plusIfEEE10Policy1000EN6thrust24THRUST_300001_SM_1000_NS6detail15normal_iteratorINSD_10device_ptrIfEEEEPfjS9_ff6squareIfEEEvT0_T1_T2_T3_T4_T6_E12temp_storage+20];
	add.f32 	%f292, %f399, %f291;
	selp.f32 	%f293, %f292, %f399, %p43;
	setp.gt.u32 	%p44, %r51, 64;
	ld.shared.f32 	%f294, [_ZZN3cub18CUB_300001_SM_10006detail6reduce28DeviceReduceSingleTileKernelINS2_10policy_hubIfjN4cuda3std3__44plusIfEEE10Policy1000EN6thrust24THRUST_300001_SM_1000_NS6detail15normal_iteratorINSD_10device_ptrIfEEEEPfjS9_ff6squareIfEEEvT0_T1_T2_T3_T4_T6_E12temp_storage+24];
	add.f32 	%f295, %f294, %f293;
	selp.f32 	%f296, %f295, %f293, %p44;
	setp.gt.u32 	%p45, %r51, 96;
	ld.shared.f32 	%f297, [_ZZN3cub18CUB_300001_SM_10006detail6reduce28DeviceReduceSingleTileKernelINS2_10policy_hubIfjN4cuda3std3__44plusIfEEE10Policy1000EN6thrust24THRUST_300001_SM_1000_NS6detail15normal_iteratorINSD_10device_ptrIfEEEEPfjS9_ff6squareIfEEEvT0_T1_T2_T3_T4_T6_E12temp_storage+28];
	add.f32 	%f298, %f297, %f296;
	selp.f32 	%f299, %f298, %f296, %p45;
	setp.gt.u32 	%p46, %r51, 128;
	ld.shared.f32 	%f300, [_ZZN3cub18CUB_300001_SM_10006detail6reduce28DeviceReduceSingleTileKernelINS2_10policy_hubIfjN4cuda3std3__44plusIfEEE10Policy1000EN6thrust24THRUST_300001_SM_1000_NS6detail15normal_iteratorINSD_10device_ptrIfEEEEPfjS9_ff6squareIfEEEvT0_T1_T2_T3_T4_T6_E12temp_storage+32];
	add.f32 	%f301, %f300, %f299;
	selp.f32 	%f302, %f301, %f299, %p46;
	setp.gt.u32 	%p47, %r51, 160;
	ld.shared.f32 	%f303, [_ZZN3cub18CUB_300001_SM_10006detail6reduce28DeviceReduceSingleTileKernelINS2_10policy_hubIfjN4cuda3std3__44plusIfEEE10Policy1000EN6thrust24THRUST_300001_SM_1000_NS6detail15normal_iteratorINSD_10device_ptrIfEEEEPfjS9_ff6squareIfEEEvT0_T1_T2_T3_T4_T6_E12temp_storage+36];
	add.f32 	%f304, %f303, %f302;
	selp.f32 	%f305, %f304, %f302, %p47;
	setp.gt.u32 	%p48, %r51, 192;
	ld.shared.f32 	%f306, [_ZZN3cub18CUB_300001_SM_10006detail6reduce28DeviceReduceSingleTileKernelINS2_10policy_hubIfjN4cuda3std3__44plusIfEEE10Policy1000EN6thrust24THRUST_300001_SM_1000_NS6detail15normal_iteratorINSD_10device_ptrIfEEEEPfjS9_ff6squareIfEEEvT0_T1_T2_T3_T4_T6_E12temp_storage+40];
	add.f32 	%f307, %f306, %f305;
	selp.f32 	%f308, %f307, %f305, %p48;
	setp.gt.u32 	%p49, %r51, 224;
	ld.shared.f32 	%f309, [_ZZN3cub18CUB_300001_SM_10006detail6reduce28DeviceReduceSingleTileKernelINS2_10policy_hubIfjN4cuda3std3__44plusIfEEE10Policy1000EN6thrust24THRUST_300001_SM_1000_NS6detail15normal_iteratorINSD_10device_ptrIfEEEEPfjS9_ff6squareIfEEEvT0_T1_T2_T3_T4_T6_E12temp_storage+44];
	add.f32 	%f310, %f309, %f308;
	selp.f32 	%f311, %f310, %f308, %p49;
	setp.gt.u32 	%p50, %r51, 256;
	ld.shared.f32 	%f312, [_ZZN3cub18CUB_300001_SM_10006detail6reduce28DeviceReduceSingleTileKernelINS2_10policy_hubIfjN4cuda3std3__44plusIfEEE10Policy1000EN6thrust24THRUST_300001_SM_1000_NS6detail15normal_iteratorINSD_10device_ptrIfEEEEPfjS9_ff6squareIfEEEvT0_T1_T2_T3_T4_T6_E12temp_storage+48];
	add.f32 	%f313, %f312, %f311;
	selp.f32 	%f314, %f313, %f311, %p50;
	setp.gt.u32 	%p51, %r51, 288;
	ld.shared.f32 	%f315, [_ZZN3cub18CUB_300001_SM_10006detail6reduce28DeviceReduceSingleTileKernelINS2_10policy_hubIfjN4cuda3std3__44plusIfEEE10Policy1000EN6thrust24THRUST_300001_SM_1000_NS6detail15normal_iteratorINSD_10device_ptrIfEEEEPfjS9_ff6squareIfEEEvT0_T1_T2_T3_T4_T6_E12temp_storage+52];
	add.f32 	%f316, %f315, %f314;
	selp.f32 	%f317, %f316, %f314, %p51;
	setp.gt.u32 	%p52, %r51, 320;
	ld.shared.f32 	%f318, [_ZZN3cub18CUB_300001_SM_10006detail6reduce28DeviceReduceSingleTileKernelINS2_10policy_hubIfjN4cuda3std3__44plusIfEEE10Policy1000EN6thrust24THRUST_300001_SM_1000_NS6detail15normal_iteratorINSD_10device_ptrIfEEEEPfjS9_ff6squareIfEEEvT0_T1_T2_T3_T4_T6_E12temp_storage+56];
	add.f32 	%f319, %f318, %f317;
	selp.f32 	%f320, %f319, %f317, %p52;
	setp.gt.u32 	%p53, %r51, 352;
	ld.shared.f32 	%f321, [_ZZN3cub18CUB_300001_SM_10006detail6reduce28DeviceReduceSingleTileKernelINS2_10policy_hubIfjN4cuda3std3__44plusIfEEE10Policy1000EN6thrust24THRUST_300001_SM_1000_NS6detail15normal_iteratorINSD_10device_ptrIfEEEEPfjS9_ff6squareIfEEEvT0_T1_T2_T3_T4_T6_E12temp_storage+60];
	add.f32 	%f322, %f321, %f320;
	selp.f32 	%f323, %f322, %f320, %p53;
	setp.gt.u32 	%p54, %r51, 384;
	ld.shared.f32 	%f324, [_ZZN3cub18CUB_300001_SM_10006detail6reduce28DeviceReduceSingleTileKernelINS2_10policy_hubIfjN4cuda3std3__44plusIfEEE10Policy1000EN6thrust24THRUST_300001_SM_1000_NS6detail15normal_iteratorINSD_10device_ptrIfEEEEPfjS9_ff6squareIfEEEvT0_T1_T2_T3_T4_T6_E12temp_storage+64];
	add.f32 	%f325, %f324, %f323;
	selp.f32 	%f326, %f325, %f323, %p54;
	setp.gt.u32 	%p55, %r51, 416;
	ld.shared.f32 	%f327, [_ZZN3cub18CUB_300001_SM_10006detail6reduce28DeviceReduceSingleTileKernelINS2_10policy_hubIfjN4cuda3std3__44plusIfEEE10Policy1000EN6thrust24THRUST_300001_SM_1000_NS6detail15normal_iteratorINSD_10device_ptrIfEEEEPfjS9_ff6squareIfEEEvT0_T1_T2_T3_T4_T6_E12temp_storage+68];
	add.f32 	%f328, %f327, %f326;
	selp.f32 	%f329, %f328, %f326, %p55;
	setp.gt.u32 	%p56, %r51, 448;
	ld.shared.f32 	%f330, [_ZZN3cub18CUB_300001_SM_10006detail6reduce28DeviceReduceSingleTileKernelINS2_10policy_hubIfjN4cuda3std3__44plusIfEEE10Policy1000EN6thrust24THRUST_300001_SM_1000_NS6detail15normal_iteratorINSD_10device_ptrIfEEEEPfjS9_ff6squareIfEEEvT0_T1_T2_T3_T4_T6_E12temp_storage+72];
	add.f32 	%f331, %f330, %f329;
	selp.f32 	%f332, %f331, %f329, %p56;
	setp.gt.u32 	%p57, %r51, 480;
	ld.shared.f32 	%f333, [_ZZN3cub18CUB_300001_SM_10006detail6reduce28DeviceReduceSingleTileKernelINS2_10policy_hubIfjN4cuda3std3__44plusIfEEE10Policy1000EN6thrust24THRUST_300001_SM_1000_NS6detail15normal_iteratorINSD_10device_ptrIfEEEEPfjS9_ff6squareIfEEEvT0_T1_T2_T3_T4_T6_E12temp_storage+76];
	add.f32 	%f334, %f333, %f332;
	selp.f32 	%f399, %f334, %f332, %p57;
	bra.uni 	$L__BB1_50;
$L__BB1_28:
	mov.u32 	%r21, %tid.x;
	mul.wide.u32 	%rd11, %r21, 4;
	add.s64 	%rd12, %rd2, %rd11;
	ld.global.f32 	%f43, [%rd12];
	ld.global.f32 	%f44, [%rd12+2048];
	mul.f32 	%f45, %f44, %f44;
	ld.global.f32 	%f46, [%rd12+4096];
	ld.global.f32 	%f47, [%rd12+6144];
	mul.f32 	%f48, %f47, %f47;
	ld.global.f32 	%f49, [%rd12+8192];
	ld.global.f32 	%f50, [%rd12+10240];
	mul.f32 	%f51, %f50, %f50;
	ld.global.f32 	%f52, [%rd12+12288];
	ld.global.f32 	%f53, [%rd12+14336];
	mul.f32 	%f54, %f53, %f53;
	ld.global.f32 	%f55, [%rd12+16384];
	ld.global.f32 	%f56, [%rd12+18432];
	mul.f32 	%f57, %f56, %f56;
	ld.global.f32 	%f58, [%rd12+20480];
	ld.global.f32 	%f59, [%rd12+22528];
	mul.f32 	%f60, %f59, %f59;
	ld.global.f32 	%f61, [%rd12+24576];
	ld.global.f32 	%f62, [%rd12+26624];
	mul.f32 	%f63, %f62, %f62;
	ld.global.f32 	%f64, [%rd12+28672];
	ld.global.f32 	%f65, [%rd12+30720];
	mul.f32 	%f66, %f65, %f65;
	fma.rn.f32 	%f67, %f43, %f43, %f45;
	fma.rn.f32 	%f68, %f46, %f46, %f48;
	fma.rn.f32 	%f69, %f49, %f49, %f51;
	fma.rn.f32 	%f70, %f52, %f52, %f54;
	fma.rn.f32 	%f71, %f55, %f55, %f57;
	fma.rn.f32 	%f72, %f58, %f58, %f60;
	fma.rn.f32 	%f73, %f61, %f61, %f63;
	fma.rn.f32 	%f74, %f64, %f64, %f66;
	add.f32 	%f75, %f67, %f68;
	add.f32 	%f76, %f69, %f70;
	add.f32 	%f77, %f71, %f72;
	add.f32 	%f78, %f73, %f74;
	add.f32 	%f79, %f75, %f76;
	add.f32 	%f80, %f77, %f78;
	add.f32 	%f398, %f79, %f80;
	add.s32 	%r22, %r51, -8192;
	setp.lt.u32 	%p3, %r22, 8192;
	mov.b32 	%r202, 8192;
	@%p3 bra 	$L__BB1_32;
	mov.b32 	%r202, 8192;
$L__BB1_30:
	add.s32 	%r54, %r21, %r202;
	mul.wide.u32 	%rd13, %r54, 4;
	add.s64 	%rd14, %rd2, %rd13;
	ld.global.f32 	%f81, [%rd14];
	ld.global.f32 	%f82, [%rd14+2048];
	ld.global.f32 	%f83, [%rd14+4096];
	mul.f32 	%f84, %f83, %f83;
	ld.global.f32 	%f85, [%rd14+6144];
	ld.global.f32 	%f86, [%rd14+8192];
	mul.f32 	%f87, %f86, %f86;
	ld.global.f32 	%f88, [%rd14+10240];
	ld.global.f32 	%f89, [%rd14+12288];
	mul.f32 	%f90, %f89, %f89;
	ld.global.f32 	%f91, [%rd14+14336];
	ld.global.f32 	%f92, [%rd14+16384];
	mul.f32 	%f93, %f92, %f92;
	ld.global.f32 	%f94, [%rd14+18432];
	ld.global.f32 	%f95, [%rd14+20480];
	mul.f32 	%f96, %f95, %f95;
	ld.global.f32 	%f97, [%rd14+22528];
	ld.global.f32 	%f98, [%rd14+24576];
	mul.f32 	%f99, %f98, %f98;
	ld.global.f32 	%f100, [%rd14+26624];
	ld.global.f32 	%f101, [%rd14+28672];
	mul.f32 	%f102, %f101, %f101;
	ld.global.f32 	%f103, [%rd14+30720];
	fma.rn.f32 	%f104, %f81, %f81, %f398;
	fma.rn.f32 	%f105, %f82, %f82, %f84;
	fma.rn.f32 	%f106, %f85, %f85, %f87;
	fma.rn.f32 	%f107, %f88, %f88, %f90;
	fma.rn.f32 	%f108, %f91, %f91, %f93;
	fma.rn.f32 	%f109, %f94, %f94, %f96;
	fma.rn.f32 	%f110, %f97, %f97, %f99;
	fma.rn.f32 	%f111, %f100, %f100, %f102;
	add.f32 	%f112, %f104, %f105;
	add.f32 	%f113, %f106, %f107;
	add.f32 	%f114, %f108, %f109;
	add.f32 	%f115, %f110, %f111;
	add.f32 	%f116, %f112, %f113;
	add.f32 	%f117, %f114, %f115;
	add.f32 	%f118, %f116, %f117;
	fma.rn.f32 	%f398, %f103, %f103, %f118;
	sub.s32 	%r55, %r51, %r202;
	setp.lt.u32 	%p4, %r55, 8192;
	@%p4 bra 	$L__BB1_46;
	add.s32 	%r202, %r202, 8192;
	setp.le.u32 	%p5, %r202, %r22;
	@%p5 bra 	$L__BB1_30;
$L__BB1_32:
	setp.le.u32 	%p6, %r51, %r202;
	sub.s32 	%r56, %r51, %r202;
	setp.ge.s32 	%p7, %r21, %r56;
	or.pred  	%p8, %p6, %p7;
	@%p8 bra 	$L__BB1_46;
	not.b32 	%r58, %r21;
	add.s32 	%r59, %r51, %r58;
	sub.s32 	%r60, %r59, %r202;
	shr.u32 	%r61, %r60, 9;
	add.s32 	%r26, %r61, 1;
	and.b32  	%r27, %r26, 15;
	setp.lt.u32 	%p9, %r60, 7680;
	mov.u32 	%r207, %r21;
	@%p9 bra 	$L__BB1_37;
	or.b32  	%r205, %r21, 4096;
	add.s32 	%r204, %r21, %r202;
	and.b32  	%r62, %r26, 16777200;
	neg.s32 	%r203, %r62;
$L__BB1_35:
	.pragma "nounroll";
	mul.wide.u32 	%rd15, %r204, 4;
	add.s64 	%rd16, %rd2, %rd15;
	ld.global.f32 	%f120, [%rd16];
	fma.rn.f32 	%f121, %f120, %f120, %f398;
	add.s32 	%r63, %r204, 512;
	mul.wide.u32 	%rd17, %r63, 4;
	add.s64 	%rd18, %rd2, %rd17;
	ld.global.f32 	%f122, [%rd18];
	fma.rn.f32 	%f123, %f122, %f122, %f121;
	add.s32 	%r64, %r204, 1024;
	mul.wide.u32 	%rd19, %r64, 4;
	add.s64 	%rd20, %rd2, %rd19;
	ld.global.f32 	%f124, [%rd20];
	fma.rn.f32 	%f125, %f124, %f124, %f123;
	add.s32 	%r65, %r204, 1536;
	mul.wide.u32 	%rd21, %r65, 4;
	add.s64 	%rd22, %rd2, %rd21;
	ld.global.f32 	%f126, [%rd22];
	fma.rn.f32 	%f127, %f126, %f126, %f125;
	add.s32 	%r66, %r204, 2048;
	mul.wide.u32 	%rd23, %r66, 4;
	add.s64 	%rd24, %rd2, %rd23;
	ld.global.f32 	%f128, [%rd24];
	fma.rn.f32 	%f129, %f128, %f128, %f127;
	add.s32 	%r67, %r204, 2560;
	mul.wide.u32 	%rd25, %r67, 4;
	add.s64 	%rd26, %rd2, %rd25;
	ld.global.f32 	%f130, [%rd26];
	fma.rn.f32 	%f131, %f130, %f130, %f129;
	add.s32 	%r68, %r204, 3072;
	mul.wide.u32 	%rd27, %r68, 4;
	add.s64 	%rd28, %rd2, %rd27;
	ld.global.f32 	%f132, [%rd28];
	fma.rn.f32 	%f133, %f132, %f132, %f131;
	add.s32 	%r69, %r204, 3584;
	mul.wide.u32 	%rd29, %r69, 4;
	add.s64 	%rd30, %rd2, %rd29;
	ld.global.f32 	%f134, [%rd30];
	fma.rn.f32 	%f135, %f134, %f134, %f133;
	add.s32 	%r70, %r204, 4096;
	mul.wide.u32 	%rd31, %r70, 4;
	add.s64 	%rd32, %rd2, %rd31;
	ld.global.f32 	%f136, [%rd32];
	fma.rn.f32 	%f137, %f136, %f136, %f135;
	add.s32 	%r71, %r204, 4608;
	mul.wide.u32 	%rd33, %r71, 4;
	add.s64 	%rd34, %rd2, %rd33;
	ld.global.f32 	%f138, [%rd34];
	fma.rn.f32 	%f139, %f138, %f138, %f137;
	add.s32 	%r72, %r204, 5120;
	mul.wide.u32 	%rd35, %r72, 4;
	add.s64 	%rd36, %rd2, %rd35;
	ld.global.f32 	%f140, [%rd36];
	fma.rn.f32 	%f141, %f140, %f140, %f139;
	add.s32 	%r73, %r204, 5632;
	mul.wide.u32 	%rd37, %r73, 4;
	add.s64 	%rd38, %rd2, %rd37;
	ld.global.f32 	%f142, [%rd38];
	fma.rn.f32 	%f143, %f142, %f142, %f141;
	add.s32 	%r74, %r204, 6144;
	mul.wide.u32 	%rd39, %r74, 4;
	add.s64 	%rd40, %rd2, %rd39;
	ld.global.f32 	%f144, [%rd40];
	fma.rn.f32 	%f145, %f144, %f144, %f143;
	add.s32 	%r75, %r204, 6656;
	mul.wide.u32 	%rd41, %r75, 4;
	add.s64 	%rd42, %rd2, %rd41;
	ld.global.f32 	%f146, [%rd42];
	fma.rn.f32 	%f147, %f146, %f146, %f145;
	add.s32 	%r76, %r204, 7168;
	mul.wide.u32 	%rd43, %r76, 4;
	add.s64 	%rd44, %rd2, %rd43;
	ld.global.f32 	%f148, [%rd44];
	fma.rn.f32 	%f149, %f148, %f148, %f147;
	add.s32 	%r77, %r204, 7680;
	mul.wide.u32 	%rd45, %r77, 4;
	add.s64 	%rd46, %rd2, %rd45;
	ld.global.f32 	%f150, [%rd46];
	fma.rn.f32 	%f398, %f150, %f150, %f149;
	add.s32 	%r205, %r205, 8192;
	add.s32 	%r204, %r204, 8192;
	add.s32 	%r203, %r203, 16;
	setp.ne.s32 	%p10, %r203, 0;
	@%p10 bra 	$L__BB1_35;
	add.s32 	%r207, %r205, -4096;
$L__BB1_37:
	setp.eq.s32 	%p11, %r27, 0;
	@%p11 bra 	$L__BB1_46;
	and.b32  	%r39, %r26, 7;
	setp.lt.u32 	%p12, %r27, 8;
	@%p12 bra 	$L__BB1_40;
	add.s32 	%r78, %r207, %r202;
	mul.wide.u32 	%rd47, %r78, 4;
	add.s64 	%rd48, %rd2, %rd47;
	ld.global.f32 	%f152, [%rd48];
	fma.rn.f32 	%f153, %f152, %f152, %f398;
	add.s32 	%r79, %r78, 512;
	mul.wide.u32 	%rd49, %r79, 4;
	add.s64 	%rd50, %rd2, %rd49;
	ld.global.f32 	%f154, [%rd50];
	fma.rn.f32 	%f155, %f154, %f154, %f153;
	add.s32 	%r80, %r78, 1024;
	mul.wide.u32 	%rd51, %r80, 4;
	add.s64 	%rd52, %rd2, %rd51;
	ld.global.f32 	%f156, [%rd52];
	fma.rn.f32 	%f157, %f156, %f156, %f155;
	add.s32 	%r81, %r78, 1536;
	mul.wide.u32 	%rd53, %r81, 4;
	add.s64 	%rd54, %rd2, %rd53;
	ld.global.f32 	%f158, [%rd54];
	fma.rn.f32 	%f159, %f158, %f158, %f157;
	add.s32 	%r82, %r78, 2048;
	mul.wide.u32 	%rd55, %r82, 4;
	add.s64 	%rd56, %rd2, %rd55;
	ld.global.f32 	%f160, [%rd56];
	fma.rn.f32 	%f161, %f160, %f160, %f159;
	add.s32 	%r83, %r78, 2560;
	mul.wide.u32 	%rd57, %r83, 4;
	add.s64 	%rd58, %rd2, %rd57;
	ld.global.f32 	%f162, [%rd58];
	fma.rn.f32 	%f163, %f162, %f162, %f161;
	add.s32 	%r84, %r78, 3072;
	mul.wide.u32 	%rd59, %r84, 4;
	add.s64 	%rd60, %rd2, %rd59;
	ld.global.f32 	%f164, [%rd60];
	fma.rn.f32 	%f165, %f164, %f164, %f163;
	add.s32 	%r85, %r78, 3584;
	mul.wide.u32 	%rd61, %r85, 4;
	add.s64 	%rd62, %rd2, %rd61;
	ld.global.f32 	%f166, [%rd62];
	fma.rn.f32 	%f398, %f166, %f166, %f165;
	add.s32 	%r207, %r207, 4096;
$L__BB1_40:
	setp.eq.s32 	%p13, %r39, 0;
	@%p13 bra 	$L__BB1_46;
	and.b32  	%r42, %r26, 3;
	setp.lt.u32 	%p14, %r39, 4;
	@%p14 bra 	$L__BB1_43;
	add.s32 	%r86, %r207, %r202;
	mul.wide.u32 	%rd63, %r86, 4;
	add.s64 	%rd64, %rd2, %rd63;
	ld.global.f32 	%f168, [%rd64];
	fma.rn.f32 	%f169, %f168, %f168, %f398;
	add.s32 	%r87, %r86, 512;
	mul.wide.u32 	%rd65, %r87, 4;
	add.s64 	%rd66, %rd2, %rd65;
	ld.global.f32 	%f170, [%rd66];
	fma.rn.f32 	%f171, %f170, %f170, %f169;
	add.s32 	%r88, %r86, 1024;
	mul.wide.u32 	%rd67, %r88, 4;
	add.s64 	%rd68, %rd2, %rd67;
	ld.global.f32 	%f172, [%rd68];
	fma.rn.f32 	%f173, %f172, %f172, %f171;
	add.s32 	%r89, %r86, 1536;
	mul.wide.u32 	%rd69, %r89, 4;
	add.s64 	%rd70, %rd2, %rd69;
	ld.global.f32 	%f174, [%rd70];
	fma.rn.f32 	%f398, %f174, %f174, %f173;
	add.s32 	%r207, %r207, 2048;
$L__BB1_43:
	setp.eq.s32 	%p15, %r42, 0;
	@%p15 bra 	$L__BB1_46;
	add.s32 	%r210, %r207, %r202;
	neg.s32 	%r209, %r42;
$L__BB1_45:
	.pragma "nounroll";
	mul.wide.u32 	%rd71, %r210, 4;
	add.s64 	%rd72, %rd2, %rd71;
	ld.global.f32 	%f175, [%rd72];
	fma.rn.f32 	%f398, %f175, %f175, %f398;
	add.s32 	%r210, %r210, 512;
	add.s32 	%r209, %r209, 1;
	setp.ne.s32 	%p16, %r209, 0;
	@%p16 bra 	$L__BB1_45;
$L__BB1_46:
	// begin inline asm
	mov.u32 %r90, %laneid;
	// end inline asm
	mov.b32 	%r92, %f398;
	mov.b32 	%r93, 1;
	mov.b32 	%r114, 31;
	mov.b32 	%r115, -1;
	// begin inline asm
	shfl.sync.down.b32 %r91, %r92, %r93, %r114, %r115;
	// end inline asm
	setp.gt.s32 	%p17, %r90, 30;
	mov.b32 	%f176, %r91;
	add.f32 	%f177, %f398, %f176;
	selp.f32 	%f178, %f398, %f177, %p17;
	mov.b32 	%r97, %f178;
	mov.b32 	%r98, 2;
	// begin inline asm
	shfl.sync.down.b32 %r96, %r97, %r98, %r114, %r115;
	// end inline asm
	setp.gt.s32 	%p18, %r90, 29;
	mov.b32 	%f179, %r96;
	add.f32 	%f180, %f178, %f179;
	selp.f32 	%f181, %f178, %f180, %p18;
	mov.b32 	%r102, %f181;
	mov.b32 	%r103, 4;
	// begin inline asm
	shfl.sync.down.b32 %r101, %r102, %r103, %r114, %r115;
	// end inline asm
	setp.gt.s32 	%p19, %r90, 27;
	mov.b32 	%f182, %r101;
	add.f32 	%f183, %f181, %f182;
	selp.f32 	%f184, %f181, %f183, %p19;
	mov.b32 	%r107, %f184;
	mov.b32 	%r108, 8;
	// begin inline asm
	shfl.sync.down.b32 %r106, %r107, %r108, %r114, %r115;
	// end inline asm
	setp.gt.s32 	%p20, %r90, 23;
	mov.b32 	%f185, %r106;
	add.f32 	%f186, %f184, %f185;
	selp.f32 	%f187, %f184, %f186, %p20;
	mov.b32 	%r112, %f187;
	mov.b32 	%r113, 16;
	// begin inline asm
	shfl.sync.down.b32 %r111, %r112, %r113, %r114, %r115;
	// end inline asm
	setp.gt.s32 	%p21, %r90, 15;
	mov.b32 	%f188, %r111;
	add.f32 	%f38, %f187, %f188;
	selp.f32 	%f399, %f187, %f38, %p21;
	setp.ne.s32 	%p22, %r90, 0;
	@%p22 bra 	$L__BB1_48;
	shr.u32 	%r116, %r21, 3;
	and.b32  	%r117, %r116, 124;
	mov.u32 	%r118, _ZZN3cub18CUB_300001_SM_10006detail6reduce28DeviceReduceSingleTileKernelINS2_10policy_hubIfjN4cuda3std3__44plusIfEEE10Policy1000EN6thrust24THRUST_300001_SM_1000_NS6detail15normal_iteratorINSD_10device_ptrIfEEEEPfjS9_ff6squareIfEEEvT0_T1_T2_T3_T4_T6_E12temp_storage;
	add.s32 	%r119, %r118, %r117;
	st.shared.f32 	[%r119+16], %f38;
$L__BB1_48:
	bar.sync 	0;
	setp.ne.s32 	%p23, %r21, 0;
	@%p23 bra 	$L__BB1_50;
	ld.shared.f32 	%f189, [_ZZN3cub18CUB_300001_SM_10006detail6reduce28DeviceReduceSingleTileKernelINS2_10policy_hubIfjN4cuda3std3__44plusIfEEE10Policy1000EN6thrust24THRUST_300001_SM_1000_NS6detail15normal_iteratorINSD_10device_ptrIfEEEEPfjS9_ff6squareIfEEEvT0_T1_T2_T3_T4_T6_E12temp_storage+20];
	add.f32 	%f190, %f399, %f189;
	ld.shared.f32 	%f191, [_ZZN3cub18CUB_300001_SM_10006detail6reduce28DeviceReduceSingleTileKernelINS2_10policy_hubIfjN4cuda3std3__44plusIfEEE10Policy1000EN6thrust24THRUST_300001_SM_1000_NS6detail15normal_iteratorINSD_10device_ptrIfEEEEPfjS9_ff6squareIfEEEvT0_T1_T2_T3_T4_T6_E12temp_storage+24];
	add.f32 	%f192, %f190, %f191;
	ld.shared.f32 	%f193, [_ZZN3cub18CUB_300001_SM_10006detail6reduce28DeviceReduceSingleTileKernelINS2_10policy_hubIfjN4cuda3std3__44plusIfEEE10Policy1000EN6thrust24THRUST_300001_SM_1000_NS6detail15normal_iteratorINSD_10device_ptrIfEEEEPfjS9_ff6squareIfEEEvT0_T1_T2_T3_T4_T6_E12temp_storage+28];
	add.f32 	%f194, %f192, %f193;
	ld.shared.f32 	%f195, [_ZZN3cub18CUB_300001_SM_10006detail6reduce28DeviceReduceSingleTileKernelINS2_10policy_hubIfjN4cuda3std3__44plusIfEEE10Policy1000EN6thrust24THRUST_300001_SM_1000_NS6detail15normal_iteratorINSD_10device_ptrIfEEEEPfjS9_ff6squareIfEEEvT0_T1_T2_T3_T4_T6_E12temp_storage+32];
	add.f32 	%f196, %f194, %f195;
	ld.shared.f32 	%f197, [_ZZN3cub18CUB_300001_SM_10006detail6reduce28DeviceReduceSingleTileKernelINS2_10policy_hubIfjN4cuda3std3__44plusIfEEE10Policy1000EN6thrust24THRUST_300001_SM_1000_NS6detail15normal_iteratorINSD_10device_ptrIfEEEEPfjS9_ff6squareIfEEEvT0_T1_T2_T3_T4_T6_E12temp_storage+36];
	add.f32 	%f198, %f196, %f197;
	ld.shared.f32 	%f199, [_ZZN3cub18CUB_300001_SM_10006detail6reduce28DeviceReduceSingleTileKernelINS2_10policy_hubIfjN4cuda3std3__44plusIfEEE10Policy1000EN6thrust24THRUST_300001_SM_1000_NS6detail15normal_iteratorINSD_10device_ptrIfEEEEPfjS9_ff6squareIfEEEvT0_T1_T2_T3_T4_T6_E12temp_storage+40];
	add.f32 	%f200, %f198, %f199;
	ld.shared.f32 	%f201, [_ZZN3cub18CUB_300001_SM_10006detail6reduce28DeviceReduceSingleTileKernelINS2_10policy_hubIfjN4cuda3std3__44plusIfEEE10Policy1000EN6thrust24THRUST_300001_SM_1000_NS6detail15normal_iteratorINSD_10device_ptrIfEEEEPfjS9_ff6squareIfEEEvT0_T1_T2_T3_T4_T6_E12temp_storage+44];
	add.f32 	%f202, %f200, %f201;
	ld.shared.f32 	%f203, [_ZZN3cub18CUB_300001_SM_10006detail6reduce28DeviceReduceSingleTileKernelINS2_10policy_hubIfjN4cuda3std3__44plusIfEEE10Policy1000EN6thrust24THRUST_300001_SM_1000_NS6detail15normal_iteratorINSD_10device_ptrIfEEEEPfjS9_ff6squareIfEEEvT0_T1_T2_T3_T4_T6_E12temp_storage+48];
	add.f32 	%f204, %f202, %f203;
	ld.shared.f32 	%f205, [_ZZN3cub18CUB_300001_SM_10006detail6reduce28DeviceReduceSingleTileKernelINS2_10policy_hubIfjN4cuda3std3__44plusIfEEE10Policy1000EN6thrust24THRUST_300001_SM_1000_NS6detail15normal_iteratorINSD_10device_ptrIfEEEEPfjS9_ff6squareIfEEEvT0_T1_T2_T3_T4_T6_E12temp_storage+52];
	add.f32 	%f206, %f204, %f205;
	ld.shared.f32 	%f207, [_ZZN3cub18CUB_300001_SM_10006detail6reduce28DeviceReduceSingleTileKernelINS2_10policy_hubIfjN4cuda3std3__44plusIfEEE10Policy1000EN6thrust24THRUST_300001_SM_1000_NS6detail15normal_iteratorINSD_10device_ptrIfEEEEPfjS9_ff6squareIfEEEvT0_T1_T2_T3_T4_T6_E12temp_storage+56];
	add.f32 	%f208, %f206, %f207;
	ld.shared.f32 	%f209, [_ZZN3cub18CUB_300001_SM_10006detail6reduce28DeviceReduceSingleTileKernelINS2_10policy_hubIfjN4cuda3std3__44plusIfEEE10Policy1000EN6thrust24THRUST_300001_SM_1000_NS6detail15normal_iteratorINSD_10device_ptrIfEEEEPfjS9_ff6squareIfEEEvT0_T1_T2_T3_T4_T6_E12temp_storage+60];
	add.f32 	%f210, %f208, %f209;
	ld.shared.f32 	%f211, [_ZZN3cub18CUB_300001_SM_10006detail6reduce28DeviceReduceSingleTileKernelINS2_10policy_hubIfjN4cuda3std3__44plusIfEEE10Policy1000EN6thrust24THRUST_300001_SM_1000_NS6detail15normal_iteratorINSD_10device_ptrIfEEEEPfjS9_ff6squareIfEEEvT0_T1_T2_T3_T4_T6_E12temp_storage+64];
	add.f32 	%f212, %f210, %f211;
	ld.shared.f32 	%f213, [_ZZN3cub18CUB_300001_SM_10006detail6reduce28DeviceReduceSingleTileKernelINS2_10policy_hubIfjN4cuda3std3__44plusIfEEE10Policy1000EN6thrust24THRUST_300001_SM_1000_NS6detail15normal_iteratorINSD_10device_ptrIfEEEEPfjS9_ff6squareIfEEEvT0_T1_T2_T3_T4_T6_E12temp_storage+68];
	add.f32 	%f214, %f212, %f213;
	ld.shared.f32 	%f215, [_ZZN3cub18CUB_300001_SM_10006detail6reduce28DeviceReduceSingleTileKernelINS2_10policy_hubIfjN4cuda3std3__44plusIfEEE10Policy1000EN6thrust24THRUST_300001_SM_1000_NS6detail15normal_iteratorINSD_10device_ptrIfEEEEPfjS9_ff6squareIfEEEvT0_T1_T2_T3_T4_T6_E12temp_storage+72];
	add.f32 	%f216, %f214, %f215;
	ld.shared.f32 	%f217, [_ZZN3cub18CUB_300001_SM_10006detail6reduce28DeviceReduceSingleTileKernelINS2_10policy_hubIfjN4cuda3std3__44plusIfEEE10Policy1000EN6thrust24THRUST_300001_SM_1000_NS6detail15normal_iteratorINSD_10device_ptrIfEEEEPfjS9_ff6squareIfEEEvT0_T1_T2_T3_T4_T6_E12temp_storage+76];
	add.f32 	%f399, %f216, %f217;
$L__BB1_50:
	mov.u32 	%r192, %tid.x;
	setp.ne.s32 	%p65, %r192, 0;
	@%p65 bra 	$L__BB1_52;
	add.f32 	%f377, %f42, %f399;
	st.global.f32 	[%rd1], %f377;
$L__BB1_52:
	ret;

}
	// .globl	_ZN3cub18CUB_300001_SM_10006detail6reduce18DeviceReduceKernelINS2_10policy_hubIfjN4cuda3std3__44plusIfEEE10Policy1000EN6thrust24THRUST_300001_SM_1000_NS6detail15normal_iteratorINSD_10device_ptrIfEEEEjS9_f6squareIfEEEvT0_PT3_T1_NS0_13GridEvenShareISO_EET2_T4_
.visible .entry _ZN3cub18CUB_300001_SM_10006detail6reduce18DeviceReduceKernelINS2_10policy_hubIfjN4cuda3std3__44plusIfEEE10Policy1000EN6thrust24THRUST_300001_SM_1000_NS6detail15normal_iteratorINSD_10device_ptrIfEEEEjS9_f6squareIfEEEvT0_PT3_T1_NS0_13GridEvenShareISO_EET2_T4_(
	.param .align 8 .b8 _ZN3cub18CUB_300001_SM_10006detail6reduce18DeviceReduceKernelINS2_10policy_hubIfjN4cuda3std3__44plusIfEEE10Policy1000EN6thrust24THRUST_300001_SM_1000_NS6detail15normal_iteratorINSD_10device_ptrIfEEEEjS9_f6squareIfEEEvT0_PT3_T1_NS0_13GridEvenShareISO_EET2_T4__param_0[8],
	.param .u64 .ptr .align 1 _ZN3cub18CUB_300001_SM_10006detail6reduce18DeviceReduceKernelINS2_10policy_hubIfjN4cuda3std3__44plusIfEEE10Policy1000EN6thrust24THRUST_300001_SM_1000_NS6detail15normal_iteratorINSD_10device_ptrIfEEEEjS9_f6squareIfEEEvT0_PT3_T1_NS0_13GridEvenShareISO_EET2_T4__param_1,
	.param .u32 _ZN3cub18CUB_300001_SM_10006detail6reduce18DeviceReduceKernelINS2_10policy_hubIfjN4cuda3std3__44plusIfEEE10Policy1000EN6thrust24THRUST_300001_SM_1000_NS6detail15normal_iteratorINSD_10device_ptrIfEEEEjS9_f6squareIfEEEvT0_PT3_T1_NS0_13GridEvenShareISO_EET2_T4__param_2,
	.param .align 4 .b8 _ZN3cub18CUB_300001_SM_10006detail6reduce18DeviceReduceKernelINS2_10policy_hubIfjN4cuda3std3__44plusIfEEE10Policy1000EN6thrust24THRUST_300001_SM_1000_NS6detail15normal_iteratorINSD_10device_ptrIfEEEEjS9_f6squareIfEEEvT0_PT3_T1_NS0_13GridEvenShareISO_EET2_T4__param_3[40],
	.param .align 1 .b8 _ZN3cub18CUB_300001_SM_10006detail6reduce18DeviceReduceKernelINS2_10policy_hubIfjN4cuda3std3__44plusIfEEE10Policy1000EN6thrust24THRUST_300001_SM_1000_NS6detail15normal_iteratorINSD_10device_ptrIfEEEEjS9_f6squareIfEEEvT0_PT3_T1_NS0_13GridEvenShareISO_EET2_T4__param_4[1],
	.param .align 1 .b8 _ZN3cub18CUB_300001_SM_10006detail6reduce18DeviceReduceKernelINS2_10policy_hubIfjN4cuda3std3__44plusIfEEE10Policy1000EN6thrust24THRUST_300001_SM_1000_NS6detail15normal_iteratorINSD_10device_ptrIfEEEEjS9_f6squareIfEEEvT0_PT3_T1_NS0_13GridEvenShareISO_EET2_T4__param_5[1]
)
.maxntid 512
{
	.reg .pred 	%p<65>;
	.reg .b16 	%rs<4>;
	.reg .b32 	%r<277>;
	.reg .b32 	%f<396>;
	.reg .b64 	%rd<129>;
	// demoted variable
	.shared .align 4 .b8 _ZZN3cub18CUB_300001_SM_10006detail6reduce18DeviceReduceKernelINS2_10policy_hubIfjN4cuda3std3__44plusIfEEE10Policy1000EN6thrust24THRUST_300001_SM_1000_NS6detail15normal_iteratorINSD_10device_ptrIfEEEEjS9_f6squareIfEEEvT0_PT3_T1_NS0_13GridEvenShareISO_EET2_T4_E12temp_storage[84];
	ld.param.u32 	%r1, [_ZN3cub18CUB_300001_SM_10006detail6reduce18DeviceReduceKernelINS2_10policy_hubIfjN4cuda3std3__44plusIfEEE10Policy1000EN6thrust24THRUST_300001_SM_1000_NS6detail15normal_iteratorINSD_10device_ptrIfEEEEjS9_f6squareIfEEEvT0_PT3_T1_NS0_13GridEvenShareISO_EET2_T4__param_3+20];
	ld.param.u32 	%r2, [_ZN3cub18CUB_300001_SM_10006detail6reduce18DeviceReduceKernelINS2_10policy_hubIfjN4cuda3std3__44plusIfEEE10Policy1000EN6thrust24THRUST_300001_SM_1000_NS6detail15normal_iteratorINSD_10device_ptrIfEEEEjS9_f6squareIfEEEvT0_PT3_T1_NS0_13GridEvenShareISO_EET2_T4__param_3+24];
	ld.param.u64 	%rd3, [_ZN3cub18CUB_300001_SM_10006detail6reduce18DeviceReduceKernelINS2_10policy_hubIfjN4cuda3std3__44plusIfEEE10Policy1000EN6thrust24THRUST_300001_SM_1000_NS6detail15normal_iteratorINSD_10device_ptrIfEEEEjS9_f6squareIfEEEvT0_PT3_T1_NS0_13GridEvenShareISO_EET2_T4__param_0];
	ld.param.u64 	%rd2, [_ZN3cub18CUB_300001_SM_10006detail6reduce18DeviceReduceKernelINS2_10policy_hubIfjN4cuda3std3__44plusIfEEE10Policy1000EN6thrust24THRUST_300001_SM_1000_NS6detail15normal_iteratorINSD_10device_ptrIfEEEEjS9_f6squareIfEEEvT0_PT3_T1_NS0_13GridEvenShareISO_EET2_T4__param_1];
	cvta.to.global.u64 	%rd1, %rd3;
	mov.u32 	%r3, %ctaid.x;
	shl.b32 	%r4, %r2, 13;
	shl.b32 	%r268, %r3, 13;
	sub.s32 	%r6, %r1, %r268;
	setp.gt.u32 	%p1, %r6, 8191;
	@%p1 bra 	$L__BB2_26;
	mov.u32 	%r7, %tid.x;
	setp.ge.u32 	%p23, %r7, %r6;
	mov.f32 	%f384, 0f00000000;
	mov.u32 	%r259, %r7;
	@%p23 bra 	$L__BB2_3;
	add.s32 	%r153, %r268, %r7;
	mul.wide.u32 	%rd66, %r153, 4;
	add.s64 	%rd67, %rd1, %rd66;
	ld.global.f32 	%f217, [%rd67];
	mul.f32 	%f384, %f217, %f217;
	add.s32 	%r259, %r7, 512;
$L__BB2_3:
	setp.ge.u32 	%p24, %r259, %r6;
	@%p24 bra 	$L__BB2_17;
	not.b32 	%r154, %r259;
	add.s32 	%r155, %r1, %r154;
	sub.s32 	%r156, %r155, %r268;
	shr.u32 	%r157, %r156, 9;
	add.s32 	%r10, %r157, 1;
	and.b32  	%r11, %r10, 15;
	setp.lt.u32 	%p25, %r156, 7680;
	@%p25 bra 	$L__BB2_8;
	or.b32  	%r258, %r259, 4096;
	add.s32 	%r257, %r259, %r268;
	and.b32  	%r158, %r10, 16777200;
	neg.s32 	%r256, %r158;
$L__BB2_6:
	.pragma "nounroll";
	mul.wide.u32 	%rd68, %r257, 4;
	add.s64 	%rd69, %rd1, %rd68;
	ld.global.f32 	%f219, [%rd69];
	fma.rn.f32 	%f220, %f219, %f219, %f384;
	add.s32 	%r159, %r257, 512;
	mul.wide.u32 	%rd70, %r159, 4;
	add.s64 	%rd71, %rd1, %rd70;
	ld.global.f32 	%f221, [%rd71];
	fma.rn.f32 	%f222, %f221, %f221, %f220;
	add.s32 	%r160, %r257, 1024;
	mul.wide.u32 	%rd72, %r160, 4;
	add.s64 	%rd73, %rd1, %rd72;
	ld.global.f32 	%f223, [%rd73];
	fma.rn.f32 	%f224, %f223, %f223, %f222;
	add.s32 	%r161, %r257, 1536;
	mul.wide.u32 	%rd74, %r161, 4;
	add.s64 	%rd75, %rd1, %rd74;
	ld.global.f32 	%f225, [%rd75];
	fma.rn.f32 	%f226, %f225, %f225, %f224;
	add.s32 	%r162, %r257, 2048;
	mul.wide.u32 	%rd76, %r162, 4;
	add.s64 	%rd77, %rd1, %rd76;
	ld.global.f32 	%f227, [%rd77];
	fma.rn.f32 	%f228, %f227, %f227, %f226;
	add.s32 	%r163, %r257, 2560;
	mul.wide.u32 	%rd78, %r163, 4;
	add.s64 	%rd79, %rd1, %rd78;
	ld.global.f32 	%f229, [%rd79];
	fma.rn.f32 	%f230, %f229, %f229, %f228;
	add.s32 	%r164, %r257, 3072;
	mul.wide.u32 	%rd80, %r164, 4;
	add.s64 	%rd81, %rd1, %rd80;
	ld.global.f32 	%f231, [%rd81];
	fma.rn.f32 	%f232, %f231, %f231, %f230;
	add.s32 	%r165, %r257, 3584;
	mul.wide.u32 	%rd82, %r165, 4;
	add.s64 	%rd83, %rd1, %rd82;
	ld.global.f32 	%f233, [%rd83];
	fma.rn.f32 	%f234, %f233, %f233, %f232;
	add.s32 	%r166, %r257, 4096;
	mul.wide.u32 	%rd84, %r166, 4;
	add.s64 	%rd85, %rd1, %rd84;
	ld.global.f32 	%f235, [%rd85];
	fma.rn.f32 	%f236, %f235, %f235, %f234;
	add.s32 	%r167, %r257, 4608;
	mul.wide.u32 	%rd86, %r167, 4;
	add.s64 	%rd87, %rd1, %rd86;
	ld.global.f32 	%f237, [%rd87];
	fma.rn.f32 	%f238, %f237, %f237, %f236;
	add.s32 	%r168, %r257, 5120;
	mul.wide.u32 	%rd88, %r168, 4;
	add.s64 	%rd89, %rd1, %rd88;
	ld.global.f32 	%f239, [%rd89];
	fma.rn.f32 	%f240, %f239, %f239, %f238;
	add.s32 	%r169, %r257, 5632;
	mul.wide.u32 	%rd90, %r169, 4;
	add.s64 	%rd91, %rd1, %rd90;
	ld.global.f32 	%f241, [%rd91];
	fma.rn.f32 	%f242, %f241, %f241, %f240;
	add.s32 	%r170, %r257, 6144;
	mul.wide.u32 	%rd92, %r170, 4;
	add.s64 	%rd93, %rd1, %rd92;
	ld.global.f32 	%f243, [%rd93];
	fma.rn.f32 	%f244, %f243, %f243, %f242;
	add.s32 	%r171, %r257, 6656;
	mul.wide.u32 	%rd94, %r171, 4;
	add.s64 	%rd95, %rd1, %rd94;
	ld.global.f32 	%f245, [%rd95];
	fma.rn.f32 	%f246, %f245, %f245, %f244;
	add.s32 	%r172, %r257, 7168;
	mul.wide.u32 	%rd96, %r172, 4;
	add.s64 	%rd97, %rd1, %rd96;
	ld.global.f32 	%f247, [%rd97];
	fma.rn.f32 	%f248, %f247, %f247, %f246;
	add.s32 	%r173, %r257, 7680;
	mul.wide.u32 	%rd98, %r173, 4;
	add.s64 	%rd99, %rd1, %rd98;
	ld.global.f32 	%f249, [%rd99];
	fma.rn.f32 	%f384, %f249, %f249, %f248;
	add.s32 	%r258, %r258, 8192;
	add.s32 	%r257, %r257, 8192;
	add.s32 	%r256, %r256, 16;
	setp.ne.s32 	%p26, %r256, 0;
	@%p26 bra 	$L__BB2_6;
	add.s32 	%r259, %r258, -4096;
$L__BB2_8:
	setp.eq.s32 	%p27, %r11, 0;
	@%p27 bra 	$L__BB2_17;
	and.b32  	%r23, %r10, 7;
	setp.lt.u32 	%p28, %r11, 8;
	@%p28 bra 	$L__BB2_11;
	add.s32 	%r174, %r268, %r259;
	mul.wide.u32 	%rd100, %r174, 4;
	add.s64 	%rd101, %rd1, %rd100;
	ld.global.f32 	%f251, [%rd101];
	fma.rn.f32 	%f252, %f251, %f251, %f384;
	add.s32 	%r175, %r174, 512;
	mul.wide.u32 	%rd102, %r175, 4;
	add.s64 	%rd103, %rd1, %rd102;
	ld.global.f32 	%f253, [%rd103];
	fma.rn.f32 	%f254, %f253, %f253, %f252;
	add.s32 	%r176, %r174, 1024;
	mul.wide.u32 	%rd104, %r176, 4;
	add.s64 	%rd105, %rd1, %rd104;
	ld.global.f32 	%f255, [%rd105];
	fma.rn.f32 	%f256, %f255, %f255, %f254;
	add.s32 	%r177, %r174, 1536;
	mul.wide.u32 	%rd106, %r177, 4;
	add.s64 	%rd107, %rd1, %rd106;
	ld.global.f32 	%f257, [%rd107];
	fma.rn.f32 	%f258, %f257, %f257, %f256;
	add.s32 	%r178, %r174, 2048;
	mul.wide.u32 	%rd108, %r178, 4;
	add.s64 	%rd109, %rd1, %rd108;
	ld.global.f32 	%f259, [%rd109];
	fma.rn.f32 	%f260, %f259, %f259, %f258;
	add.s32 	%r179, %r174, 2560;
	mul.wide.u32 	%rd110, %r179, 4;
	add.s64 	%rd111, %rd1, %rd110;
	ld.global.f32 	%f261, [%rd111];
	fma.rn.f32 	%f262, %f261, %f261, %f260;
	add.s32 	%r180, %r174, 3072;
	mul.wide.u32 	%rd112, %r180, 4;
	add.s64 	%rd113, %rd1, %rd112;
	ld.global.f32 	%f263, [%rd113];
	fma.rn.f32 	%f264, %f263, %f263, %f262;
	add.s32 	%r181, %r174, 3584;
	mul.wide.u32 	%rd114, %r181, 4;
	add.s64 	%rd115, %rd1, %rd114;
	ld.global.f32 	%f265, [%rd115];
	fma.rn.f32 	%f384, %f265, %f265, %f264;
	add.s32 	%r259, %r259, 4096;
$L__BB2_11:
	setp.eq.s32 	%p29, %r23, 0;
	@%p29 bra 	$L__BB2_17;
	and.b32  	%r26, %r10, 3;
	setp.lt.u32 	%p30, %r23, 4;
	@%p30 bra 	$L__BB2_14;
	add.s32 	%r182, %r268, %r259;
	mul.wide.u32 	%rd116, %r182, 4;
	add.s64 	%rd117, %rd1, %rd116;
	ld.global.f32 	%f267, [%rd117];
	fma.rn.f32 	%f268, %f267, %f267, %f384;
	add.s32 	%r183, %r182, 512;
	mul.wide.u32 	%rd118, %r183, 4;
	add.s64 	%rd119, %rd1, %rd118;
	ld.global.f32 	%f269, [%rd119];
	fma.rn.f32 	%f270, %f269, %f269, %f268;
	add.s32 	%r184, %r182, 1024;
	mul.wide.u32 	%rd120, %r184, 4;
	add.s64 	%rd121, %rd1, %rd120;
	ld.global.f32 	%f271, [%rd121];
	fma.rn.f32 	%f272, %f271, %f271, %f270;
	add.s32 	%r185, %r182, 1536;
	mul.wide.u32 	%rd122, %r185, 4;
	add.s64 	%rd123, %rd1, %rd122;
	ld.global.f32 	%f273, [%rd123];
	fma.rn.f32 	%f384, %f273, %f273, %f272;
	add.s32 	%r259, %r259, 2048;
$L__BB2_14:
	setp.eq.s32 	%p31, %r26, 0;
	@%p31 bra 	$L__BB2_17;
	add.s32 	%r263, %r259, %r268;
	neg.s32 	%r262, %r26;
$L__BB2_16:
	.pragma "nounroll";
	mul.wide.u32 	%rd124, %r263, 4;
	add.s64 	%rd125, %rd1, %rd124;
	ld.global.f32 	%f274, [%rd125];
	fma.rn.f32 	%f384, %f274, %f274, %f384;
	add.s32 	%r263, %r263, 512;
	add.s32 	%r262, %r262, 1;
	setp.ne.s32 	%p32, %r262, 0;
	@%p32 bra 	$L__BB2_16;
$L__BB2_17:
	setp.lt.u32 	%p33, %r6, 512;
	@%p33 bra 	$L__BB2_22;
	// begin inline asm
	mov.u32 %r224, %laneid;
	// end inline asm
	mov.b32 	%r226, %f384;
	mov.b32 	%r227, 1;
	mov.b32 	%r248, 31;
	mov.b32 	%r249, -1;
	// begin inline asm
	shfl.sync.down.b32 %r225, %r226, %r227, %r248, %r249;
	// end inline asm
	setp.gt.s32 	%p57, %r224, 30;
	mov.b32 	%f333, %r225;
	add.f32 	%f334, %f384, %f333;
	selp.f32 	%f335, %f384, %f334, %p57;
	mov.b32 	%r231, %f335;
	mov.b32 	%r232, 2;
	// begin inline asm
	shfl.sync.down.b32 %r230, %r231, %r232, %r248, %r249;
	// end inline asm
	setp.gt.s32 	%p58, %r224, 29;
	mov.b32 	%f336, %r230;
	add.f32 	%f337, %f335, %f336;
	selp.f32 	%f338, %f335, %f337, %p58;
	mov.b32 	%r236, %f338;
	mov.b32 	%r237, 4;
	// begin inline asm
	shfl.sync.down.b32 %r235, %r236, %r237, %r248, %r249;
	// end inline asm
	setp.gt.s32 	%p59, %r224, 27;
	mov.b32 	%f339, %r235;
	add.f32 	%f340, %f338, %f339;
	selp.f32 	%f341, %f338, %f340, %p59;
	mov.b32 	%r241, %f341;
	mov.b32 	%r242, 8;
	// begin inline asm
	shfl.sync.down.b32 %r240, %r241, %r242, %r248, %r249;
	// end inline asm
	setp.gt.s32 	%p60, %r224, 23;
	mov.b32 	%f342, %r240;
	add.f32 	%f343, %f341, %f342;
	selp.f32 	%f344, %f341, %f343, %p60;
	mov.b32 	%r246, %f344;
	mov.b32 	%r247, 16;
	// begin inline asm
	shfl.sync.down.b32 %r245, %r246, %r247, %r248, %r249;
	// end inline asm
	setp.gt.s32 	%p61, %r224, 15;
	mov.b32 	%f345, %r245;
	add.f32 	%f16, %f344, %f345;
	selp.f32 	%f395, %f344, %f16, %p61;
	setp.ne.s32 	%p62, %r224, 0;
	@%p62 bra 	$L__BB2_20;
	shr.u32 	%r250, %r7, 3;
	and.b32  	%r251, %r250, 124;
	mov.u32 	%r252, _ZZN3cub18CUB_300001_SM_10006detail6reduce18DeviceReduceKernelINS2_10policy_hubIfjN4cuda3std3__44plusIfEEE10Policy1000EN6thrust24THRUST_300001_SM_1000_NS6detail15normal_iteratorINSD_10device_ptrIfEEEEjS9_f6squareIfEEEvT0_PT3_T1_NS0_13GridEvenShareISO_EET2_T4_E12temp_storage;
	add.s32 	%r253, %r252, %r251;
	st.shared.f32 	[%r253+16], %f16;
$L__BB2_20:
	bar.sync 	0;
	setp.ne.s32 	%p63, %r7, 0;
	@%p63 bra 	$L__BB2_48;
	ld.shared.f32 	%f346, [_ZZN3cub18CUB_300001_SM_10006detail6reduce18DeviceReduceKernelINS2_10policy_hubIfjN4cuda3std3__44plusIfEEE10Policy1000EN6thrust24THRUST_300001_SM_1000_NS6detail15normal_iteratorINSD_10device_ptrIfEEEEjS9_f6squareIfEEEvT0_PT3_T1_NS0_13GridEvenShareISO_EET2_T4_E12temp_storage+20];
	add.f32 	%f347, %f395, %f346;
	ld.shared.f32 	%f348, [_ZZN3cub18CUB_300001_SM_10006detail6reduce18DeviceReduceKernelINS2_10policy_hubIfjN4cuda3std3__44plusIfEEE10Policy1000EN6thrust24THRUST_300001_SM_1000_NS6detail15normal_iteratorINSD_10device_ptrIfEEEEjS9_f6squareIfEEEvT0_PT3_T1_NS0_13GridEvenShareISO_EET2_T4_E12temp_storage+24];
	add.f32 	%f349, %f347, %f348;
	ld.shared.f32 	%f350, [_ZZN3cub18CUB_300001_SM_10006detail6reduce18DeviceReduceKernelINS2_10policy_hubIfjN4cuda3std3__44plusIfEEE10Policy1000EN6thrust24THRUST_300001_SM_1000_NS6detail15normal_iteratorINSD_10device_ptrIfEEEEjS9_f6squareIfEEEvT0_PT3_T1_NS0_13GridEvenShareISO_EET2_T4_E12temp_storage+28];
	add.f32 	%f351, %f349, %f350;
	ld.shared.f32 	%f352, [_ZZN3cub18CUB_300001_SM_10006detail6reduce18DeviceReduceKernelINS2_10policy_hubIfjN4cuda3std3__44plusIfEEE10Policy1000EN6thrust24THRUST_300001_SM_1000_NS6detail15normal_iteratorINSD_10device_ptrIfEEEEjS9_f6squareIfEEEvT0_PT3_T1_NS0_13GridEvenShareISO_EET2_T4_E12temp_storage+32];
	add.f32 	%f353, %f351, %f352;
	ld.shared.f32 	%f354, [_ZZN3cub18CUB_300001_SM_10006detail6reduce18DeviceReduceKernelINS2_10policy_hubIfjN4cuda3std3__44plusIfEEE10Policy1000EN6thrust24THRUST_300001_SM_1000_NS6detail15normal_iteratorINSD_10device_ptrIfEEEEjS9_f6squareIfEEEvT0_PT3_T1_NS0_13GridEvenShareISO_EET2_T4_E12temp_storage+36];
	add.f32 	%f355, %f353, %f354;
	ld.shared.f32 	%f356, [_ZZN3cub18CUB_300001_SM_10006detail6reduce18DeviceReduceKernelINS2_10policy_hubIfjN4cuda3std3__44plusIfEEE10Policy1000EN6thrust24THRUST_300001_SM_1000_NS6detail15normal_iteratorINSD_10device_ptrIfEEEEjS9_f6squareIfEEEvT0_PT3_T1_NS0_13GridEvenShareISO_EET2_T4_E12temp_storage+40];
	add.f32 	%f357, %f355, %f356;
	ld.shared.f32 	%f358, [_ZZN3cub18CUB_300001_SM_10006detail6reduce18DeviceReduceKernelINS2_10policy_hubIfjN4cuda3std3__44plusIfEEE10Policy1000EN6thrust24THRUST_300001_SM_1000_NS6detail15normal_iteratorINSD_10device_ptrIfEEEEjS9_f6squareIfEEEvT0_PT3_T1_NS0_13GridEvenShareISO_EET2_T4_E12temp_storage+44];
	add.f32 	%f359, %f357, %f358;
	ld.shared.f32 	%f360, [_ZZN3cub18CUB_300001_SM_10006detail6reduce18DeviceReduceKernelINS2_10policy_hubIfjN4cuda3std3__44plusIfEEE10Policy1000EN6thrust24THRUST_300001_SM_1000_NS6detail15normal_iteratorINSD_10device_ptrIfEEEEjS9_f6squareIfEEEvT0_PT3_T1_NS0_13GridEvenShareISO_EET2_T4_E12temp_storage+48];
	add.f32 	%f361, %f359, %f360;
	ld.shared.f32 	%f362, [_ZZN3cub18CUB_300001_SM_10006detail6reduce18DeviceReduceKernelINS2_10policy_hubIfjN4cuda3std3__44plusIfEEE10Policy1000EN6thrust24THRUST_300001_SM_1000_NS6detail15normal_iteratorINSD_10device_ptrIfEEEEjS9_f6squareIfEEEvT0_PT3_T1_NS0_13GridEvenShareISO_EET2_T4_E12temp_storage+52];
	add.f32 	%f363, %f361, %f362;
	ld.shared.f32 	%f364, [_ZZN3cub18CUB_300001_SM_10006detail6reduce18DeviceReduceKernelINS2_10policy_hubIfjN4cuda3std3__44plusIfEEE10Policy1000EN6thrust24THRUST_300001_SM_1000_NS6detail15normal_iteratorINSD_10device_ptrIfEEEEjS9_f6squareIfEEEvT0_PT3_T1_NS0_13GridEvenShareISO_EET2_T4_E12temp_storage+56];
	add.f32 	%f365, %f363, %f364;
	ld.shared.f32 	%f366, [_ZZN3cub18CUB_300001_SM_10006detail6reduce18DeviceReduceKernelINS2_10policy_hubIfjN4cuda3std3__44plusIfEEE10Policy1000EN6thrust24THRUST_300001_SM_1000_NS6detail15normal_iteratorINSD_10device_ptrIfEEEEjS9_f6squareIfEEEvT0_PT3_T1_NS0_13GridEvenShareISO_EET2_T4_E12temp_storage+60];
	add.f32 	%f367, %f365, %f366;
	ld.shared.f32 	%f368, [_ZZN3cub18CUB_300001_SM_10006detail6reduce18DeviceReduceKernelINS2_10policy_hubIfjN4cuda3std3__44plusIfEEE10Policy1000EN6thrust24THRUST_300001_SM_1000_NS6detail15normal_iteratorINSD_10device_ptrIfEEEEjS9_f6squareIfEEEvT0_PT3_T1_NS0_13GridEvenShareISO_EET2_T4_E12temp_storage+64];
	add.f32 	%f369, %f367, %f368;
	ld.shared.f32 	%f370, [_ZZN3cub18CUB_300001_SM_10006detail6reduce18DeviceReduceKernelINS2_10policy_hubIfjN4cuda3std3__44plusIfEEE10Policy1000EN6thrust24THRUST_300001_SM_1000_NS6detail15normal_iteratorINSD_10device_ptrIfEEEEjS9_f6squareIfEEEvT0_PT3_T1_NS0_13GridEvenShareISO_EET2_T4_E12temp_storage+68];
	add.f32 	%f371, %f369, %f370;
	ld.shared.f32 	%f372, [_ZZN3cub18CUB_300001_SM_10006detail6reduce18DeviceReduceKernelINS2_10policy_hubIfjN4cuda3std3__44plusIfEEE10Policy1000EN6thrust24THRUST_300001_SM_1000_NS6detail15normal_iteratorINSD_10device_ptrIfEEEEjS9_f6squareIfEEEvT0_PT3_T1_NS0_13GridEvenShareISO_EET2_T4_E12temp_storage+72];
	add.f32 	%f373, %f371, %f372;
	ld.shared.f32 	%f374, [_ZZN3cub18CUB_300001_SM_10006detail6reduce18DeviceReduceKernelINS2_10policy_hubIfjN4cuda3std3__44plusIfEEE10Policy1000EN6thrust24THRUST_300001_SM_1000_NS6detail15normal_iteratorINSD_10device_ptrIfEEEEjS9_f6squareIfEEEvT0_PT3_T1_NS0_13GridEvenShareISO_EET2_T4_E12temp_storage+76];
	add.f32 	%f395, %f373, %f374;
	bra.uni 	$L__BB2_48;
$L__BB2_22:
	// begin inline asm
	mov.u32 %r186, %laneid;
	// end inline asm
	and.b32  	%r212, %r7, 992;
	add.s32 	%r213, %r212, 32;
	setp.gt.u32 	%p34, %r213, %r6;
	not.b32 	%r214, %r212;
	add.s32 	%r215, %r6, %r214;
	selp.b32 	%r210, %r215, 31, %p34;
	mov.b32 	%r188, %f384;
	mov.b32 	%r189, 1;
	mov.b32 	%r211, -1;
	// begin inline asm
	shfl.sync.down.b32 %r187, %r188, %r189, %r210, %r211;
	// end inline asm
	setp.lt.s32 	%p35, %r186, %r210;
	mov.b32 	%f275, %r187;
	add.f32 	%f276, %f384, %f275;
	selp.f32 	%f277, %f276, %f384, %p35;
	mov.b32 	%r193, %f277;
	mov.b32 	%r194, 2;
	// begin inline asm
	shfl.sync.down.b32 %r192, %r193, %r194, %r210, %r211;
	// end inline asm
	add.s32 	%r216, %r186, 2;
	setp.gt.s32 	%p36, %r216, %r210;
	mov.b32 	%f278, %r192;
	add.f32 	%f279, %f277, %f278;
	selp.f32 	%f280, %f277, %f279, %p36;
	mov.b32 	%r198, %f280;
	mov.b32 	%r199, 4;
	// begin inline asm
	shfl.sync.down.b32 %r197, %r198, %r199, %r210, %r211;
	// end inline asm
	add.s32 	%r217, %r186, 4;
	setp.gt.s32 	%p37, %r217, %r210;
	mov.b32 	%f281, %r197;
	add.f32 	%f282, %f280, %f281;
	selp.f32 	%f283, %f280, %f282, %p37;
	mov.b32 	%r203, %f283;
	mov.b32 	%r204, 8;
	// begin inline asm
	shfl.sync.down.b32 %r202, %r203, %r204, %r210, %r211;
	// end inline asm
	add.s32 	%r218, %r186, 8;
	setp.gt.s32 	%p38, %r218, %r210;
	mov.b32 	%f284, %r202;
	add.f32 	%f285, %f283, %f284;
	selp.f32 	%f286, %f283, %f285, %p38;
	mov.b32 	%r208, %f286;
	mov.b32 	%r209, 16;
	// begin inline asm
	shfl.sync.down.b32 %r207, %r208, %r209, %r210, %r211;
	// end inline asm
	add.s32 	%r219, %r186, 16;
	setp.gt.s32 	%p39, %r219, %r210;
	mov.b32 	%f287, %r207;
	add.f32 	%f288, %f286, %f287;
	selp.f32 	%f395, %f286, %f288, %p39;
	setp.ne.s32 	%p40, %r186, 0;
	@%p40 bra 	$L__BB2_24;
	shr.u32 	%r220, %r7, 3;
	and.b32  	%r221, %r220, 124;
	mov.u32 	%r222, _ZZN3cub18CUB_300001_SM_10006detail6reduce18DeviceReduceKernelINS2_10policy_hubIfjN4cuda3std3__44plusIfEEE10Policy1000EN6thrust24THRUST_300001_SM_1000_NS6detail15normal_iteratorINSD_10device_ptrIfEEEEjS9_f6squareIfEEEvT0_PT3_T1_NS0_13GridEvenShareISO_EET2_T4_E12temp_storage;
	add.s32 	%r223, %r222, %r221;
	st.shared.f32 	[%r223+16], %f395;
$L__BB2_24:
	bar.sync 	0;
	setp.ne.s32 	%p41, %r7, 0;
	@%p41 bra 	$L__BB2_48;
	setp.gt.u32 	%p42, %r6, 32;
	ld.shared.f32 	%f289, [_ZZN3cub18CUB_300001_SM_10006detail6reduce18DeviceReduceKernelINS2_10policy_hubIfjN4cuda3std3__44plusIfEEE10Policy1000EN6thrust24THRUST_300001_SM_1000_NS6detail15normal_iteratorINSD_10device_ptrIfEEEEjS9_f6squareIfEEEvT0_PT3_T1_NS0_13GridEvenShareISO_EET2_T4_E12temp_storage+20];
	add.f32 	%f290, %f395, %f289;
	selp.f32 	%f291, %f290, %f395, %p42;
	setp.gt.u32 	%p43, %r6, 64;
	ld.shared.f32 	%f292, [_ZZN3cub18CUB_300001_SM_10006detail6reduce18DeviceReduceKernelINS2_10policy_hubIfjN4cuda3std3__44plusIfEEE10Policy1000EN6thrust24THRUST_300001_SM_1000_NS6detail15normal_iteratorINSD_10device_ptrIfEEEEjS9_f6squareIfEEEvT0_PT3_T1_NS0_13GridEvenShareISO_EET2_T4_E12temp_storage+24];
	add.f32 	%f293, %f292, %f291;
	selp.f32 	%f294, %f293, %f291, %p43;
	setp.gt.u32 	%p44, %r6, 96;
	ld.shared.f32 	%f295, [_ZZN3cub18CUB_300001_SM_10006detail6reduce18DeviceReduceKernelINS2_10policy_hubIfjN4cuda3std3__44plusIfEEE10Policy1000EN6thrust24THRUST_300001_SM_1000_NS6detail15normal_iteratorINSD_10device_ptrIfEEEEjS9_f6squareIfEEEvT0_PT3_T1_NS0_13GridEvenShareISO_EET2_T4_E12temp_storage+28];
	add.f32 	%f296, %f295, %f294;
	selp.f32 	%f297, %f296, %f294, %p44;
	setp.gt.u32 	%p45, %r6, 128;
	ld.shared.f32 	%f298, [_ZZN3cub18CUB_300001_SM_10006detail6reduce18DeviceReduceKernelINS2_10policy_hubIfjN4cuda3std3__44plusIfEEE10Policy1000EN6thrust24THRUST_300001_SM_1000_NS6detail15normal_iteratorINSD_10device_ptrIfEEEEjS9_f6squareIfEEEvT0_PT3_T1_NS0_13GridEvenShareISO_EET2_T4_E12temp_storage+32];
	add.f32 	%f299, %f298, %f297;
	selp.f32 	%f300, %f299, %f297, %p45;
	setp.gt.u32 	%p46, %r6, 160;
	ld.shared.f32 	%f301, [_ZZN3cub18CUB_300001_SM_10006detail6reduce18DeviceReduceKernelINS2_10policy_hubIfjN4cuda3std3__44plusIfEEE10Policy1000EN6thrust24THRUST_300001_SM_1000_NS6detail15normal_iteratorINSD_10device_ptrIfEEEEjS9_f6squareIfEEEvT0_PT3_T1_NS0_13GridEvenShareISO_EET2_T4_E12temp_storage+36];
	add.f32 	%f302, %f301, %f300;
	selp.f32 	%f303, %f302, %f300, %p46;
	setp.gt.u32 	%p47, %r6, 192;
	ld.shared.f32 	%f304, [_ZZN3cub18CUB_300001_SM_10006detail6reduce18DeviceReduceKernelINS2_10policy_hubIfjN4cuda3std3__44plusIfEEE10Policy1000EN6thrust24THRUST_300001_SM_1000_NS6detail15normal_iteratorINSD_10device_ptrIfEEEEjS9_f6squareIfEEEvT0_PT3_T1_NS0_13GridEvenShareISO_EET2_T4_E12temp_storage+40];
	add.f32 	%f305, %f304, %f303;
	selp.f32 	%f306, %f305, %f303, %p47;
	setp.gt.u32 	%p48, %r6, 224;
	ld.shared.f32 	%f307, [_ZZN3cub18CUB_300001_SM_10006detail6reduce18DeviceReduceKernelINS2_10policy_hubIfjN4cuda3std3__44plusIfEEE10Policy1000EN6thrust24THRUST_300001_SM_1000_NS6detail15normal_iteratorINSD_10device_ptrIfEEEEjS9_f6squareIfEEEvT0_PT3_T1_NS0_13GridEvenShareISO_EET2_T4_E12temp_storage+44];
	add.f32 	%f308, %f307, %f306;
	selp.f32 	%f309, %f308, %f306, %p48;
	setp.gt.u32 	%p49, %r6, 256;
	ld.shared.f32 	%f310, [_ZZN3cub18CUB_300001_SM_10006detail6reduce18DeviceReduceKernelINS2_10policy_hubIfjN4cuda3std3__44plusIfEEE10Policy1000EN6thrust24THRUST_300001_SM_1000_NS6detail15normal_iteratorINSD_10device_ptrIfEEEEjS9_f6squareIfEEEvT0_PT3_T1_NS0_13GridEvenShareISO_EET2_T4_E12temp_storage+48];
	add.f32 	%f311, %f310, %f309;
	selp.f32 	%f312, %f311, %f309, %p49;
	setp.gt.u32 	%p50, %r6, 288;
	ld.shared.f32 	%f313, [_ZZN3cub18CUB_300001_SM_10006detail6reduce18DeviceReduceKernelINS2_10policy_hubIfjN4cuda3std3__44plusIfEEE10Policy1000EN6thrust24THRUST_300001_SM_1000_NS6detail15normal_iteratorINSD_10device_ptrIfEEEEjS9_f6squareIfEEEvT0_PT3_T1_NS0_13GridEvenShareISO_EET2_T4_E12temp_storage+52];
	add.f32 	%f314, %f313, %f312;
	selp.f32 	%f315, %f314, %f312, %p50;
	setp.gt.u32 	%p51, %r6, 320;
	ld.shared.f32 	%f316, [_ZZN3cub18CUB_300001_SM_10006detail6reduce18DeviceReduceKernelINS2_10policy_hubIfjN4cuda3std3__44plusIfEEE10Policy1000EN6thrust24THRUST_300001_SM_1000_NS6detail15normal_iteratorINSD_10device_ptrIfEEEEjS9_f6squareIfEEEvT0_PT3_T1_NS0_13GridEvenShareISO_EET2_T4_E12temp_storage+56];
	add.f32 	%f317, %f316, %f315;
	selp.f32 	%f318, %f317, %f315, %p51;
	setp.gt.u32 	%p52, %r6, 352;
	ld.shared.f32 	%f319, [_ZZN3cub18CUB_300001_SM_10006detail6reduce18DeviceReduceKernelINS2_10policy_hubIfjN4cuda3std3__44plusIfEEE10Policy1000EN6thrust24THRUST_300001_SM_1000_NS6detail15normal_iteratorINSD_10device_ptrIfEEEEjS9_f6squareIfEEEvT0_PT3_T1_NS0_13GridEvenShareISO_EET2_T4_E12temp_storage+60];
	add.f32 	%f320, %f319, %f318;
	selp.f32 	%f321, %f320, %f318, %p52;
	setp.gt.u32 	%p53, %r6, 384;
	ld.shared.f32 	%f322, [_ZZN3cub18CUB_300001_SM_10006detail6reduce18DeviceReduceKernelINS2_10policy_hubIfjN4cuda3std3__44plusIfEEE10Policy1000EN6thrust24THRUST_300001_SM_1000_NS6detail15normal_iteratorINSD_10device_ptrIfEEEEjS9_f6squareIfEEEvT0_PT3_T1_NS0_13GridEvenShareISO_EET2_T4_E12temp_storage+64];
	add.f32 	%f323, %f322, %f321;
	selp.f32 	%f324, %f323, %f321, %p53;
	setp.gt.u32 	%p54, %r6, 416;
	ld.shared.f32 	%f325, [_ZZN3cub18CUB_300001_SM_10006detail6reduce18DeviceReduceKernelINS2_10policy_hubIfjN4cuda3std3__44plusIfEEE10Policy1000EN6thrust24THRUST_300001_SM_1000_NS6detail15normal_iteratorINSD_10device_ptrIfEEEEjS9_f6squareIfEEEvT0_PT3_T1_NS0_13GridEvenShareISO_EET2_T4_E12temp_storage+68];
	add.f32 	%f326, %f325, %f324;
	selp.f32 	%f327, %f326, %f324, %p54;
	setp.gt.u32 	%p55, %r6, 448;
	ld.shared.f32 	%f328, [_ZZN3cub18CUB_300001_SM_10006detail6reduce18DeviceReduceKernelINS2_10policy_hubIfjN4cuda3std3__44plusIfEEE10Policy1000EN6thrust24THRUST_300001_SM_1000_NS6detail15normal_iteratorINSD_10device_ptrIfEEEEjS9_f6squareIfEEEvT0_PT3_T1_NS0_13GridEvenShareISO_EET2_T4_E12temp_storage+72];
	add.f32 	%f329, %f328, %f327;
	selp.f32 	%f330, %f329, %f327, %p55;
	setp.gt.u32 	%p56, %r6, 480;
	ld.shared.f32 	%f331, [_ZZN3cub18CUB_300001_SM_10006detail6reduce18DeviceReduceKernelINS2_10policy_hubIfjN4cuda3std3__44plusIfEEE10Policy1000EN6thrust24THRUST_300001_SM_1000_NS6detail15normal_iteratorINSD_10device_ptrIfEEEEjS9_f6squareIfEEEvT0_PT3_T1_NS0_13GridEvenShareISO_EET2_T4_E12temp_storage+76];
	add.f32 	%f332, %f331, %f330;
	selp.f32 	%f395, %f332, %f330, %p56;
	bra.uni 	$L__BB2_48;
$L__BB2_26:
	mov.u32 	%r35, %tid.x;
	add.s32 	%r73, %r35, %r268;
	mul.wide.u32 	%rd4, %r73, 4;
	add.s64 	%rd5, %rd1, %rd4;
	ld.global.f32 	%f41, [%rd5];
	ld.global.f32 	%f42, [%rd5+2048];
	mul.f32 	%f43, %f42, %f42;
	ld.global.f32 	%f44, [%rd5+4096];
	ld.global.f32 	%f45, [%rd5+6144];
	mul.f32 	%f46, %f45, %f45;
	ld.global.f32 	%f47, [%rd5+8192];
	ld.global.f32 	%f48, [%rd5+10240];
	mul.f32 	%f49, %f48, %f48;
	ld.global.f32 	%f50, [%rd5+12288];
	ld.global.f32 	%f51, [%rd5+14336];
	mul.f32 	%f52, %f51, %f51;
	ld.global.f32 	%f53, [%rd5+16384];
	ld.global.f32 	%f54, [%rd5+18432];
	mul.f32 	%f55, %f54, %f54;
	ld.global.f32 	%f56, [%rd5+20480];
	ld.global.f32 	%f57, [%rd5+22528];
	mul.f32 	%f58, %f57, %f57;
	ld.global.f32 	%f59, [%rd5+24576];
	ld.global.f32 	%f60, [%rd5+26624];
	mul.f32 	%f61, %f60, %f60;
	ld.global.f32 	%f62, [%rd5+28672];
	ld.global.f32 	%f63, [%rd5+30720];
	mul.f32 	%f64, %f63, %f63;
	fma.rn.f32 	%f65, %f41, %f41, %f43;
	fma.rn.f32 	%f66, %f44, %f44, %f46;
	fma.rn.f32 	%f67, %f47, %f47, %f49;
	fma.rn.f32 	%f68, %f50, %f50, %f52;
	fma.rn.f32 	%f69, %f53, %f53, %f55;
	fma.rn.f32 	%f70, %f56, %f56, %f58;
	fma.rn.f32 	%f71, %f59, %f59, %f61;
	fma.rn.f32 	%f72, %f62, %f62, %f64;
	add.f32 	%f73, %f65, %f66;
	add.f32 	%f74, %f67, %f68;
	add.f32 	%f75, %f69, %f70;
	add.f32 	%f76, %f71, %f72;
	add.f32 	%f77, %f73, %f74;
	add.f32 	%f78, %f75, %f76;
	add.f32 	%f394, %f77, %f78;
	setp.lt.u32 	%p2, %r6, %r4;
	@%p2 bra 	$L__BB2_44;
	add.s32 	%r36, %r1, -8192;
	add.s32 	%r37, %r4, %r268;
	not.b32 	%r75, %r35;
	add.s32 	%r76, %r75, %r1;
	sub.s32 	%r77, %r76, %r4;
	sub.s32 	%r265, %r77, %r268;
	add.s32 	%r78, %r37, %r35;
	add.s32 	%r264, %r78, 4096;
	mov.b32 	%r267, 0;
	mov.u32 	%r266, %r37;
$L__BB2_28:
	add.s32 	%r268, %r268, %r4;
	setp.gt.u32 	%p3, %r268, %r36;
	@%p3 bra 	$L__BB2_30;
	add.s32 	%r79, %r35, %r268;
	mul.wide.u32 	%rd6, %r79, 4;
	add.s64 	%rd7, %rd1, %rd6;
	ld.global.f32 	%f79, [%rd7];
	ld.global.f32 	%f80, [%rd7+2048];
	ld.global.f32 	%f81, [%rd7+4096];
	mul.f32 	%f82, %f81, %f81;
	ld.global.f32 	%f83, [%rd7+6144];
	ld.global.f32 	%f84, [%rd7+8192];
	mul.f32 	%f85, %f84, %f84;
	ld.global.f32 	%f86, [%rd7+10240];
	ld.global.f32 	%f87, [%rd7+12288];
	mul.f32 	%f88, %f87, %f87;
	ld.global.f32 	%f89, [%rd7+14336];
	ld.global.f32 	%f90, [%rd7+16384];
	mul.f32 	%f91, %f90, %f90;
	ld.global.f32 	%f92, [%rd7+18432];
	ld.global.f32 	%f93, [%rd7+20480];
	mul.f32 	%f94, %f93, %f93;
	ld.global.f32 	%f95, [%rd7+22528];
	ld.global.f32 	%f96, [%rd7+24576];
	mul.f32 	%f97, %f96, %f96;
	ld.global.f32 	%f98, [%rd7+26624];
	ld.global.f32 	%f99, [%rd7+28672];
	mul.f32 	%f100, %f99, %f99;
	ld.global.f32 	%f101, [%rd7+30720];
	fma.rn.f32 	%f102, %f79, %f79, %f394;
	fma.rn.f32 	%f103, %f80, %f80, %f82;
	fma.rn.f32 	%f104, %f83, %f83, %f85;
	fma.rn.f32 	%f105, %f86, %f86, %f88;
	fma.rn.f32 	%f106, %f89, %f89, %f91;
	fma.rn.f32 	%f107, %f92, %f92, %f94;
	fma.rn.f32 	%f108, %f95, %f95, %f97;
	fma.rn.f32 	%f109, %f98, %f98, %f100;
	add.f32 	%f110, %f102, %f103;
	add.f32 	%f111, %f104, %f105;
	add.f32 	%f112, %f106, %f107;
	add.f32 	%f113, %f108, %f109;
	add.f32 	%f114, %f110, %f111;
	add.f32 	%f115, %f112, %f113;
	add.f32 	%f116, %f114, %f115;
	fma.rn.f32 	%f394, %f101, %f101, %f116;
	sub.s32 	%r80, %r1, %r268;
	setp.lt.u32 	%p4, %r80, %r4;
	add.s32 	%r267, %r267, 1;
	add.s32 	%r266, %r266, %r4;
	sub.s32 	%r265, %r265, %r4;
	add.s32 	%r264, %r264, %r4;
	@%p4 bra 	$L__BB2_44;
	bra.uni 	$L__BB2_28;
$L__BB2_30:
	setp.le.u32 	%p5, %r1, %r268;
	sub.s32 	%r81, %r1, %r268;
	setp.ge.s32 	%p6, %r35, %r81;
	or.pred  	%p7, %p5, %p6;
	@%p7 bra 	$L__BB2_44;
	add.s32 	%r84, %r1, %r75;
	sub.s32 	%r85, %r84, %r37;
	mul.lo.s32 	%r86, %r2, %r267;
	shl.b32 	%r87, %r86, 13;
	sub.s32 	%r88, %r85, %r87;
	shr.u32 	%r89, %r88, 9;
	add.s32 	%r50, %r89, 1;
	and.b32  	%r51, %r50, 15;
	setp.lt.u32 	%p8, %r88, 7680;
	mov.u32 	%r273, %r35;
	@%p8 bra 	$L__BB2_35;
	or.b32  	%r271, %r35, 4096;
	shr.u32 	%r90, %r265, 9;
	add.s32 	%r91, %r90, 1;
	and.b32  	%r92, %r91, 16777200;
	neg.s32 	%r269, %r92;
$L__BB2_33:
	.pragma "nounroll";
	add.s32 	%r93, %r264, -4096;
	mul.wide.u32 	%rd8, %r93, 4;
	add.s64 	%rd9, %rd1, %rd8;
	ld.global.f32 	%f118, [%rd9];
	fma.rn.f32 	%f119, %f118, %f118, %f394;
	add.s32 	%r94, %r264, -3584;
	mul.wide.u32 	%rd10, %r94, 4;
	add.s64 	%rd11, %rd1, %rd10;
	ld.global.f32 	%f120, [%rd11];
	fma.rn.f32 	%f121, %f120, %f120, %f119;
	add.s32 	%r95, %r264, -3072;
	mul.wide.u32 	%rd12, %r95, 4;
	add.s64 	%rd13, %rd1, %rd12;
	ld.global.f32 	%f122, [%rd13];
	fma.rn.f32 	%f123, %f122, %f122, %f121;
	add.s32 	%r96, %r264, -2560;
	mul.wide.u32 	%rd14, %r96, 4;
	add.s64 	%rd15, %rd1, %rd14;
	ld.global.f32 	%f124, [%rd15];
	fma.rn.f32 	%f125, %f124, %f124, %f123;
	add.s32 	%r97, %r264, -2048;
	mul.wide.u32 	%rd16, %r97, 4;
	add.s64 	%rd17, %rd1, %rd16;
	ld.global.f32 	%f126, [%rd17];
	fma.rn.f32 	%f127, %f126, %f126, %f125;
	add.s32 	%r98, %r264, -1536;
	mul.wide.u32 	%rd18, %r98, 4;
	add.s64 	%rd19, %rd1, %rd18;
	ld.global.f32 	%f128, [%rd19];
	fma.rn.f32 	%f129, %f128, %f128, %f127;
	add.s32 	%r99, %r264, -1024;
	mul.wide.u32 	%rd20, %r99, 4;
	add.s64 	%rd21, %rd1, %rd20;
	ld.global.f32 	%f130, [%rd21];
	fma.rn.f32 	%f131, %f130, %f130, %f129;
	add.s32 	%r100, %r264, 3584;
	add.s32 	%r101, %r264, -512;
	mul.wide.u32 	%rd22, %r101, 4;
	add.s64 	%rd23, %rd1, %rd22;
	ld.global.f32 	%f132, [%rd23];
	fma.rn.f32 	%f133, %f132, %f132, %f131;
	mul.wide.u32 	%rd24, %r264, 4;
	add.s64 	%rd25, %rd1, %rd24;
	ld.global.f32 	%f134, [%rd25];
	fma.rn.f32 	%f135, %f134, %f134, %f133;
	add.s32 	%r102, %r264, 512;
	mul.wide.u32 	%rd26, %r102, 4;
	add.s64 	%rd27, %rd1, %rd26;
	ld.global.f32 	%f136, [%rd27];
	fma.rn.f32 	%f137, %f136, %f136, %f135;
	add.s32 	%r103, %r264, 1024;
	mul.wide.u32 	%rd28, %r103, 4;
	add.s64 	%rd29, %rd1, %rd28;
	ld.global.f32 	%f138, [%rd29];
	fma.rn.f32 	%f139, %f138, %f138, %f137;
	add.s32 	%r104, %r264, 1536;
	mul.wide.u32 	%rd30, %r104, 4;
	add.s64 	%rd31, %rd1, %rd30;
	ld.global.f32 	%f140, [%rd31];
	fma.rn.f32 	%f141, %f140, %f140, %f139;
	add.s32 	%r105, %r264, 2048;
	mul.wide.u32 	%rd32, %r105, 4;
	add.s64 	%rd33, %rd1, %rd32;
	ld.global.f32 	%f142, [%rd33];
	fma.rn.f32 	%f143, %f142, %f142, %f141;
	add.s32 	%r106, %r264, 2560;
	mul.wide.u32 	%rd34, %r106, 4;
	add.s64 	%rd35, %rd1, %rd34;
	ld.global.f32 	%f144, [%rd35];
	fma.rn.f32 	%f145, %f144, %f144, %f143;
	add.s32 	%r107, %r264, 3072;
	mul.wide.u32 	%rd36, %r107, 4;
	add.s64 	%rd37, %rd1, %rd36;
	ld.global.f32 	%f146, [%rd37];
	fma.rn.f32 	%f147, %f146, %f146, %f145;
	mul.wide.u32 	%rd38, %r100, 4;
	add.s64 	%rd39, %rd1, %rd38;
	ld.global.f32 	%f148, [%rd39];
	fma.rn.f32 	%f394, %f148, %f148, %f147;
	add.s32 	%r271, %r271, 8192;
	add.s32 	%r264, %r264, 8192;
	add.s32 	%r269, %r269, 16;
	setp.ne.s32 	%p9, %r269, 0;
	@%p9 bra 	$L__BB2_33;
	add.s32 	%r273, %r271, -4096;
$L__BB2_35:
	setp.eq.s32 	%p10, %r51, 0;
	@%p10 bra 	$L__BB2_44;
	and.b32  	%r62, %r50, 7;
	setp.lt.u32 	%p11, %r51, 8;
	@%p11 bra 	$L__BB2_38;
	add.s32 	%r108, %r273, %r268;
	mul.wide.u32 	%rd40, %r108, 4;
	add.s64 	%rd41, %rd1, %rd40;
	ld.global.f32 	%f150, [%rd41];
	fma.rn.f32 	%f151, %f150, %f150, %f394;
	add.s32 	%r109, %r108, 512;
	mul.wide.u32 	%rd42, %r109, 4;
	add.s64 	%rd43, %rd1, %rd42;
	ld.global.f32 	%f152, [%rd43];
	fma.rn.f32 	%f153, %f152, %f152, %f151;
	add.s32 	%r110, %r108, 1024;
	mul.wide.u32 	%rd44, %r110, 4;
	add.s64 	%rd45, %rd1, %rd44;
	ld.global.f32 	%f154, [%rd45];
	fma.rn.f32 	%f155, %f154, %f154, %f153;
	add.s32 	%r111, %r108, 1536;
	mul.wide.u32 	%rd46, %r111, 4;
	add.s64 	%rd47, %rd1, %rd46;
	ld.global.f32 	%f156, [%rd47];
	fma.rn.f32 	%f157, %f156, %f156, %f155;
	add.s32 	%r112, %r108, 2048;
	mul.wide.u32 	%rd48, %r112, 4;
	add.s64 	%rd49, %rd1, %rd48;
	ld.global.f32 	%f158, [%rd49];
	fma.rn.f32 	%f159, %f158, %f158, %f157;
	add.s32 	%r113, %r108, 2560;
	mul.wide.u32 	%rd50, %r113, 4;
	add.s64 	%rd51, %rd1, %rd50;
	ld.global.f32 	%f160, [%rd51];
	fma.rn.f32 	%f161, %f160, %f160, %f159;
	add.s32 	%r114, %r108, 3072;
	mul.wide.u32 	%rd52, %r114, 4;
	add.s64 	%rd53, %rd1, %rd52;
	ld.global.f32 	%f162, [%rd53];
	fma.rn.f32 	%f163, %f162, %f162, %f161;
	add.s32 	%r115, %r108, 3584;
	mul.wide.u32 	%rd54, %r115, 4;
	add.s64 	%rd55, %rd1, %rd54;
	ld.global.f32 	%f164, [%rd55];
	fma.rn.f32 	%f394, %f164, %f164, %f163;
	add.s32 	%r273, %r273, 4096;
$L__BB2_38:
	setp.eq.s32 	%p12, %r62, 0;
	@%p12 bra 	$L__BB2_44;
	setp.lt.u32 	%p13, %r62, 4;
	@%p13 bra 	$L__BB2_41;
	add.s32 	%r116, %r273, %r268;
	mul.wide.u32 	%rd56, %r116, 4;
	add.s64 	%rd57, %rd1, %rd56;
	ld.global.f32 	%f166, [%rd57];
	fma.rn.f32 	%f167, %f166, %f166, %f394;
	add.s32 	%r117, %r116, 512;
	mul.wide.u32 	%rd58, %r117, 4;
	add.s64 	%rd59, %rd1, %rd58;
	ld.global.f32 	%f168, [%rd59];
	fma.rn.f32 	%f169, %f168, %f168, %f167;
	add.s32 	%r118, %r116, 1024;
	mul.wide.u32 	%rd60, %r118, 4;
	add.s64 	%rd61, %rd1, %rd60;
	ld.global.f32 	%f170, [%rd61];
	fma.rn.f32 	%f171, %f170, %f170, %f169;
	add.s32 	%r119, %r116, 1536;
	mul.wide.u32 	%rd62, %r119, 4;
	add.s64 	%rd63, %rd1, %rd62;
	ld.global.f32 	%f172, [%rd63];
	fma.rn.f32 	%f394, %f172, %f172, %f171;
	add.s32 	%r273, %r273, 2048;
$L__BB2_41:
	and.b32  	%r120, %r50, 3;
	setp.eq.s32 	%p14, %r120, 0;
	@%p14 bra 	$L__BB2_44;
	add.s32 	%r276, %r273, %r266;
	cvt.u16.u32 	%rs1, %r265;
	shr.u16 	%rs2, %rs1, 9;
	add.s16 	%rs3, %rs2, 1;
	cvt.u32.u16 	%r121, %rs3;
	and.b32  	%r122, %r121, 3;
	neg.s32 	%r275, %r122;
$L__BB2_43:
	.pragma "nounroll";
	mul.wide.u32 	%rd64, %r276, 4;
	add.s64 	%rd65, %rd1, %rd64;
	ld.global.f32 	%f173, [%rd65];
	fma.rn.f32 	%f394, %f173, %f173, %f394;
	add.s32 	%r276, %r276, 512;
	add.s32 	%r275, %r275, 1;
	setp.ne.s32 	%p15, %r275, 0;
	@%p15 bra 	$L__BB2_43;
$L__BB2_44:
	// begin inline asm
	mov.u32 %r123, %laneid;
	// end inline asm
	mov.b32 	%r125, %f394;
	mov.b32 	%r126, 1;
	mov.b32 	%r147, 31;
	mov.b32 	%r148, -1;
	// begin inline asm
	shfl.sync.down.b32 %r124, %r125, %r126, %r147, %r148;
	// end inline asm
	setp.gt.s32 	%p16, %r123, 30;
	mov.b32 	%f174, %r124;
	add.f32 	%f175, %f394, %f174;
	selp.f32 	%f176, %f394, %f175, %p16;
	mov.b32 	%r130, %f176;
	mov.b32 	%r131, 2;
	// begin inline asm
	shfl.sync.down.b32 %r129, %r130, %r131, %r147, %r148;
	// end inline asm
	setp.gt.s32 	%p17, %r123, 29;
	mov.b32 	%f177, %r129;
	add.f32 	%f178, %f176, %f177;
	selp.f32 	%f179, %f176, %f178, %p17;
	mov.b32 	%r135, %f179;
	mov.b32 	%r136, 4;
	// begin inline asm
	shfl.sync.down.b32 %r134, %r135, %r136, %r147, %r148;
	// end inline asm
	setp.gt.s32 	%p18, %r123, 27;
	mov.b32 	%f180, %r134;
	add.f32 	%f181, %f179, %f180;
	selp.f32 	%f182, %f179, %f181, %p18;
	mov.b32 	%r140, %f182;
	mov.b32 	%r141, 8;
	// begin inline asm
	shfl.sync.down.b32 %r139, %r140, %r141, %r147, %r148;
	// end inline asm
	setp.gt.s32 	%p19, %r123, 23;
	mov.b32 	%f183, %r139;
	add.f32 	%f184, %f182, %f183;
	selp.f32 	%f185, %f182, %f184, %p19;
	mov.b32 	%r145, %f185;
	mov.b32 	%r146, 16;
	// begin inline asm
	shfl.sync.down.b32 %r144, %r145, %r146, %r147, %r148;
	// end inline asm
	setp.gt.s32 	%p20, %r123, 15;
	mov.b32 	%f186, %r144;
	add.f32 	%f37, %f185, %f186;
	selp.f32 	%f395, %f185, %f37, %p20;
	setp.ne.s32 	%p21, %r123, 0;
	@%p21 bra 	$L__BB2_46;
	shr.u32 	%r149, %r35, 3;
	and.b32  	%r150, %r149, 124;
	mov.u32 	%r151, _ZZN3cub18CUB_300001_SM_10006detail6reduce18DeviceReduceKernelINS2_10policy_hubIfjN4cuda3std3__44plusIfEEE10Policy1000EN6thrust24THRUST_300001_SM_1000_NS6detail15normal_iteratorINSD_10device_ptrIfEEEEjS9_f6squareIfEEEvT0_PT3_T1_NS0_13GridEvenShareISO_EET2_T4_E12temp_storage;
	add.s32 	%r152, %r151, %r150;
	st.shared.f32 	[%r152+16], %f37;
$L__BB2_46:
	bar.sync 	0;
	setp.ne.s32 	%p22, %r35, 0;
	@%p22 bra 	$L__BB2_48;
	ld.shared.f32 	%f187, [_ZZN3cub18CUB_300001_SM_10006detail6reduce18DeviceReduceKernelINS2_10policy_hubIfjN4cuda3std3__44plusIfEEE10Policy1000EN6thrust24THRUST_300001_SM_1000_NS6detail15normal_iteratorINSD_10device_ptrIfEEEEjS9_f6squareIfEEEvT0_PT3_T1_NS0_13GridEvenShareISO_EET2_T4_E12temp_storage+20];
	add.f32 	%f188, %f395, %f187;
	ld.shared.f32 	%f189, [_ZZN3cub18CUB_300001_SM_10006detail6reduce18DeviceReduceKernelINS2_10policy_hubIfjN4cuda3std3__44plusIfEEE10Policy1000EN6thrust24THRUST_300001_SM_1000_NS6detail15normal_iteratorINSD_10device_ptrIfEEEEjS9_f6squareIfEEEvT0_PT3_T1_NS0_13GridEvenShareISO_EET2_T4_E12temp_storage+24];
	add.f32 	%f190, %f188, %f189;
	ld.shared.f32 	%f191, [_ZZN3cub18CUB_300001_SM_10006detail6reduce18DeviceReduceKernelINS2_10policy_hubIfjN4cuda3std3__44plusIfEEE10Policy1000EN6thrust24THRUST_300001_SM_1000_NS6detail15normal_iteratorINSD_10device_ptrIfEEEEjS9_f6squareIfEEEvT0_PT3_T1_NS0_13GridEvenShareISO_EET2_T4_E12temp_storage+28];
	add.f32 	%f192, %f190, %f191;
	ld.shared.f32 	%f193, [_ZZN3cub18CUB_300001_SM_10006detail6reduce18DeviceReduceKernelINS2_10policy_hubIfjN4cuda3std3__44plusIfEEE10Policy1000EN6thrust24THRUST_300001_SM_1000_NS6detail15normal_iteratorINSD_10device_ptrIfEEEEjS9_f6squareIfEEEvT0_PT3_T1_NS0_13GridEvenShareISO_EET2_T4_E12temp_storage+32];
	add.f32 	%f194, %f192, %f193;
	ld.shared.f32 	%f195, [_ZZN3cub18CUB_300001_SM_10006detail6reduce18DeviceReduceKernelINS2_10policy_hubIfjN4cuda3std3__44plusIfEEE10Policy1000EN6thrust24THRUST_300001_SM_1000_NS6detail15normal_iteratorINSD_10device_ptrIfEEEEjS9_f6squareIfEEEvT0_PT3_T1_NS0_13GridEvenShareISO_EET2_T4_E12temp_storage+36];
	add.f32 	%f196, %f194, %f195;
	ld.shared.f32 	%f197, [_ZZN3cub18CUB_300001_SM_10006detail6reduce18DeviceReduceKernelINS2_10policy_hubIfjN4cuda3std3__44plusIfEEE10Policy1000EN6thrust24THRUST_300001_SM_1000_NS6detail15normal_iteratorINSD_10device_ptrIfEEEEjS9_f6squareIfEEEvT0_PT3_T1_NS0_13GridEvenShareISO_EET2_T4_E12temp_storage+40];
	add.f32 	%f198, %f196, %f197;
	ld.shared.f32 	%f199, [_ZZN3cub18CUB_300001_SM_10006detail6reduce18DeviceReduceKernelINS2_10policy_hubIfjN4cuda3std3__44plusIfEEE10Policy1000EN6thrust24THRUST_300001_SM_1000_NS6detail15normal_iteratorINSD_10device_ptrIfEEEEjS9_f6squareIfEEEvT0_PT3_T1_NS0_13GridEvenShareISO_EET2_T4_E12temp_storage+44];
	add.f32 	%f200, %f198, %f199;
	ld.shared.f32 	%f201, [_ZZN3cub18CUB_300001_SM_10006detail6reduce18DeviceReduceKernelINS2_10policy_hubIfjN4cuda3std3__44plusIfEEE10Policy1000EN6thrust24THRUST_300001_SM_1000_NS6detail15normal_iteratorINSD_10device_ptrIfEEEEjS9_f6squareIfEEEvT0_PT3_T1_NS0_13GridEvenShareISO_EET2_T4_E12temp_storage+48];
	add.f32 	%f202, %f200, %f201;
	ld.shared.f32 	%f203, [_ZZN3cub18CUB_300001_SM_10006detail6reduce18DeviceReduceKernelINS2_10policy_hubIfjN4cuda3std3__44plusIfEEE10Policy1000EN6thrust24THRUST_300001_SM_1000_NS6detail15normal_iteratorINSD_10device_ptrIfEEEEjS9_f6squareIfEEEvT0_PT3_T1_NS0_13GridEvenShareISO_EET2_T4_E12temp_storage+52];
	add.f32 	%f204, %f202, %f203;
	ld.shared.f32 	%f205, [_ZZN3cub18CUB_300001_SM_10006detail6reduce18DeviceReduceKernelINS2_10policy_hubIfjN4cuda3std3__44plusIfEEE10Policy1000EN6thrust24THRUST_300001_SM_1000_NS6detail15normal_iteratorINSD_10device_ptrIfEEEEjS9_f6squareIfEEEvT0_PT3_T1_NS0_13GridEvenShareISO_EET2_T4_E12temp_storage+56];
	add.f32 	%f206, %f204, %f205;
	ld.shared.f32 	%f207, [_ZZN3cub18CUB_300001_SM_10006detail6reduce18DeviceReduceKernelINS2_10policy_hubIfjN4cuda3std3__44plusIfEEE10Policy1000EN6thrust24THRUST_300001_SM_1000_NS6detail15normal_iteratorINSD_10device_ptrIfEEEEjS9_f6squareIfEEEvT0_PT3_T1_NS0_13GridEvenShareISO_EET2_T4_E12temp_storage+60];
	add.f32 	%f208, %f206, %f207;
	ld.shared.f32 	%f209, [_ZZN3cub18CUB_300001_SM_10006detail6reduce18DeviceReduceKernelINS2_10policy_hubIfjN4cuda3std3__44plusIfEEE10Policy1000EN6thrust24THRUST_300001_SM_1000_NS6detail15normal_iteratorINSD_10device_ptrIfEEEEjS9_f6squareIfEEEvT0_PT3_T1_NS0_13GridEvenShareISO_EET2_T4_E12temp_storage+64];
	add.f32 	%f210, %f208, %f209;
	ld.shared.f32 	%f211, [_ZZN3cub18CUB_300001_SM_10006detail6reduce18DeviceReduceKernelINS2_10policy_hubIfjN4cuda3std3__44plusIfEEE10Policy1000EN6thrust24THRUST_300001_SM_1000_NS6detail15normal_iteratorINSD_10device_ptrIfEEEEjS9_f6squareIfEEEvT0_PT3_T1_NS0_13GridEvenShareISO_EET2_T4_E12temp_storage+68];
	add.f32 	%f212, %f210, %f211;
	ld.shared.f32 	%f213, [_ZZN3cub18CUB_300001_SM_10006detail6reduce18DeviceReduceKernelINS2_10policy_hubIfjN4cuda3std3__44plusIfEEE10Policy1000EN6thrust24THRUST_300001_SM_1000_NS6detail15normal_iteratorINSD_10device_ptrIfEEEEjS9_f6squareIfEEEvT0_PT3_T1_NS0_13GridEvenShareISO_EET2_T4_E12temp_storage+72];
	add.f32 	%f214, %f212, %f213;
	ld.shared.f32 	%f215, [_ZZN3cub18CUB_300001_SM_10006detail6reduce18DeviceReduceKernelINS2_10policy_hubIfjN4cuda3std3__44plusIfEEE10Policy1000EN6thrust24THRUST_300001_SM_1000_NS6detail15normal_iteratorINSD_10device_ptrIfEEEEjS9_f6squareIfEEEvT0_PT3_T1_NS0_13GridEvenShareISO_EET2_T4_E12temp_storage+76];
	add.f32 	%f395, %f214, %f215;
$L__BB2_48:
	mov.u32 	%r254, %tid.x;
	setp.ne.s32 	%p64, %r254, 0;
	@%p64 bra 	$L__BB2_50;
	cvta.to.global.u64 	%rd126, %rd2;
	mul.wide.u32 	%rd127, %r3, 4;
	add.s64 	%rd128, %rd126, %rd127;
	st.global.f32 	[%rd128], %f395;
$L__BB2_50:
	ret;

}
	// .globl	_ZN3cub18CUB_300001_SM_10006detail6reduce28DeviceReduceSingleTileKernelINS2_10policy_hubIfjN4cuda3std3__44plusIfEEE10Policy1000EPfSC_iS9_ffNS7_10__identityEEEvT0_T1_T2_T3_T4_T6_
.visible .entry _ZN3cub18CUB_300001_SM_10006detail6reduce28DeviceReduceSingleTileKernelINS2_10policy_hubIfjN4cuda3std3__44plusIfEEE10Policy1000EPfSC_iS9_ffNS7_10__identityEEEvT0_T1_T2_T3_T4_T6_(
	.param .u64 .ptr .align 1 _ZN3cub18CUB_300001_SM_10006detail6reduce28DeviceReduceSingleTileKernelINS2_10policy_hubIfjN4cuda3std3__44plusIfEEE10Policy1000EPfSC_iS9_ffNS7_10__identityEEEvT0_T1_T2_T3_T4_T6__param_0,
	.param .u64 .ptr .align 1 _ZN3cub18CUB_300001_SM_10006detail6reduce28DeviceReduceSingleTileKernelINS2_10policy_hubIfjN4cuda3std3__44plusIfEEE10Policy1000EPfSC_iS9_ffNS7_10__identityEEEvT0_T1_T2_T3_T4_T6__param_1,
	.param .u32 _ZN3cub18CUB_300001_SM_10006detail6reduce28DeviceReduceSingleTileKernelINS2_10policy_hubIfjN4cuda3std3__44plusIfEEE10Policy1000EPfSC_iS9_ffNS7_10__identityEEEvT0_T1_T2_T3_T4_T6__param_2,
	.param .align 1 .b8 _ZN3cub18CUB_300001_SM_10006detail6reduce28DeviceReduceSingleTileKernelINS2_10policy_hubIfjN4cuda3std3__44plusIfEEE10Policy1000EPfSC_iS9_ffNS7_10__identityEEEvT0_T1_T2_T3_T4_T6__param_3[1],
	.param .f32 _ZN3cub18CUB_300001_SM_10006detail6reduce28DeviceReduceSingleTileKernelINS2_10policy_hubIfjN4cuda3std3__44plusIfEEE10Policy1000EPfSC_iS9_ffNS7_10__identityEEEvT0_T1_T2_T3_T4_T6__param_4,
	.param .align 1 .b8 _ZN3cub18CUB_300001_SM_10006detail6reduce28DeviceReduceSingleTileKernelINS2_10policy_hubIfjN4cuda3std3__44plusIfEEE10Policy1000EPfSC_iS9_ffNS7_10__identityEEEvT0_T1_T2_T3_T4_T6__param_5[1]
)
.maxntid 512
.minnctapersm 1
{
	.reg .pred 	%p<113>;
	.reg .b32 	%r<407>;
	.reg .b32 	%f<531>;
	.reg .b64 	%rd<133>;
	// demoted variable
	.shared .align 4 .b8 _ZZN3cub18CUB_300001_SM_10006detail6reduce28DeviceReduceSingleTileKernelINS2_10policy_hubIfjN4cuda3std3__44plusIfEEE10Policy1000EPfSC_iS9_ffNS7_10__identityEEEvT0_T1_T2_T3_T4_T6_E12temp_storage[84];
	ld.param.u64 	%rd16, [_ZN3cub18CUB_300001_SM_10006detail6reduce28DeviceReduceSingleTileKernelINS2_10policy_hubIfjN4cuda3std3__44plusIfEEE10Policy1000EPfSC_iS9_ffNS7_10__identityEEEvT0_T1_T2_T3_T4_T6__param_0];
	ld.param.u64 	%rd17, [_ZN3cub18CUB_300001_SM_10006detail6reduce28DeviceReduceSingleTileKernelINS2_10policy_hubIfjN4cuda3std3__44plusIfEEE10Policy1000EPfSC_iS9_ffNS7_10__identityEEEvT0_T1_T2_T3_T4_T6__param_1];
	ld.param.u32 	%r67, [_ZN3cub18CUB_300001_SM_10006detail6reduce28DeviceReduceSingleTileKernelINS2_10policy_hubIfjN4cuda3std3__44plusIfEEE10Policy1000EPfSC_iS9_ffNS7_10__identityEEEvT0_T1_T2_T3_T4_T6__param_2];
	ld.param.f32 	%f58, [_ZN3cub18CUB_300001_SM_10006detail6reduce28DeviceReduceSingleTileKernelINS2_10policy_hubIfjN4cuda3std3__44plusIfEEE10Policy1000EPfSC_iS9_ffNS7_10__identityEEEvT0_T1_T2_T3_T4_T6__param_4];
	cvta.to.global.u64 	%rd1, %rd17;
	setp.ne.s32 	%p1, %r67, 0;
	@%p1 bra 	$L__BB3_3;
	mov.u32 	%r380, %tid.x;
	setp.ne.s32 	%p112, %r380, 0;
	@%p112 bra 	$L__BB3_74;
	st.global.f32 	[%rd1], %f58;
	bra.uni 	$L__BB3_74;
$L__BB3_3:
	and.b64  	%rd18, %rd16, 7;
	setp.ne.s64 	%p2, %rd18, 0;
	@%p2 bra 	$L__BB3_38;
	setp.gt.s32 	%p57, %r67, 8191;
	@%p57 bra 	$L__BB3_22;
	mov.u32 	%r1, %tid.x;
	setp.ge.s32 	%p74, %r1, %r67;
	mov.f32 	%f509, 0f00000000;
	mov.u32 	%r384, %r1;
	@%p74 bra 	$L__BB3_7;
	mul.wide.u32 	%rd121, %r1, 4;
	add.s64 	%rd120, %rd16, %rd121;
	// begin inline asm
	ld.global.nc.u32 %r300, [%rd120];
	// end inline asm
	mov.b32 	%f509, %r300;
	add.s32 	%r384, %r1, 512;
$L__BB3_7:
	setp.ge.s32 	%p75, %r384, %r67;
	@%p75 bra 	$L__BB3_13;
	not.b32 	%r301, %r384;
	add.s32 	%r4, %r67, %r301;
	and.b32  	%r302, %r4, 1536;
	setp.eq.s32 	%p76, %r302, 1536;
	@%p76 bra 	$L__BB3_11;
	mul.wide.u32 	%rd122, %r384, 4;
	add.s64 	%rd129, %rd16, %rd122;
	shr.u32 	%r303, %r4, 9;
	add.s32 	%r304, %r303, 1;
	and.b32  	%r305, %r304, 3;
	neg.s32 	%r382, %r305;
$L__BB3_10:
	.pragma "nounroll";
	// begin inline asm
	ld.global.nc.u32 %r306, [%rd129];
	// end inline asm
	mov.b32 	%f395, %r306;
	add.f32 	%f509, %f509, %f395;
	add.s32 	%r384, %r384, 512;
	add.s64 	%rd129, %rd129, 2048;
	add.s32 	%r382, %r382, 1;
	setp.ne.s32 	%p77, %r382, 0;
	@%p77 bra 	$L__BB3_10;
$L__BB3_11:
	setp.lt.u32 	%p78, %r4, 1536;
	@%p78 bra 	$L__BB3_13;
$L__BB3_12:
	mul.wide.s32 	%rd128, %r384, 4;
	add.s64 	%rd124, %rd16, %rd128;
	// begin inline asm
	ld.global.nc.u32 %r307, [%rd124];
	// end inline asm
	mov.b32 	%f396, %r307;
	add.f32 	%f397, %f509, %f396;
	add.s64 	%rd125, %rd124, 2048;
	// begin inline asm
	ld.global.nc.u32 %r308, [%rd125];
	// end inline asm
	mov.b32 	%f398, %r308;
	add.f32 	%f399, %f397, %f398;
	add.s64 	%rd126, %rd124, 4096;
	// begin inline asm
	ld.global.nc.u32 %r309, [%rd126];
	// end inline asm
	mov.b32 	%f400, %r309;
	add.f32 	%f401, %f399, %f400;
	add.s64 	%rd127, %rd124, 6144;
	// begin inline asm
	ld.global.nc.u32 %r310, [%rd127];
	// end inline asm
	mov.b32 	%f402, %r310;
	add.f32 	%f509, %f401, %f402;
	add.s32 	%r384, %r384, 2048;
	setp.lt.s32 	%p79, %r384, %r67;
	@%p79 bra 	$L__BB3_12;
$L__BB3_13:
	setp.lt.s32 	%p80, %r67, 512;
	@%p80 bra 	$L__BB3_18;
	// begin inline asm
	mov.u32 %r349, %laneid;
	// end inline asm
	mov.b32 	%r351, %f509;
	mov.b32 	%r352, 1;
	mov.b32 	%r373, 31;
	mov.b32 	%r374, -1;
	// begin inline asm
	shfl.sync.down.b32 %r350, %r351, %r352, %r373, %r374;
	// end inline asm
	setp.gt.s32 	%p104, %r349, 30;
	mov.b32 	%f461, %r350;
	add.f32 	%f462, %f509, %f461;
	selp.f32 	%f463, %f509, %f462, %p104;
	mov.b32 	%r356, %f463;
	mov.b32 	%r357, 2;
	// begin inline asm
	shfl.sync.down.b32 %r355, %r356, %r357, %r373, %r374;
	// end inline asm
	setp.gt.s32 	%p105, %r349, 29;
	mov.b32 	%f464, %r355;
	add.f32 	%f465, %f463, %f464;
	selp.f32 	%f466, %f463, %f465, %p105;
	mov.b32 	%r361, %f466;
	mov.b32 	%r362, 4;
	// begin inline asm
	shfl.sync.down.b32 %r360, %r361, %r362, %r373, %r374;
	// end inline asm
	setp.gt.s32 	%p106, %r349, 27;
	mov.b32 	%f467, %r360;
	add.f32 	%f468, %f466, %f467;
	selp.f32 	%f469, %f466, %f468, %p106;
	mov.b32 	%r366, %f469;
	mov.b32 	%r367, 8;
	// begin inline asm
	shfl.sync.down.b32 %r365, %r366, %r367, %r373, %r374;
	// end inline asm
	setp.gt.s32 	%p107, %r349, 23;
	mov.b32 	%f470, %r365;
	add.f32 	%f471, %f469, %f470;
	selp.f32 	%f472, %f469, %f471, %p107;
	mov.b32 	%r371, %f472;
	mov.b32 	%r372, 16;
	// begin inline asm
	shfl.sync.down.b32 %r370, %r371, %r372, %r373, %r374;
	// end inline asm
	setp.gt.s32 	%p108, %r349, 15;
	mov.b32 	%f473, %r370;
	add.f32 	%f10, %f472, %f473;
	selp.f32 	%f530, %f472, %f10, %p108;
	setp.ne.s32 	%p109, %r349, 0;
	@%p109 bra 	$L__BB3_16;
	shr.u32 	%r375, %r1, 3;
	and.b32  	%r376, %r375, 124;
	mov.u32 	%r377, _ZZN3cub18CUB_300001_SM_10006detail6reduce28DeviceReduceSingleTileKernelINS2_10policy_hubIfjN4cuda3std3__44plusIfEEE10Policy1000EPfSC_iS9_ffNS7_10__identityEEEvT0_T1_T2_T3_T4_T6_E12temp_storage;
	add.s32 	%r378, %r377, %r376;
	st.shared.f32 	[%r378+16], %f10;
$L__BB3_16:
	bar.sync 	0;
	setp.ne.s32 	%p110, %r1, 0;
	@%p110 bra 	$L__BB3_72;
	ld.shared.f32 	%f474, [_ZZN3cub18CUB_300001_SM_10006detail6reduce28DeviceReduceSingleTileKernelINS2_10policy_hubIfjN4cuda3std3__44plusIfEEE10Policy1000EPfSC_iS9_ffNS7_10__identityEEEvT0_T1_T2_T3_T4_T6_E12temp_storage+20];
	add.f32 	%f475, %f530, %f474;
	ld.shared.f32 	%f476, [_ZZN3cub18CUB_300001_SM_10006detail6reduce28DeviceReduceSingleTileKernelINS2_10policy_hubIfjN4cuda3std3__44plusIfEEE10Policy1000EPfSC_iS9_ffNS7_10__identityEEEvT0_T1_T2_T3_T4_T6_E12temp_storage+24];
	add.f32 	%f477, %f475, %f476;
	ld.shared.f32 	%f478, [_ZZN3cub18CUB_300001_SM_10006detail6reduce28DeviceReduceSingleTileKernelINS2_10policy_hubIfjN4cuda3std3__44plusIfEEE10Policy1000EPfSC_iS9_ffNS7_10__identityEEEvT0_T1_T2_T3_T4_T6_E12temp_storage+28];
	add.f32 	%f479, %f477, %f478;
	ld.shared.f32 	%f480, [_ZZN3cub18CUB_300001_SM_10006detail6reduce28DeviceReduceSingleTileKernelINS2_10policy_hubIfjN4cuda3std3__44plusIfEEE10Policy1000EPfSC_iS9_ffNS7_10__identityEEEvT0_T1_T2_T3_T4_T6_E12temp_storage+32];
	add.f32 	%f481, %f479, %f480;
	ld.shared.f32 	%f482, [_ZZN3cub18CUB_300001_SM_10006detail6reduce28DeviceReduceSingleTileKernelINS2_10policy_hubIfjN4cuda3std3__44plusIfEEE10Policy1000EPfSC_iS9_ffNS7_10__identityEEEvT0_T1_T2_T3_T4_T6_E12temp_storage+36];
	add.f32 	%f483, %f481, %f482;
	ld.shared.f32 	%f484, [_ZZN3cub18CUB_300001_SM_10006detail6reduce28DeviceReduceSingleTileKernelINS2_10policy_hubIfjN4cuda3std3__44plusIfEEE10Policy1000EPfSC_iS9_ffNS7_10__identityEEEvT0_T1_T2_T3_T4_T6_E12temp_storage+40];
	add.f32 	%f485, %f483, %f484;
	ld.shared.f32 	%f486, [_ZZN3cub18CUB_300001_SM_10006detail6reduce28DeviceReduceSingleTileKernelINS2_10policy_hubIfjN4cuda3std3__44plusIfEEE10Policy1000EPfSC_iS9_ffNS7_10__identityEEEvT0_T1_T2_T3_T4_T6_E12temp_storage+44];
	add.f32 	%f487, %f485, %f486;
	ld.shared.f32 	%f488, [_ZZN3cub18CUB_300001_SM_10006detail6reduce28DeviceReduceSingleTileKernelINS2_10policy_hubIfjN4cuda3std3__44plusIfEEE10Policy1000EPfSC_iS9_ffNS7_10__identityEEEvT0_T1_T2_T3_T4_T6_E12temp_storage+48];
	add.f32 	%f489, %f487, %f488;
	ld.shared.f32 	%f490, [_ZZN3cub18CUB_300001_SM_10006detail6reduce28DeviceReduceSingleTileKernelINS2_10policy_hubIfjN4cuda3std3__44plusIfEEE10Policy1000EPfSC_iS9_ffNS7_10__identityEEEvT0_T1_T2_T3_T4_T6_E12temp_storage+52];
	add.f32 	%f491, %f489, %f490;
	ld.shared.f32 	%f492, [_ZZN3cub18CUB_300001_SM_10006detail6reduce28DeviceReduceSingleTileKernelINS2_10policy_hubIfjN4cuda3std3__44plusIfEEE10Policy1000EPfSC_iS9_ffNS7_10__identityEEEvT0_T1_T2_T3_T4_T6_E12temp_storage+56];
	add.f32 	%f493, %f491, %f492;
	ld.shared.f32 	%f494, [_ZZN3cub18CUB_300001_SM_10006detail6reduce28DeviceReduceSingleTileKernelINS2_10policy_hubIfjN4cuda3std3__44plusIfEEE10Policy1000EPfSC_iS9_ffNS7_10__identityEEEvT0_T1_T2_T3_T4_T6_E12temp_storage+60];
	add.f32 	%f495, %f493, %f494;
	ld.shared.f32 	%f496, [_ZZN3cub18CUB_300001_SM_10006detail6reduce28DeviceReduceSingleTileKernelINS2_10policy_hubIfjN4cuda3std3__44plusIfEEE10Policy1000EPfSC_iS9_ffNS7_10__identityEEEvT0_T1_T2_T3_T4_T6_E12temp_storage+64];
	add.f32 	%f497, %f495, %f496;
	ld.shared.f32 	%f498, [_ZZN3cub18CUB_300001_SM_10006detail6reduce28DeviceReduceSingleTileKernelINS2_10policy_hubIfjN4cuda3std3__44plusIfEEE10Policy1000EPfSC_iS9_ffNS7_10__identityEEEvT0_T1_T2_T3_T4_T6_E12temp_storage+68];
	add.f32 	%f499, %f497, %f498;
	ld.shared.f32 	%f500, [_ZZN3cub18CUB_300001_SM_10006detail6reduce28DeviceReduceSingleTileKernelINS2_10policy_hubIfjN4cuda3std3__44plusIfEEE10Policy1000EPfSC_iS9_ffNS7_10__identityEEEvT0_T1_T2_T3_T4_T6_E12temp_storage+72];
	add.f32 	%f501, %f499, %f500;
	ld.shared.f32 	%f502, [_ZZN3cub18CUB_300001_SM_10006detail6reduce28DeviceReduceSingleTileKernelINS2_10policy_hubIfjN4cuda3std3__44plusIfEEE10Policy1000EPfSC_iS9_ffNS7_10__identityEEEvT0_T1_T2_T3_T4_T6_E12temp_storage+76];
	add.f32 	%f530, %f501, %f502;
	bra.uni 	$L__BB3_72;
$L__BB3_18:
	// begin inline asm
	mov.u32 %r311, %laneid;
	// end inline asm
	and.b32  	%r337, %r1, 992;
	add.s32 	%r338, %r337, 32;
	setp.gt.s32 	%p81, %r338, %r67;
	not.b32 	%r339, %r337;
	add.s32 	%r340, %r67, %r339;
	selp.b32 	%r335, %r340, 31, %p81;
	mov.b32 	%r313, %f509;
	mov.b32 	%r314, 1;
	mov.b32 	%r336, -1;
	// begin inline asm
	shfl.sync.down.b32 %r312, %r313, %r314, %r335, %r336;
	// end inline asm
	setp.lt.s32 	%p82, %r311, %r335;
	mov.b32 	%f403, %r312;
	add.f32 	%f404, %f509, %f403;
	selp.f32 	%f405, %f404, %f509, %p82;
	mov.b32 	%r318, %f405;
	mov.b32 	%r319, 2;
	// begin inline asm
	shfl.sync.down.b32 %r317, %r318, %r319, %r335, %r336;
	// end inline asm
	add.s32 	%r341, %r311, 2;
	setp.gt.s32 	%p83, %r341, %r335;
	mov.b32 	%f406, %r317;
	add.f32 	%f407, %f405, %f406;
	selp.f32 	%f408, %f405, %f407, %p83;
	mov.b32 	%r323, %f408;
	mov.b32 	%r324, 4;
	// begin inline asm
	shfl.sync.down.b32 %r322, %r323, %r324, %r335, %r336;
	// end inline asm
	add.s32 	%r342, %r311, 4;
	setp.gt.s32 	%p84, %r342, %r335;
	mov.b32 	%f409, %r322;
	add.f32 	%f410, %f408, %f409;
	selp.f32 	%f411, %f408, %f410, %p84;
	mov.b32 	%r328, %f411;
	mov.b32 	%r329, 8;
	// begin inline asm
	shfl.sync.down.b32 %r327, %r328, %r329, %r335, %r336;
	// end inline asm
	add.s32 	%r343, %r311, 8;
	setp.gt.s32 	%p85, %r343, %r335;
	mov.b32 	%f412, %r327;
	add.f32 	%f413, %f411, %f412;
	selp.f32 	%f414, %f411, %f413, %p85;
	mov.b32 	%r333, %f414;
	mov.b32 	%r334, 16;
	// begin inline asm
	shfl.sync.down.b32 %r332, %r333, %r334, %r335, %r336;
	// end inline asm
	add.s32 	%r344, %r311, 16;
	setp.gt.s32 	%p86, %r344, %r335;
	mov.b32 	%f415, %r332;
	add.f32 	%f416, %f414, %f415;
	selp.f32 	%f530, %f414, %f416, %p86;
	setp.ne.s32 	%p87, %r311, 0;
	@%p87 bra 	$L__BB3_20;
	shr.u32 	%r345, %r1, 3;
	and.b32  	%r346, %r345, 124;
	mov.u32 	%r347, _ZZN3cub18CUB_300001_SM_10006detail6reduce28DeviceReduceSingleTileKernelINS2_10policy_hubIfjN4cuda3std3__44plusIfEEE10Policy1000EPfSC_iS9_ffNS7_10__identityEEEvT0_T1_T2_T3_T4_T6_E12temp_storage;
	add.s32 	%r348, %r347, %r346;
	st.shared.f32 	[%r348+16], %f530;
$L__BB3_20:
	bar.sync 	0;
	setp.ne.s32 	%p88, %r1, 0;
	@%p88 bra 	$L__BB3_72;
	setp.gt.s32 	%p89, %r67, 32;
	ld.shared.f32 	%f417, [_ZZN3cub18CUB_300001_SM_10006detail6reduce28DeviceReduceSingleTileKernelINS2_10policy_hubIfjN4cuda3std3__44plusIfEEE10Policy1000EPfSC_iS9_ffNS7_10__identityEEEvT0_T1_T2_T3_T4_T6_E12temp_storage+20];
	add.f32 	%f418, %f530, %f417;
	selp.f32 	%f419, %f418, %f530, %p89;
	setp.gt.s32 	%p90, %r67, 64;
	ld.shared.f32 	%f420, [_ZZN3cub18CUB_300001_SM_10006detail6reduce28DeviceReduceSingleTileKernelINS2_10policy_hubIfjN4cuda3std3__44plusIfEEE10Policy1000EPfSC_iS9_ffNS7_10__identityEEEvT0_T1_T2_T3_T4_T6_E12temp_storage+24];
	add.f32 	%f421, %f420, %f419;
	selp.f32 	%f422, %f421, %f419, %p90;
	setp.gt.s32 	%p91, %r67, 96;
	ld.shared.f32 	%f423, [_ZZN3cub18CUB_300001_SM_10006detail6reduce28DeviceReduceSingleTileKernelINS2_10policy_hubIfjN4cuda3std3__44plusIfEEE10Policy1000EPfSC_iS9_ffNS7_10__identityEEEvT0_T1_T2_T3_T4_T6_E12temp_storage+28];
	add.f32 	%f424, %f423, %f422;
	selp.f32 	%f425, %f424, %f422, %p91;
	setp.gt.s32 	%p92, %r67, 128;
	ld.shared.f32 	%f426, [_ZZN3cub18CUB_300001_SM_10006detail6reduce28DeviceReduceSingleTileKernelINS2_10policy_hubIfjN4cuda3std3__44plusIfEEE10Policy1000EPfSC_iS9_ffNS7_10__identityEEEvT0_T1_T2_T3_T4_T6_E12temp_storage+32];
	add.f32 	%f427, %f426, %f425;
	selp.f32 	%f428, %f427, %f425, %p92;
	setp.gt.s32 	%p93, %r67, 160;
	ld.shared.f32 	%f429, [_ZZN3cub18CUB_300001_SM_10006detail6reduce28DeviceReduceSingleTileKernelINS2_10policy_hubIfjN4cuda3std3__44plusIfEEE10Policy1000EPfSC_iS9_ffNS7_10__identityEEEvT0_T1_T2_T3_T4_T6_E12temp_storage+36];
	add.f32 	%f430, %f429, %f428;
	selp.f32 	%f431, %f430, %f428, %p93;
	setp.gt.s32 	%p94, %r67, 192;
	ld.shared.f32 	%f432, [_ZZN3cub18CUB_300001_SM_10006detail6reduce28DeviceReduceSingleTileKernelINS2_10policy_hubIfjN4cuda3std3__44plusIfEEE10Policy1000EPfSC_iS9_ffNS7_10__identityEEEvT0_T1_T2_T3_T4_T6_E12temp_storage+40];
	add.f32 	%f433, %f432, %f431;
	selp.f32 	%f434, %f433, %f431, %p94;
	setp.gt.s32 	%p95, %r67, 224;
	ld.shared.f32 	%f435, [_ZZN3cub18CUB_300001_SM_10006detail6reduce28DeviceReduceSingleTileKernelINS2_10policy_hubIfjN4cuda3std3__44plusIfEEE10Policy1000EPfSC_iS9_ffNS7_10__identityEEEvT0_T1_T2_T3_T4_T6_E12temp_storage+44];
	add.f32 	%f436, %f435, %f434;
	selp.f32 	%f437, %f436, %f434, %p95;
	setp.gt.s32 	%p96, %r67, 256;
	ld.shared.f32 	%f438, [_ZZN3cub18CUB_300001_SM_10006detail6reduce28DeviceReduceSingleTileKernelINS2_10policy_hubIfjN4cuda3std3__44plusIfEEE10Policy1000EPfSC_iS9_ffNS7_10__identityEEEvT0_T1_T2_T3_T4_T6_E12temp_storage+48];
	add.f32 	%f439, %f438, %f437;
	selp.f32 	%f440, %f439, %f437, %p96;
	setp.gt.s32 	%p97, %r67, 288;
	ld.shared.f32 	%f441, [_ZZN3cub18CUB_300001_SM_10006detail6reduce28DeviceReduceSingleTileKernelINS2_10policy_hubIfjN4cuda3std3__44plusIfEEE10Policy1000EPfSC_iS9_ffNS7_10__identityEEEvT0_T1_T2_T3_T4_T6_E12temp_storage+52];
	add.f32 	%f442, %f441, %f440;
	selp.f32 	%f443, %f442, %f440, %p97;
	setp.gt.s32 	%p98, %r67, 320;
	ld.shared.f32 	%f444, [_ZZN3cub18CUB_300001_SM_10006detail6reduce28DeviceReduceSingleTileKernelINS2_10policy_hubIfjN4cuda3std3__44plusIfEEE10Policy1000EPfSC_iS9_ffNS7_10__identityEEEvT0_T1_T2_T3_T4_T6_E12temp_storage+56];
	add.f32 	%f445, %f444, %f443;
	selp.f32 	%f446, %f445, %f443, %p98;
	setp.gt.s32 	%p99, %r67, 352;
	ld.shared.f32 	%f447, [_ZZN3cub18CUB_300001_SM_10006detail6reduce28DeviceReduceSingleTileKernelINS2_10policy_hubIfjN4cuda3std3__44plusIfEEE10Policy1000EPfSC_iS9_ffNS7_10__identityEEEvT0_T1_T2_T3_T4_T6_E12temp_storage+60];
	add.f32 	%f448, %f447, %f446;
	selp.f32 	%f449, %f448, %f446, %p99;
	setp.gt.s32 	%p100, %r67, 384;
	ld.shared.f32 	%f450, [_ZZN3cub18CUB_300001_SM_10006detail6reduce28DeviceReduceSingleTileKernelINS2_10policy_hubIfjN4cuda3std3__44plusIfEEE10Policy1000EPfSC_iS9_ffNS7_10__identityEEEvT0_T1_T2_T3_T4_T6_E12temp_storage+64];
	add.f32 	%f451, %f450, %f449;
	selp.f32 	%f452, %f451, %f449, %p100;
	setp.gt.s32 	%p101, %r67, 416;
	ld.shared.f32 	%f453, [_ZZN3cub18CUB_300001_SM_10006detail6reduce28DeviceReduceSingleTileKernelINS2_10policy_hubIfjN4cuda3std3__44plusIfEEE10Policy1000EPfSC_iS9_ffNS7_10__identityEEEvT0_T1_T2_T3_T4_T6_E12temp_storage+68];
	add.f32 	%f454, %f453, %f452;
	selp.f32 	%f455, %f454, %f452, %p101;
	setp.gt.s32 	%p102, %r67, 448;
	ld.shared.f32 	%f456, [_ZZN3cub18CUB_300001_SM_10006detail6reduce28DeviceReduceSingleTileKernelINS2_10policy_hubIfjN4cuda3std3__44plusIfEEE10Policy1000EPfSC_iS9_ffNS7_10__identityEEEvT0_T1_T2_T3_T4_T6_E12temp_storage+72];
	add.f32 	%f457, %f456, %f455;
	selp.f32 	%f458, %f457, %f455, %p102;
	setp.gt.s32 	%p103, %r67, 480;
	ld.shared.f32 	%f459, [_ZZN3cub18CUB_300001_SM_10006detail6reduce28DeviceReduceSingleTileKernelINS2_10policy_hubIfjN4cuda3std3__44plusIfEEE10Policy1000EPfSC_iS9_ffNS7_10__identityEEEvT0_T1_T2_T3_T4_T6_E12temp_storage+76];
	add.f32 	%f460, %f459, %f458;
	selp.f32 	%f530, %f460, %f458, %p103;
	bra.uni 	$L__BB3_72;
$L__BB3_22:
	mov.u32 	%r13, %tid.x;
	shl.b32 	%r224, %r13, 1;
	mul.wide.u32 	%rd90, %r224, 4;
	add.s64 	%rd75, %rd16, %rd90;
	// begin inline asm
	ld.global.nc.u64 %rd74, [%rd75];
	// end inline asm
	mov.b64 	{%r225, %r226}, %rd74;
	mov.b32 	%f281, %r226;
	mov.b32 	%f282, %r225;
	add.s64 	%rd77, %rd75, 4096;
	// begin inline asm
	ld.global.nc.u64 %rd76, [%rd77];
	// end inline asm
	mov.b64 	{%r227, %r228}, %rd76;
	mov.b32 	%f283, %r228;
	mov.b32 	%f284, %r227;
	add.s64 	%rd79, %rd75, 8192;
	// begin inline asm
	ld.global.nc.u64 %rd78, [%rd79];
	// end inline asm
	mov.b64 	{%r229, %r230}, %rd78;
	mov.b32 	%f285, %r230;
	mov.b32 	%f286, %r229;
	add.s64 	%rd81, %rd75, 12288;
	// begin inline asm
	ld.global.nc.u64 %rd80, [%rd81];
	// end inline asm
	mov.b64 	{%r231, %r232}, %rd80;
	mov.b32 	%f287, %r232;
	mov.b32 	%f288, %r231;
	add.s64 	%rd83, %rd75, 16384;
	// begin inline asm
	ld.global.nc.u64 %rd82, [%rd83];
	// end inline asm
	mov.b64 	{%r233, %r234}, %rd82;
	mov.b32 	%f289, %r234;
	mov.b32 	%f290, %r233;
	add.s64 	%rd85, %rd75, 20480;
	// begin inline asm
	ld.global.nc.u64 %rd84, [%rd85];
	// end inline asm
	mov.b64 	{%r235, %r236}, %rd84;
	mov.b32 	%f291, %r236;
	mov.b32 	%f292, %r235;
	add.s64 	%rd87, %rd75, 24576;
	// begin inline asm
	ld.global.nc.u64 %rd86, [%rd87];
	// end inline asm
	mov.b64 	{%r237, %r238}, %rd86;
	mov.b32 	%f293, %r238;
	mov.b32 	%f294, %r237;
	add.s64 	%rd89, %rd75, 28672;
	// begin inline asm
	ld.global.nc.u64 %rd88, [%rd89];
	// end inline asm
	mov.b64 	{%r239, %r240}, %rd88;
	mov.b32 	%f295, %r240;
	mov.b32 	%f296, %r239;
	add.f32 	%f297, %f282, %f281;
	add.f32 	%f298, %f284, %f283;
	add.f32 	%f299, %f286, %f285;
	add.f32 	%f300, %f288, %f287;
	add.f32 	%f301, %f290, %f289;
	add.f32 	%f302, %f292, %f291;
	add.f32 	%f303, %f294, %f293;
	add.f32 	%f304, %f296, %f295;
	add.f32 	%f305, %f297, %f298;
	add.f32 	%f306, %f299, %f300;
	add.f32 	%f307, %f301, %f302;
	add.f32 	%f308, %f303, %f304;
	add.f32 	%f309, %f305, %f306;
	add.f32 	%f310, %f307, %f308;
	add.f32 	%f516, %f309, %f310;
	setp.lt.u32 	%p58, %r67, 16384;
	mov.b32 	%r387, 8192;
	@%p58 bra 	$L__BB3_26;
	add.s32 	%r14, %r67, -8192;
	mov.b32 	%r387, 8192;
$L__BB3_24:
	mul.wide.s32 	%rd107, %r387, 4;
	add.s64 	%rd92, %rd75, %rd107;
	// begin inline asm
	ld.global.nc.u64 %rd91, [%rd92];
	// end inline asm
	mov.b64 	{%r242, %r243}, %rd91;
	mov.b32 	%f311, %r243;
	mov.b32 	%f312, %r242;
	add.s64 	%rd94, %rd92, 4096;
	// begin inline asm
	ld.global.nc.u64 %rd93, [%rd94];
	// end inline asm
	mov.b64 	{%r244, %r245}, %rd93;
	mov.b32 	%f313, %r245;
	mov.b32 	%f314, %r244;
	add.s64 	%rd96, %rd92, 8192;
	// begin inline asm
	ld.global.nc.u64 %rd95, [%rd96];
	// end inline asm
	mov.b64 	{%r246, %r247}, %rd95;
	mov.b32 	%f315, %r247;
	mov.b32 	%f316, %r246;
	add.s64 	%rd98, %rd92, 12288;
	// begin inline asm
	ld.global.nc.u64 %rd97, [%rd98];
	// end inline asm
	mov.b64 	{%r248, %r249}, %rd97;
	mov.b32 	%f317, %r249;
	mov.b32 	%f318, %r248;
	add.s64 	%rd100, %rd92, 16384;
	// begin inline asm
	ld.global.nc.u64 %rd99, [%rd100];
	// end inline asm
	mov.b64 	{%r250, %r251}, %rd99;
	mov.b32 	%f319, %r251;
	mov.b32 	%f320, %r250;
	add.s64 	%rd102, %rd92, 20480;
	// begin inline asm
	ld.global.nc.u64 %rd101, [%rd102];
	// end inline asm
	mov.b64 	{%r252, %r253}, %rd101;
	mov.b32 	%f321, %r253;
	mov.b32 	%f322, %r252;
	add.s64 	%rd104, %rd92, 24576;
	// begin inline asm
	ld.global.nc.u64 %rd103, [%rd104];
	// end inline asm
	mov.b64 	{%r254, %r255}, %rd103;
	mov.b32 	%f323, %r255;
	mov.b32 	%f324, %r254;
	add.s64 	%rd106, %rd92, 28672;
	// begin inline asm
	ld.global.nc.u64 %rd105, [%rd106];
	// end inline asm
	mov.b64 	{%r256, %r257}, %rd105;
	mov.b32 	%f325, %r257;
	mov.b32 	%f326, %r256;
	add.f32 	%f327, %f516, %f312;
	add.f32 	%f328, %f311, %f314;
	add.f32 	%f329, %f313, %f316;
	add.f32 	%f330, %f315, %f318;
	add.f32 	%f331, %f317, %f320;
	add.f32 	%f332, %f319, %f322;
	add.f32 	%f333, %f321, %f324;
	add.f32 	%f334, %f323, %f326;
	add.f32 	%f335, %f327, %f328;
	add.f32 	%f336, %f329, %f330;
	add.f32 	%f337, %f331, %f332;
	add.f32 	%f338, %f333, %f334;
	add.f32 	%f339, %f335, %f336;
	add.f32 	%f340, %f337, %f338;
	add.f32 	%f341, %f339, %f340;
	add.f32 	%f516, %f341, %f325;
	sub.s32 	%r258, %r67, %r387;
	setp.lt.s32 	%p59, %r258, 8192;
	@%p59 bra 	$L__BB3_34;
	add.s32 	%r387, %r387, 8192;
	setp.le.s32 	%p60, %r387, %r14;
	@%p60 bra 	$L__BB3_24;
$L__BB3_26:
	setp.le.s32 	%p61, %r67, %r387;
	@%p61 bra 	$L__BB3_34;
	sub.s32 	%r18, %r67, %r387;
	setp.ge.s32 	%p62, %r13, %r18;
	@%p62 bra 	$L__BB3_34;
	not.b32 	%r259, %r13;
	add.s32 	%r260, %r67, %r259;
	sub.s32 	%r19, %r260, %r387;
	and.b32  	%r261, %r19, 1536;
	setp.eq.s32 	%p63, %r261, 1536;
	mov.u32 	%r391, %r13;
	@%p63 bra 	$L__BB3_31;
	add.s32 	%r389, %r13, %r387;
	shr.u32 	%r262, %r19, 9;
	add.s32 	%r263, %r262, 1;
	and.b32  	%r264, %r263, 3;
	neg.s32 	%r388, %r264;
	mov.u32 	%r391, %r13;
$L__BB3_30:
	.pragma "nounroll";
	mul.wide.u32 	%rd109, %r389, 4;
	add.s64 	%rd108, %rd16, %rd109;
	// begin inline asm
	ld.global.nc.u32 %r265, [%rd108];
	// end inline asm
	mov.b32 	%f343, %r265;
	add.f32 	%f516, %f516, %f343;
	add.s32 	%r391, %r391, 512;
	add.s32 	%r389, %r389, 512;
	add.s32 	%r388, %r388, 1;
	setp.ne.s32 	%p64, %r388, 0;
	@%p64 bra 	$L__BB3_30;
$L__BB3_31:
	setp.lt.u32 	%p65, %r19, 1536;
	@%p65 bra 	$L__BB3_34;
	cvt.u64.u32 	%rd110, %r391;
	cvt.u64.u32 	%rd111, %r387;
	add.s64 	%rd112, %rd110, %rd111;
	shl.b64 	%rd113, %rd112, 2;
	add.s64 	%rd114, %rd113, %rd16;
	add.s64 	%rd130, %rd114, 4096;
	add.s32 	%r392, %r391, %r387;
$L__BB3_33:
	mul.wide.u32 	%rd119, %r392, 4;
	add.s64 	%rd115, %rd16, %rd119;
	// begin inline asm
	ld.global.nc.u32 %r266, [%rd115];
	// end inline asm
	mov.b32 	%f344, %r266;
	add.f32 	%f345, %f516, %f344;
	add.s64 	%rd116, %rd130, -2048;
	// begin inline asm
	ld.global.nc.u32 %r267, [%rd116];
	// end inline asm
	mov.b32 	%f346, %r267;
	add.f32 	%f347, %f345, %f346;
	// begin inline asm
	ld.global.nc.u32 %r268, [%rd130];
	// end inline asm
	mov.b32 	%f348, %r268;
	add.f32 	%f349, %f347, %f348;
	add.s64 	%rd118, %rd130, 2048;
	// begin inline asm
	ld.global.nc.u32 %r269, [%rd118];
	// end inline asm
	mov.b32 	%f350, %r269;
	add.f32 	%f516, %f349, %f350;
	add.s32 	%r391, %r391, 2048;
	add.s64 	%rd130, %rd130, 8192;
	add.s32 	%r392, %r392, 2048;
	setp.lt.s32 	%p66, %r391, %r18;
	@%p66 bra 	$L__BB3_33;
$L__BB3_34:
	// begin inline asm
	mov.u32 %r270, %laneid;
	// end inline asm
	mov.b32 	%r272, %f516;
	mov.b32 	%r273, 1;
	mov.b32 	%r294, 31;
	mov.b32 	%r295, -1;
	// begin inline asm
	shfl.sync.down.b32 %r271, %r272, %r273, %r294, %r295;
	// end inline asm
	setp.gt.s32 	%p67, %r270, 30;
	mov.b32 	%f351, %r271;
	add.f32 	%f352, %f516, %f351;
	selp.f32 	%f353, %f516, %f352, %p67;
	mov.b32 	%r277, %f353;
	mov.b32 	%r278, 2;
	// begin inline asm
	shfl.sync.down.b32 %r276, %r277, %r278, %r294, %r295;
	// end inline asm
	setp.gt.s32 	%p68, %r270, 29;
	mov.b32 	%f354, %r276;
	add.f32 	%f355, %f353, %f354;
	selp.f32 	%f356, %f353, %f355, %p68;
	mov.b32 	%r282, %f356;
	mov.b32 	%r283, 4;
	// begin inline asm
	shfl.sync.down.b32 %r281, %r282, %r283, %r294, %r295;
	// end inline asm
	setp.gt.s32 	%p69, %r270, 27;
	mov.b32 	%f357, %r281;
	add.f32 	%f358, %f356, %f357;
	selp.f32 	%f359, %f356, %f358, %p69;
	mov.b32 	%r287, %f359;
	mov.b32 	%r288, 8;
	// begin inline asm
	shfl.sync.down.b32 %r286, %r287, %r288, %r294, %r295;
	// end inline asm
	setp.gt.s32 	%p70, %r270, 23;
	mov.b32 	%f360, %r286;
	add.f32 	%f361, %f359, %f360;
	selp.f32 	%f362, %f359, %f361, %p70;
	mov.b32 	%r292, %f362;
	mov.b32 	%r293, 16;
	// begin inline asm
	shfl.sync.down.b32 %r291, %r292, %r293, %r294, %r295;
	// end inline asm
	setp.gt.s32 	%p71, %r270, 15;
	mov.b32 	%f363, %r291;
	add.f32 	%f26, %f362, %f363;
	selp.f32 	%f530, %f362, %f26, %p71;
	setp.ne.s32 	%p72, %r270, 0;
	@%p72 bra 	$L__BB3_36;
	shr.u32 	%r296, %r13, 3;
	and.b32  	%r297, %r296, 124;
	mov.u32 	%r298, _ZZN3cub18CUB_300001_SM_10006detail6reduce28DeviceReduceSingleTileKernelINS2_10policy_hubIfjN4cuda3std3__44plusIfEEE10Policy1000EPfSC_iS9_ffNS7_10__identityEEEvT0_T1_T2_T3_T4_T6_E12temp_storage;
	add.s32 	%r299, %r298, %r297;
	st.shared.f32 	[%r299+16], %f26;
$L__BB3_36:
	bar.sync 	0;
	setp.ne.s32 	%p73, %r13, 0;
	@%p73 bra 	$L__BB3_72;
	ld.shared.f32 	%f364, [_ZZN3cub18CUB_300001_SM_10006detail6reduce28DeviceReduceSingleTileKernelINS2_10policy_hubIfjN4cuda3std3__44plusIfEEE10Policy1000EPfSC_iS9_ffNS7_10__identityEEEvT0_T1_T2_T3_T4_T6_E12temp_storage+20];
	add.f32 	%f365, %f530, %f364;
	ld.shared.f32 	%f366, [_ZZN3cub18CUB_300001_SM_10006detail6reduce28DeviceReduceSingleTileKernelINS2_10policy_hubIfjN4cuda3std3__44plusIfEEE10Policy1000EPfSC_iS9_ffNS7_10__identityEEEvT0_T1_T2_T3_T4_T6_E12temp_storage+24];
	add.f32 	%f367, %f365, %f366;
	ld.shared.f32 	%f368, [_ZZN3cub18CUB_300001_SM_10006detail6reduce28DeviceReduceSingleTileKernelINS2_10policy_hubIfjN4cuda3std3__44plusIfEEE10Policy1000EPfSC_iS9_ffNS7_10__identityEEEvT0_T1_T2_T3_T4_T6_E12temp_storage+28];
	add.f32 	%f369, %f367, %f368;
	ld.shared.f32 	%f370, [_ZZN3cub18CUB_300001_SM_10006detail6reduce28DeviceReduceSingleTileKernelINS2_10policy_hubIfjN4cuda3std3__44plusIfEEE10Policy1000EPfSC_iS9_ffNS7_10__identityEEEvT0_T1_T2_T3_T4_T6_E12temp_storage+32];
	add.f32 	%f371, %f369, %f370;
	ld.shared.f32 	%f372, [_ZZN3cub18CUB_300001_SM_10006detail6reduce28DeviceReduceSingleTileKernelINS2_10policy_hubIfjN4cuda3std3__44plusIfEEE10Policy1000EPfSC_iS9_ffNS7_10__identityEEEvT0_T1_T2_T3_T4_T6_E12temp_storage+36];
	add.f32 	%f373, %f371, %f372;
	ld.shared.f32 	%f374, [_ZZN3cub18CUB_300001_SM_10006detail6reduce28DeviceReduceSingleTileKernelINS2_10policy_hubIfjN4cuda3std3__44plusIfEEE10Policy1000EPfSC_iS9_ffNS7_10__identityEEEvT0_T1_T2_T3_T4_T6_E12temp_storage+40];
	add.f32 	%f375, %f373, %f374;
	ld.shared.f32 	%f376, [_ZZN3cub18CUB_300001_SM_10006detail6reduce28DeviceReduceSingleTileKernelINS2_10policy_hubIfjN4cuda3std3__44plusIfEEE10Policy1000EPfSC_iS9_ffNS7_10__identityEEEvT0_T1_T2_T3_T4_T6_E12temp_storage+44];
	add.f32 	%f377, %f375, %f376;
	ld.shared.f32 	%f378, [_ZZN3cub18CUB_300001_SM_10006detail6reduce28DeviceReduceSingleTileKernelINS2_10policy_hubIfjN4cuda3std3__44plusIfEEE10Policy1000EPfSC_iS9_ffNS7_10__identityEEEvT0_T1_T2_T3_T4_T6_E12temp_storage+48];
	add.f32 	%f379, %f377, %f378;
	ld.shared.f32 	%f380, [_ZZN3cub18CUB_300001_SM_10006detail6reduce28DeviceReduceSingleTileKernelINS2_10policy_hubIfjN4cuda3std3__44plusIfEEE10Policy1000EPfSC_iS9_ffNS7_10__identityEEEvT0_T1_T2_T3_T4_T6_E12temp_storage+52];
	add.f32 	%f381, %f379, %f380;
	ld.shared.f32 	%f382, [_ZZN3cub18CUB_300001_SM_10006detail6reduce28DeviceReduceSingleTileKernelINS2_10policy_hubIfjN4cuda3std3__44plusIfEEE10Policy1000EPfSC_iS9_ffNS7_10__identityEEEvT0_T1_T2_T3_T4_T6_E12temp_storage+56];
	add.f32 	%f383, %f381, %f382;
	ld.shared.f32 	%f384, [_ZZN3cub18CUB_300001_SM_10006detail6reduce28DeviceReduceSingleTileKernelINS2_10policy_hubIfjN4cuda3std3__44plusIfEEE10Policy1000EPfSC_iS9_ffNS7_10__identityEEEvT0_T1_T2_T3_T4_T6_E12temp_storage+60];
	add.f32 	%f385, %f383, %f384;
	ld.shared.f32 	%f386, [_ZZN3cub18CUB_300001_SM_10006detail6reduce28DeviceReduceSingleTileKernelINS2_10policy_hubIfjN4cuda3std3__44plusIfEEE10Policy1000EPfSC_iS9_ffNS7_10__identityEEEvT0_T1_T2_T3_T4_T6_E12temp_storage+64];
	add.f32 	%f387, %f385, %f386;
	ld.shared.f32 	%f388, [_ZZN3cub18CUB_300001_SM_10006detail6reduce28DeviceReduceSingleTileKernelINS2_10policy_hubIfjN4cuda3std3__44plusIfEEE10Policy1000EPfSC_iS9_ffNS7_10__identityEEEvT0_T1_T2_T3_T4_T6_E12temp_storage+68];
	add.f32 	%f389, %f387, %f388;
	ld.shared.f32 	%f390, [_ZZN3cub18CUB_300001_SM_10006detail6reduce28DeviceReduceSingleTileKernelINS2_10policy_hubIfjN4cuda3std3__44plusIfEEE10Policy1000EPfSC_iS9_ffNS7_10__identityEEEvT0_T1_T2_T3_T4_T6_E12temp_storage+72];
	add.f32 	%f391, %f389, %f390;
	ld.shared.f32 	%f392, [_ZZN3cub18CUB_300001_SM_10006detail6reduce28DeviceReduceSingleTileKernelINS2_10policy_hubIfjN4cuda3std3__44plusIfEEE10Policy1000EPfSC_iS9_ffNS7_10__identityEEEvT0_T1_T2_T3_T4_T6_E12temp_storage+76];
	add.f32 	%f530, %f391, %f392;
	bra.uni 	$L__BB3_72;
$L__BB3_38:
	setp.gt.s32 	%p3, %r67, 8191;
	@%p3 bra 	$L__BB3_56;
	mov.u32 	%r34, %tid.x;
	setp.ge.s32 	%p20, %r34, %r67;
	mov.f32 	%f522, 0f00000000;
	mov.u32 	%r397, %r34;
	@%p20 bra 	$L__BB3_41;
	mul.wide.u32 	%rd66, %r34, 4;
	add.s64 	%rd65, %rd16, %rd66;
	// begin inline asm
	ld.global.nc.u32 %r144, [%rd65];
	// end inline asm
	mov.b32 	%f522, %r144;
	add.s32 	%r397, %r34, 512;
$L__BB3_41:
	setp.ge.s32 	%p21, %r397, %r67;
	@%p21 bra 	$L__BB3_47;
	not.b32 	%r145, %r397;
	add.s32 	%r37, %r67, %r145;
	and.b32  	%r146, %r37, 1536;
	setp.eq.s32 	%p22, %r146, 1536;
	@%p22 bra 	$L__BB3_45;
	mul.wide.u32 	%rd67, %r397, 4;
	add.s64 	%rd131, %rd16, %rd67;
	shr.u32 	%r147, %r37, 9;
	add.s32 	%r148, %r147, 1;
	and.b32  	%r149, %r148, 3;
	neg.s32 	%r395, %r149;
$L__BB3_44:
	.pragma "nounroll";
	// begin inline asm
	ld.global.nc.u32 %r150, [%rd131];
	// end inline asm
	mov.b32 	%f173, %r150;
	add.f32 	%f522, %f522, %f173;
	add.s32 	%r397, %r397, 512;
	add.s64 	%rd131, %rd131, 2048;
	add.s32 	%r395, %r395, 1;
	setp.ne.s32 	%p23, %r395, 0;
	@%p23 bra 	$L__BB3_44;
$L__BB3_45:
	setp.lt.u32 	%p24, %r37, 1536;
	@%p24 bra 	$L__BB3_47;
$L__BB3_46:
	mul.wide.s32 	%rd73, %r397, 4;
	add.s64 	%rd69, %rd16, %rd73;
	// begin inline asm
	ld.global.nc.u32 %r151, [%rd69];
	// end inline asm
	mov.b32 	%f174, %r151;
	add.f32 	%f175, %f522, %f174;
	add.s64 	%rd70, %rd69, 2048;
	// begin inline asm
	ld.global.nc.u32 %r152, [%rd70];
	// end inline asm
	mov.b32 	%f176, %r152;
	add.f32 	%f177, %f175, %f176;
	add.s64 	%rd71, %rd69, 4096;
	// begin inline asm
	ld.global.nc.u32 %r153, [%rd71];
	// end inline asm
	mov.b32 	%f178, %r153;
	add.f32 	%f179, %f177, %f178;
	add.s64 	%rd72, %rd69, 6144;
	// begin inline asm
	ld.global.nc.u32 %r154, [%rd72];
	// end inline asm
	mov.b32 	%f180, %r154;
	add.f32 	%f522, %f179, %f180;
	add.s32 	%r397, %r397, 2048;
	setp.lt.s32 	%p25, %r397, %r67;
	@%p25 bra 	$L__BB3_46;
$L__BB3_47:
	setp.lt.s32 	%p26, %r67, 512;
	@%p26 bra 	$L__BB3_52;
	// begin inline asm
	mov.u32 %r193, %laneid;
	// end inline asm
	mov.b32 	%r195, %f522;
	mov.b32 	%r196, 1;
	mov.b32 	%r217, 31;
	mov.b32 	%r218, -1;
	// begin inline asm
	shfl.sync.down.b32 %r194, %r195, %r196, %r217, %r218;
	// end inline asm
	setp.gt.s32 	%p50, %r193, 30;
	mov.b32 	%f239, %r194;
	add.f32 	%f240, %f522, %f239;
	selp.f32 	%f241, %f522, %f240, %p50;
	mov.b32 	%r200, %f241;
	mov.b32 	%r201, 2;
	// begin inline asm
	shfl.sync.down.b32 %r199, %r200, %r201, %r217, %r218;
	// end inline asm
	setp.gt.s32 	%p51, %r193, 29;
	mov.b32 	%f242, %r199;
	add.f32 	%f243, %f241, %f242;
	selp.f32 	%f244, %f241, %f243, %p51;
	mov.b32 	%r205, %f244;
	mov.b32 	%r206, 4;
	// begin inline asm
	shfl.sync.down.b32 %r204, %r205, %r206, %r217, %r218;
	// end inline asm
	setp.gt.s32 	%p52, %r193, 27;
	mov.b32 	%f245, %r204;
	add.f32 	%f246, %f244, %f245;
	selp.f32 	%f247, %f244, %f246, %p52;
	mov.b32 	%r210, %f247;
	mov.b32 	%r211, 8;
	// begin inline asm
	shfl.sync.down.b32 %r209, %r210, %r211, %r217, %r218;
	// end inline asm
	setp.gt.s32 	%p53, %r193, 23;
	mov.b32 	%f248, %r209;
	add.f32 	%f249, %f247, %f248;
	selp.f32 	%f250, %f247, %f249, %p53;
	mov.b32 	%r215, %f250;
	mov.b32 	%r216, 16;
	// begin inline asm
	shfl.sync.down.b32 %r214, %r215, %r216, %r217, %r218;
	// end inline asm
	setp.gt.s32 	%p54, %r193, 15;
	mov.b32 	%f251, %r214;
	add.f32 	%f38, %f250, %f251;
	selp.f32 	%f530, %f250, %f38, %p54;
	setp.ne.s32 	%p55, %r193, 0;
	@%p55 bra 	$L__BB3_50;
	shr.u32 	%r219, %r34, 3;
	and.b32  	%r220, %r219, 124;
	mov.u32 	%r221, _ZZN3cub18CUB_300001_SM_10006detail6reduce28DeviceReduceSingleTileKernelINS2_10policy_hubIfjN4cuda3std3__44plusIfEEE10Policy1000EPfSC_iS9_ffNS7_10__identityEEEvT0_T1_T2_T3_T4_T6_E12temp_storage;
	add.s32 	%r222, %r221, %r220;
	st.shared.f32 	[%r222+16], %f38;
$L__BB3_50:
	bar.sync 	0;
	setp.ne.s32 	%p56, %r34, 0;
	@%p56 bra 	$L__BB3_72;
	ld.shared.f32 	%f252, [_ZZN3cub18CUB_300001_SM_10006detail6reduce28DeviceReduceSingleTileKernelINS2_10policy_hubIfjN4cuda3std3__44plusIfEEE10Policy1000EPfSC_iS9_ffNS7_10__identityEEEvT0_T1_T2_T3_T4_T6_E12temp_storage+20];
	add.f32 	%f253, %f530, %f252;
	ld.shared.f32 	%f254, [_ZZN3cub18CUB_300001_SM_10006detail6reduce28DeviceReduceSingleTileKernelINS2_10policy_hubIfjN4cuda3std3__44plusIfEEE10Policy1000EPfSC_iS9_ffNS7_10__identityEEEvT0_T1_T2_T3_T4_T6_E12temp_storage+24];
	add.f32 	%f255, %f253, %f254;
	ld.shared.f32 	%f256, [_ZZN3cub18CUB_300001_SM_10006detail6reduce28DeviceReduceSingleTileKernelINS2_10policy_hubIfjN4cuda3std3__44plusIfEEE10Policy1000EPfSC_iS9_ffNS7_10__identityEEEvT0_T1_T2_T3_T4_T6_E12temp_storage+28];
	add.f32 	%f257, %f255, %f256;
	ld.shared.f32 	%f258, [_ZZN3cub18CUB_300001_SM_10006detail6reduce28DeviceReduceSingleTileKernelINS2_10policy_hubIfjN4cuda3std3__44plusIfEEE10Policy1000EPfSC_iS9_ffNS7_10__identityEEEvT0_T1_T2_T3_T4_T6_E12temp_storage+32];
	add.f32 	%f259, %f257, %f258;
	ld.shared.f32 	%f260, [_ZZN3cub18CUB_300001_SM_10006detail6reduce28DeviceReduceSingleTileKernelINS2_10policy_hubIfjN4cuda3std3__44plusIfEEE10Policy1000EPfSC_iS9_ffNS7_10__identityEEEvT0_T1_T2_T3_T4_T6_E12temp_storage+36];
	add.f32 	%f261, %f259, %f260;
	ld.shared.f32 	%f262, [_ZZN3cub18CUB_300001_SM_10006detail6reduce28DeviceReduceSingleTileKernelINS2_10policy_hubIfjN4cuda3std3__44plusIfEEE10Policy1000EPfSC_iS9_ffNS7_10__identityEEEvT0_T1_T2_T3_T4_T6_E12temp_storage+40];
	add.f32 	%f263, %f261, %f262;
	ld.shared.f32 	%f264, [_ZZN3cub18CUB_300001_SM_10006detail6reduce28DeviceReduceSingleTileKernelINS2_10policy_hubIfjN4cuda3std3__44plusIfEEE10Policy1000EPfSC_iS9_ffNS7_10__identityEEEvT0_T1_T2_T3_T4_T6_E12temp_storage+44];
	add.f32 	%f265, %f263, %f264;
	ld.shared.f32 	%f266, [_ZZN3cub18CUB_300001_SM_10006detail6reduce28DeviceReduceSingleTileKernelINS2_10policy_hubIfjN4cuda3std3__44plusIfEEE10Policy1000EPfSC_iS9_ffNS7_10__identityEEEvT0_T1_T2_T3_T4_T6_E12temp_storage+48];
	add.f32 	%f267, %f265, %f266;
	ld.shared.f32 	%f268, [_ZZN3cub18CUB_300001_SM_10006detail6reduce28DeviceReduceSingleTileKernelINS2_10policy_hubIfjN4cuda3std3__44plusIfEEE10Policy1000EPfSC_iS9_ffNS7_10__identityEEEvT0_T1_T2_T3_T4_T6_E12temp_storage+52];
	add.f32 	%f269, %f267, %f268;
	ld.shared.f32 	%f270, [_ZZN3cub18CUB_300001_SM_10006detail6reduce28DeviceReduceSingleTileKernelINS2_10policy_hubIfjN4cuda3std3__44plusIfEEE10Policy1000EPfSC_iS9_ffNS7_10__identityEEEvT0_T1_T2_T3_T4_T6_E12temp_storage+56];
	add.f32 	%f271, %f269, %f270;
	ld.shared.f32 	%f272, [_ZZN3cub18CUB_300001_SM_10006detail6reduce28DeviceReduceSingleTileKernelINS2_10policy_hubIfjN4cuda3std3__44plusIfEEE10Policy1000EPfSC_iS9_ffNS7_10__identityEEEvT0_T1_T2_T3_T4_T6_E12temp_storage+60];
	add.f32 	%f273, %f271, %f272;
	ld.shared.f32 	%f274, [_ZZN3cub18CUB_300001_SM_10006detail6reduce28DeviceReduceSingleTileKernelINS2_10policy_hubIfjN4cuda3std3__44plusIfEEE10Policy1000EPfSC_iS9_ffNS7_10__identityEEEvT0_T1_T2_T3_T4_T6_E12temp_storage+64];
	add.f32 	%f275, %f273, %f274;
	ld.shared.f32 	%f276, [_ZZN3cub18CUB_300001_SM_10006detail6reduce28DeviceReduceSingleTileKernelINS2_10policy_hubIfjN4cuda3std3__44plusIfEEE10Policy1000EPfSC_iS9_ffNS7_10__identityEEEvT0_T1_T2_T3_T4_T6_E12temp_storage+68];
	add.f32 	%f277, %f275, %f276;
	ld.shared.f32 	%f278, [_ZZN3cub18CUB_300001_SM_10006detail6reduce28DeviceReduceSingleTileKernelINS2_10policy_hubIfjN4cuda3std3__44plusIfEEE10Policy1000EPfSC_iS9_ffNS7_10__identityEEEvT0_T1_T2_T3_T4_T6_E12temp_storage+72];
	add.f32 	%f279, %f277, %f278;
	ld.shared.f32 	%f280, [_ZZN3cub18CUB_300001_SM_10006detail6reduce28DeviceReduceSingleTileKernelINS2_10policy_hubIfjN4cuda3std3__44plusIfEEE10Policy1000EPfSC_iS9_ffNS7_10__identityEEEvT0_T1_T2_T3_T4_T6_E12temp_storage+76];
	add.f32 	%f530, %f279, %f280;
	bra.uni 	$L__BB3_72;
$L__BB3_52:
	// begin inline asm
	mov.u32 %r155, %laneid;
	// end inline asm
	and.b32  	%r181, %r34, 992;
	add.s32 	%r182, %r181, 32;
	setp.gt.s32 	%p27, %r182, %r67;
	not.b32 	%r183, %r181;
	add.s32 	%r184, %r67, %r183;
	selp.b32 	%r179, %r184, 31, %p27;
	mov.b32 	%r157, %f522;
	mov.b32 	%r158, 1;
	mov.b32 	%r180, -1;
	// begin inline asm
	shfl.sync.down.b32 %r156, %r157, %r158, %r179, %r180;
	// end inline asm
	setp.lt.s32 	%p28, %r155, %r179;
	mov.b32 	%f181, %r156;
	add.f32 	%f182, %f522, %f181;
	selp.f32 	%f183, %f182, %f522, %p28;
	mov.b32 	%r162, %f183;
	mov.b32 	%r163, 2;
	// begin inline asm
	shfl.sync.down.b32 %r161, %r162, %r163, %r179, %r180;
	// end inline asm
	add.s32 	%r185, %r155, 2;
	setp.gt.s32 	%p29, %r185, %r179;
	mov.b32 	%f184, %r161;
	add.f32 	%f185, %f183, %f184;
	selp.f32 	%f186, %f183, %f185, %p29;
	mov.b32 	%r167, %f186;
	mov.b32 	%r168, 4;
	// begin inline asm
	shfl.sync.down.b32 %r166, %r167, %r168, %r179, %r180;
	// end inline asm
	add.s32 	%r186, %r155, 4;
	setp.gt.s32 	%p30, %r186, %r179;
	mov.b32 	%f187, %r166;
	add.f32 	%f188, %f186, %f187;
	selp.f32 	%f189, %f186, %f188, %p30;
	mov.b32 	%r172, %f189;
	mov.b32 	%r173, 8;
	// begin inline asm
	shfl.sync.down.b32 %r171, %r172, %r173, %r179, %r180;
	// end inline asm
	add.s32 	%r187, %r155, 8;
	setp.gt.s32 	%p31, %r187, %r179;
	mov.b32 	%f190, %r171;
	add.f32 	%f191, %f189, %f190;
	selp.f32 	%f192, %f189, %f191, %p31;
	mov.b32 	%r177, %f192;
	mov.b32 	%r178, 16;
	// begin inline asm
	shfl.sync.down.b32 %r176, %r177, %r178, %r179, %r180;
	// end inline asm
	add.s32 	%r188, %r155, 16;
	setp.gt.s32 	%p32, %r188, %r179;
	mov.b32 	%f193, %r176;
	add.f32 	%f194, %f192, %f193;
	selp.f32 	%f530, %f192, %f194, %p32;
	setp.ne.s32 	%p33, %r155, 0;
	@%p33 bra 	$L__BB3_54;
	shr.u32 	%r189, %r34, 3;
	and.b32  	%r190, %r189, 124;
	mov.u32 	%r191, _ZZN3cub18CUB_300001_SM_10006detail6reduce28DeviceReduceSingleTileKernelINS2_10policy_hubIfjN4cuda3std3__44plusIfEEE10Policy1000EPfSC_iS9_ffNS7_10__identityEEEvT0_T1_T2_T3_T4_T6_E12temp_storage;
	add.s32 	%r192, %r191, %r190;
	st.shared.f32 	[%r192+16], %f530;
$L__BB3_54:
	bar.sync 	0;
	setp.ne.s32 	%p34, %r34, 0;
	@%p34 bra 	$L__BB3_72;
	setp.gt.s32 	%p35, %r67, 32;
	ld.shared.f32 	%f195, [_ZZN3cub18CUB_300001_SM_10006detail6reduce28DeviceReduceSingleTileKernelINS2_10policy_hubIfjN4cuda3std3__44plusIfEEE10Policy1000EPfSC_iS9_ffNS7_10__identityEEEvT0_T1_T2_T3_T4_T6_E12temp_storage+20];
	add.f32 	%f196, %f530, %f195;
	selp.f32 	%f197, %f196, %f530, %p35;
	setp.gt.s32 	%p36, %r67, 64;
	ld.shared.f32 	%f198, [_ZZN3cub18CUB_300001_SM_10006detail6reduce28DeviceReduceSingleTileKernelINS2_10policy_hubIfjN4cuda3std3__44plusIfEEE10Policy1000EPfSC_iS9_ffNS7_10__identityEEEvT0_T1_T2_T3_T4_T6_E12temp_storage+24];
	add.f32 	%f199, %f198, %f197;
	selp.f32 	%f200, %f199, %f197, %p36;
	setp.gt.s32 	%p37, %r67, 96;
	ld.shared.f32 	%f201, [_ZZN3cub18CUB_300001_SM_10006detail6reduce28DeviceReduceSingleTileKernelINS2_10policy_hubIfjN4cuda3std3__44plusIfEEE10Policy1000EPfSC_iS9_ffNS7_10__identityEEEvT0_T1_T2_T3_T4_T6_E12temp_storage+28];
	add.f32 	%f202, %f201, %f200;
	selp.f32 	%f203, %f202, %f200, %p37;
	setp.gt.s32 	%p38, %r67, 128;
	ld.shared.f32 	%f204, [_ZZN3cub18CUB_300001_SM_10006detail6reduce28DeviceReduceSingleTileKernelINS2_10policy_hubIfjN4cuda3std3__44plusIfEEE10Policy1000EPfSC_iS9_ffNS7_10__identityEEEvT0_T1_T2_T3_T4_T6_E12temp_storage+32];
	add.f32 	%f205, %f204, %f203;
	selp.f32 	%f206, %f205, %f203, %p38;
	setp.gt.s32 	%p39, %r67, 160;
	ld.shared.f32 	%f207, [_ZZN3cub18CUB_300001_SM_10006detail6reduce28DeviceReduceSingleTileKernelINS2_10policy_hubIfjN4cuda3std3__44plusIfEEE10Policy1000EPfSC_iS9_ffNS7_10__identityEEEvT0_T1_T2_T3_T4_T6_E12temp_storage+36];
	add.f32 	%f208, %f207, %f206;
	selp.f32 	%f209, %f208, %f206, %p39;
	setp.gt.s32 	%p40, %r67, 192;
	ld.shared.f32 	%f210, [_ZZN3cub18CUB_300001_SM_10006detail6reduce28DeviceReduceSingleTileKernelINS2_10policy_hubIfjN4cuda3std3__44plusIfEEE10Policy1000EPfSC_iS9_ffNS7_10__identityEEEvT0_T1_T2_T3_T4_T6_E12temp_storage+40];
	add.f32 	%f211, %f210, %f209;
	selp.f32 	%f212, %f211, %f209, %p40;
	setp.gt.s32 	%p41, %r67, 224;
	ld.shared.f32 	%f213, [_ZZN3cub18CUB_300001_SM_10006detail6reduce28DeviceReduceSingleTileKernelINS2_10policy_hubIfjN4cuda3std3__44plusIfEEE10Policy1000EPfSC_iS9_ffNS7_10__identityEEEvT0_T1_T2_T3_T4_T6_E12temp_storage+44];
	add.f32 	%f214, %f213, %f212;
	selp.f32 	%f215, %f214, %f212, %p41;
	setp.gt.s32 	%p42, %r67, 256;
	ld.shared.f32 	%f216, [_ZZN3cub18CUB_300001_SM_10006detail6reduce28DeviceReduceSingleTileKernelINS2_10policy_hubIfjN4cuda3std3__44plusIfEEE10Policy1000EPfSC_iS9_ffNS7_10__identityEEEvT0_T1_T2_T3_T4_T6_E12temp_storage+48];
	add.f32 	%f217, %f216, %f215;
	selp.f32 	%f218, %f217, %f215, %p42;
	setp.gt.s32 	%p43, %r67, 288;
	ld.shared.f32 	%f219, [_ZZN3cub18CUB_300001_SM_10006detail6reduce28DeviceReduceSingleTileKernelINS2_10policy_hubIfjN4cuda3std3__44plusIfEEE10Policy1000EPfSC_iS9_ffNS7_10__identityEEEvT0_T1_T2_T3_T4_T6_E12temp_storage+52];
	add.f32 	%f220, %f219, %f218;
	selp.f32 	%f221, %f220, %f218, %p43;
	setp.gt.s32 	%p44, %r67, 320;
	ld.shared.f32 	%f222, [_ZZN3cub18CUB_300001_SM_10006detail6reduce28DeviceReduceSingleTileKernelINS2_10policy_hubIfjN4cuda3std3__44plusIfEEE10Policy1000EPfSC_iS9_ffNS7_10__identityEEEvT0_T1_T2_T3_T4_T6_E12temp_storage+56];
	add.f32 	%f223, %f222, %f221;
	selp.f32 	%f224, %f223, %f221, %p44;
	setp.gt.s32 	%p45, %r67, 352;
	ld.shared.f32 	%f225, [_ZZN3cub18CUB_300001_SM_10006detail6reduce28DeviceReduceSingleTileKernelINS2_10policy_hubIfjN4cuda3std3__44plusIfEEE10Policy1000EPfSC_iS9_ffNS7_10__identityEEEvT0_T1_T2_T3_T4_T6_E12temp_storage+60];
	add.f32 	%f226, %f225, %f224;
	selp.f32 	%f227, %f226, %f224, %p45;
	setp.gt.s32 	%p46, %r67, 384;
	ld.shared.f32 	%f228, [_ZZN3cub18CUB_300001_SM_10006detail6reduce28DeviceReduceSingleTileKernelINS2_10policy_hubIfjN4cuda3std3__44plusIfEEE10Policy1000EPfSC_iS9_ffNS7_10__identityEEEvT0_T1_T2_T3_T4_T6_E12temp_storage+64];
	add.f32 	%f229, %f228, %f227;
	selp.f32 	%f230, %f229, %f227, %p46;
	setp.gt.s32 	%p47, %r67, 416;
	ld.shared.f32 	%f231, [_ZZN3cub18CUB_300001_SM_10006detail6reduce28DeviceReduceSingleTileKernelINS2_10policy_hubIfjN4cuda3std3__44plusIfEEE10Policy1000EPfSC_iS9_ffNS7_10__identityEEEvT0_T1_T2_T3_T4_T6_E12temp_storage+68];
	add.f32 	%f232, %f231, %f230;
	selp.f32 	%f233, %f232, %f230, %p47;
	setp.gt.s32 	%p48, %r67, 448;
	ld.shared.f32 	%f234, [_ZZN3cub18CUB_300001_SM_10006detail6reduce28DeviceReduceSingleTileKernelINS2_10policy_hubIfjN4cuda3std3__44plusIfEEE10Policy1000EPfSC_iS9_ffNS7_10__identityEEEvT0_T1_T2_T3_T4_T6_E12temp_storage+72];
	add.f32 	%f235, %f234, %f233;
	selp.f32 	%f236, %f235, %f233, %p48;
	setp.gt.s32 	%p49, %r67, 480;
	ld.shared.f32 	%f237, [_ZZN3cub18CUB_300001_SM_10006detail6reduce28DeviceReduceSingleTileKernelINS2_10policy_hubIfjN4cuda3std3__44plusIfEEE10Policy1000EPfSC_iS9_ffNS7_10__identityEEEvT0_T1_T2_T3_T4_T6_E12temp_storage+76];
	add.f32 	%f238, %f237, %f236;
	selp.f32 	%f530, %f238, %f236, %p49;
	bra.uni 	$L__BB3_72;
$L__BB3_56:
	mov.u32 	%r46, %tid.x;
	mul.wide.u32 	%rd35, %r46, 4;
	add.s64 	%rd19, %rd16, %rd35;
	// begin inline asm
	ld.global.nc.u32 %r68, [%rd19];
	// end inline asm
	mov.b32 	%f59, %r68;
	add.s64 	%rd20, %rd19, 2048;
	// begin inline asm
	ld.global.nc.u32 %r69, [%rd20];
	// end inline asm
	mov.b32 	%f60, %r69;
	add.s64 	%rd21, %rd19, 4096;
	// begin inline asm
	ld.global.nc.u32 %r70, [%rd21];
	// end inline asm
	mov.b32 	%f61, %r70;
	add.s64 	%rd22, %rd19, 6144;
	// begin inline asm
	ld.global.nc.u32 %r71, [%rd22];
	// end inline asm
	mov.b32 	%f62, %r71;
	add.s64 	%rd23, %rd19, 8192;
	// begin inline asm
	ld.global.nc.u32 %r72, [%rd23];
	// end inline asm
	mov.b32 	%f63, %r72;
	add.s64 	%rd24, %rd19, 10240;
	// begin inline asm
	ld.global.nc.u32 %r73, [%rd24];
	// end inline asm
	mov.b32 	%f64, %r73;
	add.s64 	%rd25, %rd19, 12288;
	// begin inline asm
	ld.global.nc.u32 %r74, [%rd25];
	// end inline asm
	mov.b32 	%f65, %r74;
	add.s64 	%rd26, %rd19, 14336;
	// begin inline asm
	ld.global.nc.u32 %r75, [%rd26];
	// end inline asm
	mov.b32 	%f66, %r75;
	add.s64 	%rd27, %rd19, 16384;
	// begin inline asm
	ld.global.nc.u32 %r76, [%rd27];
	// end inline asm
	mov.b32 	%f67, %r76;
	add.s64 	%rd28, %rd19, 18432;
	// begin inline asm
	ld.global.nc.u32 %r77, [%rd28];
	// end inline asm
	mov.b32 	%f68, %r77;
	add.s64 	%rd29, %rd19, 20480;
	// begin inline asm
	ld.global.nc.u32 %r78, [%rd29];
	// end inline asm
	mov.b32 	%f69, %r78;
	add.s64 	%rd30, %rd19, 22528;
	// begin inline asm
	ld.global.nc.u32 %r79, [%rd30];
	// end inline asm
	mov.b32 	%f70, %r79;
	add.s64 	%rd31, %rd19, 24576;
	// begin inline asm
	ld.global.nc.u32 %r80, [%rd31];
	// end inline asm
	mov.b32 	%f71, %r80;
	add.s64 	%rd32, %rd19, 26624;
	// begin inline asm
	ld.global.nc.u32 %r81, [%rd32];
	// end inline asm
	mov.b32 	%f72, %r81;
	add.s64 	%rd33, %rd19, 28672;
	// begin inline asm
	ld.global.nc.u32 %r82, [%rd33];
	// end inline asm
	mov.b32 	%f73, %r82;
	add.s64 	%rd34, %rd19, 30720;
	// begin inline asm
	ld.global.nc.u32 %r83, [%rd34];
	// end inline asm
	mov.b32 	%f74, %r83;
	add.f32 	%f75, %f59, %f60;
	add.f32 	%f76, %f61, %f62;
	add.f32 	%f77, %f63, %f64;
	add.f32 	%f78, %f65, %f66;
	add.f32 	%f79, %f67, %f68;
	add.f32 	%f80, %f69, %f70;
	add.f32 	%f81, %f71, %f72;
	add.f32 	%f82, %f73, %f74;
	add.f32 	%f83, %f75, %f76;
	add.f32 	%f84, %f77, %f78;
	add.f32 	%f85, %f79, %f80;
	add.f32 	%f86, %f81, %f82;
	add.f32 	%f87, %f83, %f84;
	add.f32 	%f88, %f85, %f86;
	add.f32 	%f529, %f87, %f88;
	setp.lt.u32 	%p4, %r67, 16384;
	mov.b32 	%r400, 8192;
	@%p4 bra 	$L__BB3_60;
	add.s32 	%r47, %r67, -8192;
	mov.b32 	%r400, 8192;
$L__BB3_58:
	mul.wide.s32 	%rd52, %r400, 4;
	add.s64 	%rd36, %rd19, %rd52;
	// begin inline asm
	ld.global.nc.u32 %r86, [%rd36];
	// end inline asm
	mov.b32 	%f89, %r86;
	add.s64 	%rd37, %rd36, 2048;
	// begin inline asm
	ld.global.nc.u32 %r87, [%rd37];
	// end inline asm
	mov.b32 	%f90, %r87;
	add.s64 	%rd38, %rd36, 4096;
	// begin inline asm
	ld.global.nc.u32 %r88, [%rd38];
	// end inline asm
	mov.b32 	%f91, %r88;
	add.s64 	%rd39, %rd36, 6144;
	// begin inline asm
	ld.global.nc.u32 %r89, [%rd39];
	// end inline asm
	mov.b32 	%f92, %r89;
	add.s64 	%rd40, %rd36, 8192;
	// begin inline asm
	ld.global.nc.u32 %r90, [%rd40];
	// end inline asm
	mov.b32 	%f93, %r90;
	add.s64 	%rd41, %rd36, 10240;
	// begin inline asm
	ld.global.nc.u32 %r91, [%rd41];
	// end inline asm
	mov.b32 	%f94, %r91;
	add.s64 	%rd42, %rd36, 12288;
	// begin inline asm
	ld.global.nc.u32 %r92, [%rd42];
	// end inline asm
	mov.b32 	%f95, %r92;
	add.s64 	%rd43, %rd36, 14336;
	// begin inline asm
	ld.global.nc.u32 %r93, [%rd43];
	// end inline asm
	mov.b32 	%f96, %r93;
	add.s64 	%rd44, %rd36, 16384;
	// begin inline asm
	ld.global.nc.u32 %r94, [%rd44];
	// end inline asm
	mov.b32 	%f97, %r94;
	add.s64 	%rd45, %rd36, 18432;
	// begin inline asm
	ld.global.nc.u32 %r95, [%rd45];
	// end inline asm
	mov.b32 	%f98, %r95;
	add.s64 	%rd46, %rd36, 20480;
	// begin inline asm
	ld.global.nc.u32 %r96, [%rd46];
	// end inline asm
	mov.b32 	%f99, %r96;
	add.s64 	%rd47, %rd36, 22528;
	// begin inline asm
	ld.global.nc.u32 %r97, [%rd47];
	// end inline asm
	mov.b32 	%f100, %r97;
	add.s64 	%rd48, %rd36, 24576;
	// begin inline asm
	ld.global.nc.u32 %r98, [%rd48];
	// end inline asm
	mov.b32 	%f101, %r98;
	add.s64 	%rd49, %rd36, 26624;
	// begin inline asm
	ld.global.nc.u32 %r99, [%rd49];
	// end inline asm
	mov.b32 	%f102, %r99;
	add.s64 	%rd50, %rd36, 28672;
	// begin inline asm
	ld.global.nc.u32 %r100, [%rd50];
	// end inline asm
	mov.b32 	%f103, %r100;
	add.s64 	%rd51, %rd36, 30720;
	// begin inline asm
	ld.global.nc.u32 %r101, [%rd51];
	// end inline asm
	mov.b32 	%f104, %r101;
	add.f32 	%f105, %f529, %f89;
	add.f32 	%f106, %f90, %f91;
	add.f32 	%f107, %f92, %f93;
	add.f32 	%f108, %f94, %f95;
	add.f32 	%f109, %f96, %f97;
	add.f32 	%f110, %f98, %f99;
	add.f32 	%f111, %f100, %f101;
	add.f32 	%f112, %f102, %f103;
	add.f32 	%f113, %f105, %f106;
	add.f32 	%f114, %f107, %f108;
	add.f32 	%f115, %f109, %f110;
	add.f32 	%f116, %f111, %f112;
	add.f32 	%f117, %f113, %f114;
	add.f32 	%f118, %f115, %f116;
	add.f32 	%f119, %f117, %f118;
	add.f32 	%f529, %f119, %f104;
	sub.s32 	%r102, %r67, %r400;
	setp.lt.s32 	%p5, %r102, 8192;
	@%p5 bra 	$L__BB3_68;
	add.s32 	%r400, %r400, 8192;
	setp.le.s32 	%p6, %r400, %r47;
	@%p6 bra 	$L__BB3_58;
$L__BB3_60:
	setp.le.s32 	%p7, %r67, %r400;
	@%p7 bra 	$L__BB3_68;
	sub.s32 	%r51, %r67, %r400;
	setp.ge.s32 	%p8, %r46, %r51;
	@%p8 bra 	$L__BB3_68;
	not.b32 	%r103, %r46;
	add.s32 	%r104, %r67, %r103;
	sub.s32 	%r52, %r104, %r400;
	and.b32  	%r105, %r52, 1536;
	setp.eq.s32 	%p9, %r105, 1536;
	mov.u32 	%r404, %r46;
	@%p9 bra 	$L__BB3_65;
	add.s32 	%r402, %r46, %r400;
	shr.u32 	%r106, %r52, 9;
	add.s32 	%r107, %r106, 1;
	and.b32  	%r108, %r107, 3;
	neg.s32 	%r401, %r108;
	mov.u32 	%r404, %r46;
$L__BB3_64:
	.pragma "nounroll";
	mul.wide.u32 	%rd54, %r402, 4;
	add.s64 	%rd53, %rd16, %rd54;
	// begin inline asm
	ld.global.nc.u32 %r109, [%rd53];
	// end inline asm
	mov.b32 	%f121, %r109;
	add.f32 	%f529, %f529, %f121;
	add.s32 	%r404, %r404, 512;
	add.s32 	%r402, %r402, 512;
	add.s32 	%r401, %r401, 1;
	setp.ne.s32 	%p10, %r401, 0;
	@%p10 bra 	$L__BB3_64;
$L__BB3_65:
	setp.lt.u32 	%p11, %r52, 1536;
	@%p11 bra 	$L__BB3_68;
	cvt.u64.u32 	%rd55, %r404;
	cvt.u64.u32 	%rd56, %r400;
	add.s64 	%rd57, %rd55, %rd56;
	shl.b64 	%rd58, %rd57, 2;
	add.s64 	%rd59, %rd58, %rd16;
	add.s64 	%rd132, %rd59, 4096;
	add.s32 	%r405, %r404, %r400;
$L__BB3_67:
	mul.wide.u32 	%rd64, %r405, 4;
	add.s64 	%rd60, %rd16, %rd64;
	// begin inline asm
	ld.global.nc.u32 %r110, [%rd60];
	// end inline asm
	mov.b32 	%f122, %r110;
	add.f32 	%f123, %f529, %f122;
	add.s64 	%rd61, %rd132, -2048;
	// begin inline asm
	ld.global.nc.u32 %r111, [%rd61];
	// end inline asm
	mov.b32 	%f124, %r111;
	add.f32 	%f125, %f123, %f124;
	// begin inline asm
	ld.global.nc.u32 %r112, [%rd132];
	// end inline asm
	mov.b32 	%f126, %r112;
	add.f32 	%f127, %f125, %f126;
	add.s64 	%rd63, %rd132, 2048;
	// begin inline asm
	ld.global.nc.u32 %r113, [%rd63];
	// end inline asm
	mov.b32 	%f128, %r113;
	add.f32 	%f529, %f127, %f128;
	add.s32 	%r404, %r404, 2048;
	add.s64 	%rd132, %rd132, 8192;
	add.s32 	%r405, %r405, 2048;
	setp.lt.s32 	%p12, %r404, %r51;
	@%p12 bra 	$L__BB3_67;
$L__BB3_68:
	// begin inline asm
	mov.u32 %r114, %laneid;
	// end inline asm
	mov.b32 	%r116, %f529;
	mov.b32 	%r117, 1;
	mov.b32 	%r138, 31;
	mov.b32 	%r139, -1;
	// begin inline asm
	shfl.sync.down.b32 %r115, %r116, %r117, %r138, %r139;
	// end inline asm
	setp.gt.s32 	%p13, %r114, 30;
	mov.b32 	%f129, %r115;
	add.f32 	%f130, %f529, %f129;
	selp.f32 	%f131, %f529, %f130, %p13;
	mov.b32 	%r121, %f131;
	mov.b32 	%r122, 2;
	// begin inline asm
	shfl.sync.down.b32 %r120, %r121, %r122, %r138, %r139;
	// end inline asm
	setp.gt.s32 	%p14, %r114, 29;
	mov.b32 	%f132, %r120;
	add.f32 	%f133, %f131, %f132;
	selp.f32 	%f134, %f131, %f133, %p14;
	mov.b32 	%r126, %f134;
	mov.b32 	%r127, 4;
	// begin inline asm
	shfl.sync.down.b32 %r125, %r126, %r127, %r138, %r139;
	// end inline asm
	setp.gt.s32 	%p15, %r114, 27;
	mov.b32 	%f135, %r125;
	add.f32 	%f136, %f134, %f135;
	selp.f32 	%f137, %f134, %f136, %p15;
	mov.b32 	%r131, %f137;
	mov.b32 	%r132, 8;
	// begin inline asm
	shfl.sync.down.b32 %r130, %r131, %r132, %r138, %r139;
	// end inline asm
	setp.gt.s32 	%p16, %r114, 23;
	mov.b32 	%f138, %r130;
	add.f32 	%f139, %f137, %f138;
	selp.f32 	%f140, %f137, %f139, %p16;
	mov.b32 	%r136, %f140;
	mov.b32 	%r137, 16;
	// begin inline asm
	shfl.sync.down.b32 %r135, %r136, %r137, %r138, %r139;
	// end inline asm
	setp.gt.s32 	%p17, %r114, 15;
	mov.b32 	%f141, %r135;
	add.f32 	%f54, %f140, %f141;
	selp.f32 	%f530, %f140, %f54, %p17;
	setp.ne.s32 	%p18, %r114, 0;
	@%p18 bra 	$L__BB3_70;
	shr.u32 	%r140, %r46, 3;
	and.b32  	%r141, %r140, 124;
	mov.u32 	%r142, _ZZN3cub18CUB_300001_SM_10006detail6reduce28DeviceReduceSingleTileKernelINS2_10policy_hubIfjN4cuda3std3__44plusIfEEE10Policy1000EPfSC_iS9_ffNS7_10__identityEEEvT0_T1_T2_T3_T4_T6_E12temp_storage;
	add.s32 	%r143, %r142, %r141;
	st.shared.f32 	[%r143+16], %f54;
$L__BB3_70:
	bar.sync 	0;
	setp.ne.s32 	%p19, %r46, 0;
	@%p19 bra 	$L__BB3_72;
	ld.shared.f32 	%f142, [_ZZN3cub18CUB_300001_SM_10006detail6reduce28DeviceReduceSingleTileKernelINS2_10policy_hubIfjN4cuda3std3__44plusIfEEE10Policy1000EPfSC_iS9_ffNS7_10__identityEEEvT0_T1_T2_T3_T4_T6_E12temp_storage+20];
	add.f32 	%f143, %f530, %f142;
	ld.shared.f32 	%f144, [_ZZN3cub18CUB_300001_SM_10006detail6reduce28DeviceReduceSingleTileKernelINS2_10policy_hubIfjN4cuda3std3__44plusIfEEE10Policy1000EPfSC_iS9_ffNS7_10__identityEEEvT0_T1_T2_T3_T4_T6_E12temp_storage+24];
	add.f32 	%f145, %f143, %f144;
	ld.shared.f32 	%f146, [_ZZN3cub18CUB_300001_SM_10006detail6reduce28DeviceReduceSingleTileKernelINS2_10policy_hubIfjN4cuda3std3__44plusIfEEE10Policy1000EPfSC_iS9_ffNS7_10__identityEEEvT0_T1_T2_T3_T4_T6_E12temp_storage+28];
	add.f32 	%f147, %f145, %f146;
	ld.shared.f32 	%f148, [_ZZN3cub18CUB_300001_SM_10006detail6reduce28DeviceReduceSingleTileKernelINS2_10policy_hubIfjN4cuda3std3__44plusIfEEE10Policy1000EPfSC_iS9_ffNS7_10__identityEEEvT0_T1_T2_T3_T4_T6_E12temp_storage+32];
	add.f32 	%f149, %f147, %f148;
	ld.shared.f32 	%f150, [_ZZN3cub18CUB_300001_SM_10006detail6reduce28DeviceReduceSingleTileKernelINS2_10policy_hubIfjN4cuda3std3__44plusIfEEE10Policy1000EPfSC_iS9_ffNS7_10__identityEEEvT0_T1_T2_T3_T4_T6_E12temp_storage+36];
	add.f32 	%f151, %f149, %f150;
	ld.shared.f32 	%f152, [_ZZN3cub18CUB_300001_SM_10006detail6reduce28DeviceReduceSingleTileKernelINS2_10policy_hubIfjN4cuda3std3__44plusIfEEE10Policy1000EPfSC_iS9_ffNS7_10__identityEEEvT0_T1_T2_T3_T4_T6_E12temp_storage+40];
	add.f32 	%f153, %f151, %f152;
	ld.shared.f32 	%f154, [_ZZN3cub18CUB_300001_SM_10006detail6reduce28DeviceReduceSingleTileKernelINS2_10policy_hubIfjN4cuda3std3__44plusIfEEE10Policy1000EPfSC_iS9_ffNS7_10__identityEEEvT0_T1_T2_T3_T4_T6_E12temp_storage+44];
	add.f32 	%f155, %f153, %f154;
	ld.shared.f32 	%f156, [_ZZN3cub18CUB_300001_SM_10006detail6reduce28DeviceReduceSingleTileKernelINS2_10policy_hubIfjN4cuda3std3__44plusIfEEE10Policy1000EPfSC_iS9_ffNS7_10__identityEEEvT0_T1_T2_T3_T4_T6_E12temp_storage+48];
	add.f32 	%f157, %f155, %f156;
	ld.shared.f32 	%f158, [_ZZN3cub18CUB_300001_SM_10006detail6reduce28DeviceReduceSingleTileKernelINS2_10policy_hubIfjN4cuda3std3__44plusIfEEE10Policy1000EPfSC_iS9_ffNS7_10__identityEEEvT0_T1_T2_T3_T4_T6_E12temp_storage+52];
	add.f32 	%f159, %f157, %f158;
	ld.shared.f32 	%f160, [_ZZN3cub18CUB_300001_SM_10006detail6reduce28DeviceReduceSingleTileKernelINS2_10policy_hubIfjN4cuda3std3__44plusIfEEE10Policy1000EPfSC_iS9_ffNS7_10__identityEEEvT0_T1_T2_T3_T4_T6_E12temp_storage+56];
	add.f32 	%f161, %f159, %f160;
	ld.shared.f32 	%f162, [_ZZN3cub18CUB_300001_SM_10006detail6reduce28DeviceReduceSingleTileKernelINS2_10policy_hubIfjN4cuda3std3__44plusIfEEE10Policy1000EPfSC_iS9_ffNS7_10__identityEEEvT0_T1_T2_T3_T4_T6_E12temp_storage+60];
	add.f32 	%f163, %f161, %f162;
	ld.shared.f32 	%f164, [_ZZN3cub18CUB_300001_SM_10006detail6reduce28DeviceReduceSingleTileKernelINS2_10policy_hubIfjN4cuda3std3__44plusIfEEE10Policy1000EPfSC_iS9_ffNS7_10__identityEEEvT0_T1_T2_T3_T4_T6_E12temp_storage+64];
	add.f32 	%f165, %f163, %f164;
	ld.shared.f32 	%f166, [_ZZN3cub18CUB_300001_SM_10006detail6reduce28DeviceReduceSingleTileKernelINS2_10policy_hubIfjN4cuda3std3__44plusIfEEE10Policy1000EPfSC_iS9_ffNS7_10__identityEEEvT0_T1_T2_T3_T4_T6_E12temp_storage+68];
	add.f32 	%f167, %f165, %f166;
	ld.shared.f32 	%f168, [_ZZN3cub18CUB_300001_SM_10006detail6reduce28DeviceReduceSingleTileKernelINS2_10policy_hubIfjN4cuda3std3__44plusIfEEE10Policy1000EPfSC_iS9_ffNS7_10__identityEEEvT0_T1_T2_T3_T4_T6_E12temp_storage+72];
	add.f32 	%f169, %f167, %f168;
	ld.shared.f32 	%f170, [_ZZN3cub18CUB_300001_SM_10006detail6reduce28DeviceReduceSingleTileKernelINS2_10policy_hubIfjN4cuda3std3__44plusIfEEE10Policy1000EPfSC_iS9_ffNS7_10__identityEEEvT0_T1_T2_T3_T4_T6_E12temp_storage+76];
	add.f32 	%f530, %f169, %f170;
$L__BB3_72:
	mov.u32 	%r379, %tid.x;
	setp.ne.s32 	%p111, %r379, 0;
	@%p111 bra 	$L__BB3_74;
	add.f32 	%f503, %f58, %f530;
	st.global.f32 	[%rd1], %f503;
$L__BB3_74:
	ret;

}
	// .globl	_ZN3cub18CUB_300001_SM_10006detail6reduce28DeviceReduceSingleTileKernelINS2_10policy_hubIfyN4cuda3std3__44plusIfEEE10Policy1000EN6thrust24THRUST_300001_SM_1000_NS6detail15normal_iteratorINSD_10device_ptrIfEEEEPfyS9_ff6squareIfEEEvT0_T1_T2_T3_T4_T6_
.visible .entry _ZN3cub18CUB_300001_SM_10006detail6reduce28DeviceReduceSingleTileKernelINS2_10policy_hubIfyN4cuda3std3__44plusIfEEE10Policy1000EN6thrust24THRUST_300001_SM_1000_NS6detail15normal_iteratorINSD_10device_ptrIfEEEEPfyS9_ff6squareIfEEEvT0_T1_T2_T3_T4_T6_(
	.param .align 8 .b8 _ZN3cub18CUB_300001_SM_10006detail6reduce28DeviceReduceSingleTileKernelINS2_10policy_hubIfyN4cuda3std3__44plusIfEEE10Policy1000EN6thrust24THRUST_300001_SM_1000_NS6detail15normal_iteratorINSD_10device_ptrIfEEEEPfyS9_ff6squareIfEEEvT0_T1_T2_T3_T4_T6__param_0[8],
	.param .u64 .ptr .align 1 _ZN3cub18CUB_300001_SM_10006detail6reduce28DeviceReduceSingleTileKernelINS2_10policy_hubIfyN4cuda3std3__44plusIfEEE10Policy1000EN6thrust24THRUST_300001_SM_1000_NS6detail15normal_iteratorINSD_10device_ptrIfEEEEPfyS9_ff6squareIfEEEvT0_T1_T2_T3_T4_T6__param_1,
	.param .u64 _ZN3cub18CUB_300001_SM_10006detail6reduce28DeviceReduceSingleTileKernelINS2_10policy_hubIfyN4cuda3std3__44plusIfEEE10Policy1000EN6thrust24THRUST_300001_SM_1000_NS6detail15normal_iteratorINSD_10device_ptrIfEEEEPfyS9_ff6squareIfEEEvT0_T1_T2_T3_T4_T6__param_2,
	.param .align 1 .b8 _ZN3cub18CUB_300001_SM_10006detail6reduce28DeviceReduceSingleTileKernelINS2_10policy_hubIfyN4cuda3std3__44plusIfEEE10Policy1000EN6thrust24THRUST_300001_SM_1000_NS6detail15normal_iteratorINSD_10device_ptrIfEEEEPfyS9_ff6squareIfEEEvT0_T1_T2_T3_T4_T6__param_3[1],
	.param .f32 _ZN3cub18CUB_300001_SM_10006detail6reduce28DeviceReduceSingleTileKernelINS2_10policy_hubIfyN4cuda3std3__44plusIfEEE10Policy1000EN6thrust24THRUST_300001_SM_1000_NS6detail15normal_iteratorINSD_10device_ptrIfEEEEPfyS9_ff6squareIfEEEvT0_T1_T2_T3_T4_T6__param_4,
	.param .align 1 .b8 _ZN3cub18CUB_300001_SM_10006detail6reduce28DeviceReduceSingleTileKernelINS2_10policy_hubIfyN4cuda3std3__44plusIfEEE10Policy1000EN6thrust24THRUST_300001_SM_1000_NS6detail15normal_iteratorINSD_10device_ptrIfEEEEPfyS9_ff6squareIfEEEvT0_T1_T2_T3_T4_T6__param_5[1]
)
.maxntid 256
.minnctapersm 1
{
	.reg .pred 	%p<59>;
	.reg .b32 	%r<171>;
	.reg .b32 	%f<344>;
	.reg .b64 	%rd<56>;
	// demoted variable
	.shared .align 4 .b8 _ZZN3cub18CUB_300001_SM_10006detail6reduce28DeviceReduceSingleTileKernelINS2_10policy_hubIfyN4cuda3std3__44plusIfEEE10Policy1000EN6thrust24THRUST_300001_SM_1000_NS6detail15normal_iteratorINSD_10device_ptrIfEEEEPfyS9_ff6squareIfEEEvT0_T1_T2_T3_T4_T6_E12temp_storage[44];
	ld.param.u64 	%rd18, [_ZN3cub18CUB_300001_SM_10006detail6reduce28DeviceReduceSingleTileKernelINS2_10policy_hubIfyN4cuda3std3__44plusIfEEE10Policy1000EN6thrust24THRUST_300001_SM_1000_NS6detail15normal_iteratorINSD_10device_ptrIfEEEEPfyS9_ff6squareIfEEEvT0_T1_T2_T3_T4_T6__param_0];
	ld.param.u64 	%rd20, [_ZN3cub18CUB_300001_SM_10006detail6reduce28DeviceReduceSingleTileKernelINS2_10policy_hubIfyN4cuda3std3__44plusIfEEE10Policy1000EN6thrust24THRUST_300001_SM_1000_NS6detail15normal_iteratorINSD_10device_ptrIfEEEEPfyS9_ff6squareIfEEEvT0_T1_T2_T3_T4_T6__param_1];
	ld.param.u64 	%rd19, [_ZN3cub18CUB_300001_SM_10006detail6reduce28DeviceReduceSingleTileKernelINS2_10policy_hubIfyN4cuda3std3__44plusIfEEE10Policy1000EN6thrust24THRUST_300001_SM_1000_NS6detail15normal_iteratorINSD_10device_ptrIfEEEEPfyS9_ff6squareIfEEEvT0_T1_T2_T3_T4_T6__param_2];
	ld.param.f32 	%f42, [_ZN3cub18CUB_300001_SM_10006detail6reduce28DeviceReduceSingleTileKernelINS2_10policy_hubIfyN4cuda3std3__44plusIfEEE10Policy1000EN6thrust24THRUST_300001_SM_1000_NS6detail15normal_iteratorINSD_10device_ptrIfEEEEPfyS9_ff6squareIfEEEvT0_T1_T2_T3_T4_T6__param_4];
	cvta.to.global.u64 	%rd1, %rd20;
	setp.ne.s64 	%p1, %rd19, 0;
	@%p1 bra 	$L__BB4_3;
	mov.u32 	%r156, %tid.x;
	setp.ne.s32 	%p58, %r156, 0;
	@%p58 bra 	$L__BB4_51;
	st.global.f32 	[%rd1], %f42;
	bra.uni 	$L__BB4_51;
$L__BB4_3:
	cvta.to.global.u64 	%rd2, %rd18;
	setp.gt.u64 	%p2, %rd19, 4095;
	@%p2 bra 	$L__BB4_28;
	cvt.u32.u64 	%r1, %rd19;
	mov.u32 	%r2, %tid.x;
	setp.ge.u32 	%p24, %r2, %r1;
	mov.f32 	%f331, 0f00000000;
	mov.u32 	%r160, %r2;
	@%p24 bra 	$L__BB4_6;
	mul.wide.u32 	%rd41, %r2, 4;
	add.s64 	%rd42, %rd2, %rd41;
	ld.global.f32 	%f203, [%rd42];
	mul.f32 	%f331, %f203, %f203;
	add.s32 	%r160, %r2, 256;
$L__BB4_6:
	setp.ge.u32 	%p25, %r160, %r1;
	@%p25 bra 	$L__BB4_19;
	not.b32 	%r83, %r160;
	add.s32 	%r84, %r83, %r1;
	shr.u32 	%r85, %r84, 8;
	add.s32 	%r5, %r85, 1;
	and.b32  	%r6, %r5, 15;
	setp.lt.u32 	%p26, %r84, 3840;
	@%p26 bra 	$L__BB4_10;
	and.b32  	%r86, %r5, 33554416;
	neg.s32 	%r158, %r86;
	mul.wide.u32 	%rd43, %r160, 4;
	add.s64 	%rd44, %rd43, %rd2;
	add.s64 	%rd51, %rd44, 8192;
$L__BB4_9:
	.pragma "nounroll";
	ld.global.f32 	%f205, [%rd51+-8192];
	fma.rn.f32 	%f206, %f205, %f205, %f331;
	ld.global.f32 	%f207, [%rd51+-7168];
	fma.rn.f32 	%f208, %f207, %f207, %f206;
	ld.global.f32 	%f209, [%rd51+-6144];
	fma.rn.f32 	%f210, %f209, %f209, %f208;
	ld.global.f32 	%f211, [%rd51+-5120];
	fma.rn.f32 	%f212, %f211, %f211, %f210;
	ld.global.f32 	%f213, [%rd51+-4096];
	fma.rn.f32 	%f214, %f213, %f213, %f212;
	ld.global.f32 	%f215, [%rd51+-3072];
	fma.rn.f32 	%f216, %f215, %f215, %f214;
	ld.global.f32 	%f217, [%rd51+-2048];
	fma.rn.f32 	%f218, %f217, %f217, %f216;
	ld.global.f32 	%f219, [%rd51+-1024];
	fma.rn.f32 	%f220, %f219, %f219, %f218;
	ld.global.f32 	%f221, [%rd51];
	fma.rn.f32 	%f222, %f221, %f221, %f220;
	ld.global.f32 	%f223, [%rd51+1024];
	fma.rn.f32 	%f224, %f223, %f223, %f222;
	ld.global.f32 	%f225, [%rd51+2048];
	fma.rn.f32 	%f226, %f225, %f225, %f224;
	ld.global.f32 	%f227, [%rd51+3072];
	fma.rn.f32 	%f228, %f227, %f227, %f226;
	ld.global.f32 	%f229, [%rd51+4096];
	fma.rn.f32 	%f230, %f229, %f229, %f228;
	ld.global.f32 	%f231, [%rd51+5120];
	fma.rn.f32 	%f232, %f231, %f231, %f230;
	ld.global.f32 	%f233, [%rd51+6144];
	fma.rn.f32 	%f234, %f233, %f233, %f232;
	ld.global.f32 	%f235, [%rd51+7168];
	fma.rn.f32 	%f331, %f235, %f235, %f234;
	add.s32 	%r160, %r160, 4096;
	add.s32 	%r158, %r158, 16;
	add.s64 	%rd51, %rd51, 16384;
	setp.ne.s32 	%p27, %r158, 0;
	@%p27 bra 	$L__BB4_9;
$L__BB4_10:
	setp.eq.s32 	%p28, %r6, 0;
	@%p28 bra 	$L__BB4_19;
	and.b32  	%r13, %r5, 7;
	setp.lt.u32 	%p29, %r6, 8;
	@%p29 bra 	$L__BB4_13;
	mul.wide.s32 	%rd45, %r160, 4;
	add.s64 	%rd46, %rd2, %rd45;
	ld.global.f32 	%f237, [%rd46];
	fma.rn.f32 	%f238, %f237, %f237, %f331;
	ld.global.f32 	%f239, [%rd46+1024];
	fma.rn.f32 	%f240, %f239, %f239, %f238;
	ld.global.f32 	%f241, [%rd46+2048];
	fma.rn.f32 	%f242, %f241, %f241, %f240;
	ld.global.f32 	%f243, [%rd46+3072];
	fma.rn.f32 	%f244, %f243, %f243, %f242;
	ld.global.f32 	%f245, [%rd46+4096];
	fma.rn.f32 	%f246, %f245, %f245, %f244;
	ld.global.f32 	%f247, [%rd46+5120];
	fma.rn.f32 	%f248, %f247, %f247, %f246;
	ld.global.f32 	%f249, [%rd46+6144];
	fma.rn.f32 	%f250, %f249, %f249, %f248;
	ld.global.f32 	%f251, [%rd46+7168];
	fma.rn.f32 	%f331, %f251, %f251, %f250;
	add.s32 	%r160, %r160, 2048;
$L__BB4_13:
	setp.eq.s32 	%p30, %r13, 0;
	@%p30 bra 	$L__BB4_19;
	and.b32  	%r16, %r5, 3;
	setp.lt.u32 	%p31, %r13, 4;
	@%p31 bra 	$L__BB4_16;
	mul.wide.s32 	%rd47, %r160, 4;
	add.s64 	%rd48, %rd2, %rd47;
	ld.global.f32 	%f253, [%rd48];
	fma.rn.f32 	%f254, %f253, %f253, %f331;
	ld.global.f32 	%f255, [%rd48+1024];
	fma.rn.f32 	%f256, %f255, %f255, %f254;
	ld.global.f32 	%f257, [%rd48+2048];
	fma.rn.f32 	%f258, %f257, %f257, %f256;
	ld.global.f32 	%f259, [%rd48+3072];
	fma.rn.f32 	%f331, %f259, %f259, %f258;
	add.s32 	%r160, %r160, 1024;
$L__BB4_16:
	setp.eq.s32 	%p32, %r16, 0;
	@%p32 bra 	$L__BB4_19;
	neg.s32 	%r163, %r16;
$L__BB4_18:
	.pragma "nounroll";
	mul.wide.s32 	%rd49, %r160, 4;
	add.s64 	%rd50, %rd2, %rd49;
	ld.global.f32 	%f260, [%rd50];
	fma.rn.f32 	%f331, %f260, %f260, %f331;
	add.s32 	%r160, %r160, 256;
	add.s32 	%r163, %r163, 1;
	setp.ne.s32 	%p33, %r163, 0;
	@%p33 bra 	$L__BB4_18;
$L__BB4_19:
	setp.lt.u64 	%p34, %rd19, 256;
	@%p34 bra 	$L__BB4_24;
	// begin inline asm
	mov.u32 %r125, %laneid;
	// end inline asm
	mov.b32 	%r127, %f331;
	mov.b32 	%r128, 1;
	mov.b32 	%r149, 31;
	mov.b32 	%r150, -1;
	// begin inline asm
	shfl.sync.down.b32 %r126, %r127, %r128, %r149, %r150;
	// end inline asm
	setp.gt.s32 	%p50, %r125, 30;
	mov.b32 	%f295, %r126;
	add.f32 	%f296, %f331, %f295;
	selp.f32 	%f297, %f331, %f296, %p50;
	mov.b32 	%r132, %f297;
	mov.b32 	%r133, 2;
	// begin inline asm
	shfl.sync.down.b32 %r131, %r132, %r133, %r149, %r150;
	// end inline asm
	setp.gt.s32 	%p51, %r125, 29;
	mov.b32 	%f298, %r131;
	add.f32 	%f299, %f297, %f298;
	selp.f32 	%f300, %f297, %f299, %p51;
	mov.b32 	%r137, %f300;
	mov.b32 	%r138, 4;
	// begin inline asm
	shfl.sync.down.b32 %r136, %r137, %r138, %r149, %r150;
	// end inline asm
	setp.gt.s32 	%p52, %r125, 27;
	mov.b32 	%f301, %r136;
	add.f32 	%f302, %f300, %f301;
	selp.f32 	%f303, %f300, %f302, %p52;
	mov.b32 	%r142, %f303;
	mov.b32 	%r143, 8;
	// begin inline asm
	shfl.sync.down.b32 %r141, %r142, %r143, %r149, %r150;
	// end inline asm
	setp.gt.s32 	%p53, %r125, 23;
	mov.b32 	%f304, %r141;
	add.f32 	%f305, %f303, %f304;
	selp.f32 	%f306, %f303, %f305, %p53;
	mov.b32 	%r147, %f306;
	mov.b32 	%r148, 16;
	// begin inline asm
	shfl.sync.down.b32 %r146, %r147, %r148, %r149, %r150;
	// end inline asm
	setp.gt.s32 	%p54, %r125, 15;
	mov.b32 	%f307, %r146;
	add.f32 	%f16, %f306, %f307;
	selp.f32 	%f343, %f306, %f16, %p54;
	setp.ne.s32 	%p55, %r125, 0;
	@%p55 bra 	$L__BB4_22;
	shr.u32 	%r151, %r2, 3;
	and.b32  	%r152, %r151, 124;
	mov.u32 	%r153, _ZZN3cub18CUB_300001_SM_10006detail6reduce28DeviceReduceSingleTileKernelINS2_10policy_hubIfyN4cuda3std3__44plusIfEEE10Policy1000EN6thrust24THRUST_300001_SM_1000_NS6detail15normal_iteratorINSD_10device_ptrIfEEEEPfyS9_ff6squareIfEEEvT0_T1_T2_T3_T4_T6_E12temp_storage;
	add.s32 	%r154, %r153, %r152;
	st.shared.f32 	[%r154+8], %f16;
$L__BB4_22:
	bar.sync 	0;
	setp.ne.s32 	%p56, %r2, 0;
	@%p56 bra 	$L__BB4_49;
	ld.shared.f32 	%f308, [_ZZN3cub18CUB_300001_SM_10006detail6reduce28DeviceReduceSingleTileKernelINS2_10policy_hubIfyN4cuda3std3__44plusIfEEE10Policy1000EN6thrust24THRUST_300001_SM_1000_NS6detail15normal_iteratorINSD_10device_ptrIfEEEEPfyS9_ff6squareIfEEEvT0_T1_T2_T3_T4_T6_E12temp_storage+12];
	add.f32 	%f309, %f343, %f308;
	ld.shared.f32 	%f310, [_ZZN3cub18CUB_300001_SM_10006detail6reduce28DeviceReduceSingleTileKernelINS2_10policy_hubIfyN4cuda3std3__44plusIfEEE10Policy1000EN6thrust24THRUST_300001_SM_1000_NS6detail15normal_iteratorINSD_10device_ptrIfEEEEPfyS9_ff6squareIfEEEvT0_T1_T2_T3_T4_T6_E12temp_storage+16];
	add.f32 	%f311, %f309, %f310;
	ld.shared.f32 	%f312, [_ZZN3cub18CUB_300001_SM_10006detail6reduce28DeviceReduceSingleTileKernelINS2_10policy_hubIfyN4cuda3std3__44plusIfEEE10Policy1000EN6thrust24THRUST_300001_SM_1000_NS6detail15normal_iteratorINSD_10device_ptrIfEEEEPfyS9_ff6squareIfEEEvT0_T1_T2_T3_T4_T6_E12temp_storage+20];
	add.f32 	%f313, %f311, %f312;
	ld.shared.f32 	%f314, [_ZZN3cub18CUB_300001_SM_10006detail6reduce28DeviceReduceSingleTileKernelINS2_10policy_hubIfyN4cuda3std3__44plusIfEEE10Policy1000EN6thrust24THRUST_300001_SM_1000_NS6detail15normal_iteratorINSD_10device_ptrIfEEEEPfyS9_ff6squareIfEEEvT0_T1_T2_T3_T4_T6_E12temp_storage+24];
	add.f32 	%f315, %f313, %f314;
	ld.shared.f32 	%f316, [_ZZN3cub18CUB_300001_SM_10006detail6reduce28DeviceReduceSingleTileKernelINS2_10policy_hubIfyN4cuda3std3__44plusIfEEE10Policy1000EN6thrust24THRUST_300001_SM_1000_NS6detail15normal_iteratorINSD_10device_ptrIfEEEEPfyS9_ff6squareIfEEEvT0_T1_T2_T3_T4_T6_E12temp_storage+28];
	add.f32 	%f317, %f315, %f316;
	ld.shared.f32 	%f318, [_ZZN3cub18CUB_300001_SM_10006detail6reduce28DeviceReduceSingleTileKernelINS2_10policy_hubIfyN4cuda3std3__44plusIfEEE10Policy1000EN6thrust24THRUST_300001_SM_1000_NS6detail15normal_iteratorINSD_10device_ptrIfEEEEPfyS9_ff6squareIfEEEvT0_T1_T2_T3_T4_T6_E12temp_storage+32];
	add.f32 	%f319, %f317, %f318;
	ld.shared.f32 	%f320, [_ZZN3cub18CUB_300001_SM_10006detail6reduce28DeviceReduceSingleTileKernelINS2_10policy_hubIfyN4cuda3std3__44plusIfEEE10Policy1000EN6thrust24THRUST_300001_SM_1000_NS6detail15normal_iteratorINSD_10device_ptrIfEEEEPfyS9_ff6squareIfEEEvT0_T1_T2_T3_T4_T6_E12temp_storage+36];
	add.f32 	%f343, %f319, %f320;
	bra.uni 	$L__BB4_49;
$L__BB4_24:
	// begin inline asm
	mov.u32 %r87, %laneid;
	// end inline asm
	and.b32  	%r113, %r2, 992;
	add.s32 	%r114, %r113, 32;
	setp.gt.u32 	%p35, %r114, %r1;
	not.b32 	%r115, %r113;
	add.s32 	%r116, %r1, %r115;
	selp.b32 	%r111, %r116, 31, %p35;
	mov.b32 	%r89, %f331;
	mov.b32 	%r90, 1;
	mov.b32 	%r112, -1;
	// begin inline asm
	shfl.sync.down.b32 %r88, %r89, %r90, %r111, %r112;
	// end inline asm
	setp.lt.s32 	%p36, %r87, %r111;
	mov.b32 	%f261, %r88;
	add.f32 	%f262, %f331, %f261;
	selp.f32 	%f263, %f262, %f331, %p36;
	mov.b32 	%r94, %f263;
	mov.b32 	%r95, 2;
	// begin inline asm
	shfl.sync.down.b32 %r93, %r94, %r95, %r111, %r112;
	// end inline asm
	add.s32 	%r117, %r87, 2;
	setp.gt.s32 	%p37, %r117, %r111;
	mov.b32 	%f264, %r93;
	add.f32 	%f265, %f263, %f264;
	selp.f32 	%f266, %f263, %f265, %p37;
	mov.b32 	%r99, %f266;
	mov.b32 	%r100, 4;
	// begin inline asm
	shfl.sync.down.b32 %r98, %r99, %r100, %r111, %r112;
	// end inline asm
	add.s32 	%r118, %r87, 4;
	setp.gt.s32 	%p38, %r118, %r111;
	mov.b32 	%f267, %r98;
	add.f32 	%f268, %f266, %f267;
	selp.f32 	%f269, %f266, %f268, %p38;
	mov.b32 	%r104, %f269;
	mov.b32 	%r105, 8;
	// begin inline asm
	shfl.sync.down.b32 %r103, %r104, %r105, %r111, %r112;
	// end inline asm
	add.s32 	%r119, %r87, 8;
	setp.gt.s32 	%p39, %r119, %r111;
	mov.b32 	%f270, %r103;
	add.f32 	%f271, %f269, %f270;
	selp.f32 	%f272, %f269, %f271, %p39;
	mov.b32 	%r109, %f272;
	mov.b32 	%r110, 16;
	// begin inline asm
	shfl.sync.down.b32 %r108, %r109, %r110, %r111, %r112;
	// end inline asm
	add.s32 	%r120, %r87, 16;
	setp.gt.s32 	%p40, %r120, %r111;
	mov.b32 	%f273, %r108;
	add.f32 	%f274, %f272, %f273;
	selp.f32 	%f343, %f272, %f274, %p40;
	setp.ne.s32 	%p41, %r87, 0;
	@%p41 bra 	$L__BB4_26;
	shr.u32 	%r121, %r2, 3;
	and.b32  	%r122, %r121, 124;
	mov.u32 	%r123, _ZZN3cub18CUB_300001_SM_10006detail6reduce28DeviceReduceSingleTileKernelINS2_10policy_hubIfyN4cuda3std3__44plusIfEEE10Policy1000EN6thrust24THRUST_300001_SM_1000_NS6detail15normal_iteratorINSD_10device_ptrIfEEEEPfyS9_ff6squareIfEEEvT0_T1_T2_T3_T4_T6_E12temp_storage;
	add.s32 	%r124, %r123, %r122;
	st.shared.f32 	[%r124+8], %f343;
$L__BB4_26:
	bar.sync 	0;
	setp.ne.s32 	%p42, %r2, 0;
	@%p42 bra 	$L__BB4_49;
	setp.gt.u64 	%p43, %rd19, 32;
	ld.shared.f32 	%f275, [_ZZN3cub18CUB_300001_SM_10006detail6reduce28DeviceReduceSingleTileKernelINS2_10policy_hubIfyN4cuda3std3__44plusIfEEE10Policy1000EN6thrust24THRUST_300001_SM_1000_NS6detail15normal_iteratorINSD_10device_ptrIfEEEEPfyS9_ff6squareIfEEEvT0_T1_T2_T3_T4_T6_E12temp_storage+12];
	add.f32 	%f276, %f343, %f275;
	selp.f32 	%f277, %f276, %f343, %p43;
	setp.gt.u64 	%p44, %rd19, 64;
	ld.shared.f32 	%f278, [_ZZN3cub18CUB_300001_SM_10006detail6reduce28DeviceReduceSingleTileKernelINS2_10policy_hubIfyN4cuda3std3__44plusIfEEE10Policy1000EN6thrust24THRUST_300001_SM_1000_NS6detail15normal_iteratorINSD_10device_ptrIfEEEEPfyS9_ff6squareIfEEEvT0_T1_T2_T3_T4_T6_E12temp_storage+16];
	add.f32 	%f279, %f278, %f277;
	selp.f32 	%f280, %f279, %f277, %p44;
	setp.gt.u64 	%p45, %rd19, 96;
	ld.shared.f32 	%f281, [_ZZN3cub18CUB_300001_SM_10006detail6reduce28DeviceReduceSingleTileKernelINS2_10policy_hubIfyN4cuda3std3__44plusIfEEE10Policy1000EN6thrust24THRUST_300001_SM_1000_NS6detail15normal_iteratorINSD_10device_ptrIfEEEEPfyS9_ff6squareIfEEEvT0_T1_T2_T3_T4_T6_E12temp_storage+20];
	add.f32 	%f282, %f281, %f280;
	selp.f32 	%f283, %f282, %f280, %p45;
	setp.gt.u64 	%p46, %rd19, 128;
	ld.shared.f32 	%f284, [_ZZN3cub18CUB_300001_SM_10006detail6reduce28DeviceReduceSingleTileKernelINS2_10policy_hubIfyN4cuda3std3__44plusIfEEE10Policy1000EN6thrust24THRUST_300001_SM_1000_NS6detail15normal_iteratorINSD_10device_ptrIfEEEEPfyS9_ff6squareIfEEEvT0_T1_T2_T3_T4_T6_E12temp_storage+24];
	add.f32 	%f285, %f284, %f283;
	selp.f32 	%f286, %f285, %f283, %p46;
	setp.gt.u64 	%p47, %rd19, 160;
	ld.shared.f32 	%f287, [_ZZN3cub18CUB_300001_SM_10006detail6reduce28DeviceReduceSingleTileKernelINS2_10policy_hubIfyN4cuda3std3__44plusIfEEE10Policy1000EN6thrust24THRUST_300001_SM_1000_NS6detail15normal_iteratorINSD_10device_ptrIfEEEEPfyS9_ff6squareIfEEEvT0_T1_T2_T3_T4_T6_E12temp_storage+28];
	add.f32 	%f288, %f287, %f286;
	selp.f32 	%f289, %f288, %f286, %p47;
	setp.gt.u64 	%p48, %rd19, 192;
	ld.shared.f32 	%f290, [_ZZN3cub18CUB_300001_SM_10006detail6reduce28DeviceReduceSingleTileKernelINS2_10policy_hubIfyN4cuda3std3__44plusIfEEE10Policy1000EN6thrust24THRUST_300001_SM_1000_NS6detail15normal_iteratorINSD_10device_ptrIfEEEEPfyS9_ff6squareIfEEEvT0_T1_T2_T3_T4_T6_E12temp_storage+32];
	add.f32 	%f291, %f290, %f289;
	selp.f32 	%f292, %f291, %f289, %p48;
	setp.gt.u64 	%p49, %rd19, 224;
	ld.shared.f32 	%f293, [_ZZN3cub18CUB_300001_SM_10006detail6reduce28DeviceReduceSingleTileKernelINS2_10policy_hubIfyN4cuda3std3__44plusIfEEE10Policy1000EN6thrust24THRUST_300001_SM_1000_NS6detail15normal_iteratorINSD_10device_ptrIfEEEEPfyS9_ff6squareIfEEEvT0_T1_T2_T3_T4_T6_E12temp_storage+36];
	add.f32 	%f294, %f293, %f292;
	selp.f32 	%f343, %f294, %f292, %p49;
	bra.uni 	$L__BB4_49;
$L__BB4_28:
	mov.u32 	%r24, %tid.x;
	cvt.u64.u32 	%rd6, %r24;
	mul.wide.u32 	%rd22, %r24, 4;
	add.s64 	%rd7, %rd2, %rd22;
	ld.global.f32 	%f43, [%rd7];
	ld.global.f32 	%f44, [%rd7+1024];
	mul.f32 	%f45, %f44, %f44;
	ld.global.f32 	%f46, [%rd7+2048];
	ld.global.f32 	%f47, [%rd7+3072];
	mul.f32 	%f48, %f47, %f47;
	ld.global.f32 	%f49, [%rd7+4096];
	ld.global.f32 	%f50, [%rd7+5120];
	mul.f32 	%f51, %f50, %f50;
	ld.global.f32 	%f52, [%rd7+6144];
	ld.global.f32 	%f53, [%rd7+7168];
	mul.f32 	%f54, %f53, %f53;
	ld.global.f32 	%f55, [%rd7+8192];
	ld.global.f32 	%f56, [%rd7+9216];
	mul.f32 	%f57, %f56, %f56;
	ld.global.f32 	%f58, [%rd7+10240];
	ld.global.f32 	%f59, [%rd7+11264];
	mul.f32 	%f60, %f59, %f59;
	ld.global.f32 	%f61, [%rd7+12288];
	ld.global.f32 	%f62, [%rd7+13312];
	mul.f32 	%f63, %f62, %f62;
	ld.global.f32 	%f64, [%rd7+14336];
	ld.global.f32 	%f65, [%rd7+15360];
	mul.f32 	%f66, %f65, %f65;
	fma.rn.f32 	%f67, %f43, %f43, %f45;
	fma.rn.f32 	%f68, %f46, %f46, %f48;
	fma.rn.f32 	%f69, %f49, %f49, %f51;
	fma.rn.f32 	%f70, %f52, %f52, %f54;
	fma.rn.f32 	%f71, %f55, %f55, %f57;
	fma.rn.f32 	%f72, %f58, %f58, %f60;
	fma.rn.f32 	%f73, %f61, %f61, %f63;
	fma.rn.f32 	%f74, %f64, %f64, %f66;
	add.f32 	%f75, %f67, %f68;
	add.f32 	%f76, %f69, %f70;
	add.f32 	%f77, %f71, %f72;
	add.f32 	%f78, %f73, %f74;
	add.f32 	%f79, %f75, %f76;
	add.f32 	%f80, %f77, %f78;
	add.f32 	%f342, %f79, %f80;
	add.s64 	%rd8, %rd19, -4096;
	setp.lt.u64 	%p3, %rd8, 4096;
	mov.b64 	%rd53, 4096;
	@%p3 bra 	$L__BB4_32;
	mov.b64 	%rd53, 4096;
$L__BB4_30:
	shl.b64 	%rd24, %rd53, 2;
	add.s64 	%rd25, %rd7, %rd24;
	ld.global.f32 	%f81, [%rd25];
	ld.global.f32 	%f82, [%rd25+1024];
	ld.global.f32 	%f83, [%rd25+2048];
	mul.f32 	%f84, %f83, %f83;
	ld.global.f32 	%f85, [%rd25+3072];
	ld.global.f32 	%f86, [%rd25+4096];
	mul.f32 	%f87, %f86, %f86;
	ld.global.f32 	%f88, [%rd25+5120];
	ld.global.f32 	%f89, [%rd25+6144];
	mul.f32 	%f90, %f89, %f89;
	ld.global.f32 	%f91, [%rd25+7168];
	ld.global.f32 	%f92, [%rd25+8192];
	mul.f32 	%f93, %f92, %f92;
	ld.global.f32 	%f94, [%rd25+9216];
	ld.global.f32 	%f95, [%rd25+10240];
	mul.f32 	%f96, %f95, %f95;
	ld.global.f32 	%f97, [%rd25+11264];
	ld.global.f32 	%f98, [%rd25+12288];
	mul.f32 	%f99, %f98, %f98;
	ld.global.f32 	%f100, [%rd25+13312];
	ld.global.f32 	%f101, [%rd25+14336];
	mul.f32 	%f102, %f101, %f101;
	ld.global.f32 	%f103, [%rd25+15360];
	fma.rn.f32 	%f104, %f81, %f81, %f342;
	fma.rn.f32 	%f105, %f82, %f82, %f84;
	fma.rn.f32 	%f106, %f85, %f85, %f87;
	fma.rn.f32 	%f107, %f88, %f88, %f90;
	fma.rn.f32 	%f108, %f91, %f91, %f93;
	fma.rn.f32 	%f109, %f94, %f94, %f96;
	fma.rn.f32 	%f110, %f97, %f97, %f99;
	fma.rn.f32 	%f111, %f100, %f100, %f102;
	add.f32 	%f112, %f104, %f105;
	add.f32 	%f113, %f106, %f107;
	add.f32 	%f114, %f108, %f109;
	add.f32 	%f115, %f110, %f111;
	add.f32 	%f116, %f112, %f113;
	add.f32 	%f117, %f114, %f115;
	add.f32 	%f118, %f116, %f117;
	fma.rn.f32 	%f342, %f103, %f103, %f118;
	sub.s64 	%rd26, %rd19, %rd53;
	setp.lt.u64 	%p4, %rd26, 4096;
	@%p4 bra 	$L__BB4_45;
	add.s64 	%rd53, %rd53, 4096;
	setp.le.u64 	%p5, %rd53, %rd8;
	@%p5 bra 	$L__BB4_30;
$L__BB4_32:
	setp.le.u64 	%p6, %rd19, %rd53;
	cvt.u32.u64 	%r42, %rd53;
	cvt.u32.u64 	%r43, %rd19;
	sub.s32 	%r44, %r43, %r42;
	setp.ge.s32 	%p7, %r24, %r44;
	or.pred  	%p8, %p6, %p7;
	@%p8 bra 	$L__BB4_45;
	not.b32 	%r47, %r24;
	add.s32 	%r48, %r47, %r43;
	sub.s32 	%r50, %r48, %r42;
	shr.u32 	%r51, %r50, 8;
	add.s32 	%r25, %r51, 1;
	and.b32  	%r26, %r25, 15;
	setp.lt.u32 	%p9, %r50, 3840;
	mov.u32 	%r167, %r24;
	@%p9 bra 	$L__BB4_36;
	and.b32  	%r52, %r25, 33554416;
	neg.s32 	%r165, %r52;
	add.s64 	%rd27, %rd53, %rd6;
	shl.b64 	%rd28, %rd27, 2;
	add.s64 	%rd29, %rd28, %rd2;
	add.s64 	%rd54, %rd29, 8192;
	mov.u32 	%r167, %r24;
$L__BB4_35:
	.pragma "nounroll";
	ld.global.f32 	%f120, [%rd54+-8192];
	fma.rn.f32 	%f121, %f120, %f120, %f342;
	ld.global.f32 	%f122, [%rd54+-7168];
	fma.rn.f32 	%f123, %f122, %f122, %f121;
	ld.global.f32 	%f124, [%rd54+-6144];
	fma.rn.f32 	%f125, %f124, %f124, %f123;
	ld.global.f32 	%f126, [%rd54+-5120];
	fma.rn.f32 	%f127, %f126, %f126, %f125;
	ld.global.f32 	%f128, [%rd54+-4096];
	fma.rn.f32 	%f129, %f128, %f128, %f127;
	ld.global.f32 	%f130, [%rd54+-3072];
	fma.rn.f32 	%f131, %f130, %f130, %f129;
	ld.global.f32 	%f132, [%rd54+-2048];
	fma.rn.f32 	%f133, %f132, %f132, %f131;
	ld.global.f32 	%f134, [%rd54+-1024];
	fma.rn.f32 	%f135, %f134, %f134, %f133;
	ld.global.f32 	%f136, [%rd54];
	fma.rn.f32 	%f137, %f136, %f136, %f135;
	ld.global.f32 	%f138, [%rd54+1024];
	fma.rn.f32 	%f139, %f138, %f138, %f137;
	ld.global.f32 	%f140, [%rd54+2048];
	fma.rn.f32 	%f141, %f140, %f140, %f139;
	ld.global.f32 	%f142, [%rd54+3072];
	fma.rn.f32 	%f143, %f142, %f142, %f141;
	ld.global.f32 	%f144, [%rd54+4096];
	fma.rn.f32 	%f145, %f144, %f144, %f143;
	ld.global.f32 	%f146, [%rd54+5120];
	fma.rn.f32 	%f147, %f146, %f146, %f145;
	ld.global.f32 	%f148, [%rd54+6144];
	fma.rn.f32 	%f149, %f148, %f148, %f147;
	ld.global.f32 	%f150, [%rd54+7168];
	fma.rn.f32 	%f342, %f150, %f150, %f149;
	add.s32 	%r167, %r167, 4096;
	add.s32 	%r165, %r165, 16;
	add.s64 	%rd54, %rd54, 16384;
	setp.ne.s32 	%p10, %r165, 0;
	@%p10 bra 	$L__BB4_35;
$L__BB4_36:
	setp.eq.s32 	%p11, %r26, 0;
	@%p11 bra 	$L__BB4_45;
	and.b32  	%r33, %r25, 7;
	setp.lt.u32 	%p12, %r26, 8;
	@%p12 bra 	$L__BB4_39;
	cvt.u64.u32 	%rd30, %r167;
	add.s64 	%rd31, %rd53, %rd30;
	shl.b64 	%rd32, %rd31, 2;
	add.s64 	%rd33, %rd2, %rd32;
	ld.global.f32 	%f152, [%rd33];
	fma.rn.f32 	%f153, %f152, %f152, %f342;
	ld.global.f32 	%f154, [%rd33+1024];
	fma.rn.f32 	%f155, %f154, %f154, %f153;
	ld.global.f32 	%f156, [%rd33+2048];
	fma.rn.f32 	%f157, %f156, %f156, %f155;
	ld.global.f32 	%f158, [%rd33+3072];
	fma.rn.f32 	%f159, %f158, %f158, %f157;
	ld.global.f32 	%f160, [%rd33+4096];
	fma.rn.f32 	%f161, %f160, %f160, %f159;
	ld.global.f32 	%f162, [%rd33+5120];
	fma.rn.f32 	%f163, %f162, %f162, %f161;
	ld.global.f32 	%f164, [%rd33+6144];
	fma.rn.f32 	%f165, %f164, %f164, %f163;
	ld.global.f32 	%f166, [%rd33+7168];
	fma.rn.f32 	%f342, %f166, %f166, %f165;
	add.s32 	%r167, %r167, 2048;
$L__BB4_39:
	setp.eq.s32 	%p13, %r33, 0;
	@%p13 bra 	$L__BB4_45;
	and.b32  	%r36, %r25, 3;
	setp.lt.u32 	%p14, %r33, 4;
	@%p14 bra 	$L__BB4_42;
	cvt.u64.u32 	%rd34, %r167;
	add.s64 	%rd35, %rd53, %rd34;
	shl.b64 	%rd36, %rd35, 2;
	add.s64 	%rd37, %rd2, %rd36;
	ld.global.f32 	%f168, [%rd37];
	fma.rn.f32 	%f169, %f168, %f168, %f342;
	ld.global.f32 	%f170, [%rd37+1024];
	fma.rn.f32 	%f171, %f170, %f170, %f169;
	ld.global.f32 	%f172, [%rd37+2048];
	fma.rn.f32 	%f173, %f172, %f172, %f171;
	ld.global.f32 	%f174, [%rd37+3072];
	fma.rn.f32 	%f342, %f174, %f174, %f173;
	add.s32 	%r167, %r167, 1024;
$L__BB4_42:
	setp.eq.s32 	%p15, %r36, 0;
	@%p15 bra 	$L__BB4_45;
	cvt.u64.u32 	%rd38, %r167;
	add.s64 	%rd39, %rd53, %rd38;
	shl.b64 	%rd40, %rd39, 2;
	add.s64 	%rd55, %rd2, %rd40;
	neg.s32 	%r170, %r36;
$L__BB4_44:
	.pragma "nounroll";
	ld.global.f32 	%f175, [%rd55];
	fma.rn.f32 	%f342, %f175, %f175, %f342;
	add.s64 	%rd55, %rd55, 1024;
	add.s32 	%r170, %r170, 1;
	setp.ne.s32 	%p16, %r170, 0;
	@%p16 bra 	$L__BB4_44;
$L__BB4_45:
	// begin inline asm
	mov.u32 %r53, %laneid;
	// end inline asm
	mov.b32 	%r55, %f342;
	mov.b32 	%r56, 1;
	mov.b32 	%r77, 31;
	mov.b32 	%r78, -1;
	// begin inline asm
	shfl.sync.down.b32 %r54, %r55, %r56, %r77, %r78;
	// end inline asm
	setp.gt.s32 	%p17, %r53, 30;
	mov.b32 	%f176, %r54;
	add.f32 	%f177, %f342, %f176;
	selp.f32 	%f178, %f342, %f177, %p17;
	mov.b32 	%r60, %f178;
	mov.b32 	%r61, 2;
	// begin inline asm
	shfl.sync.down.b32 %r59, %r60, %r61, %r77, %r78;
	// end inline asm
	setp.gt.s32 	%p18, %r53, 29;
	mov.b32 	%f179, %r59;
	add.f32 	%f180, %f178, %f179;
	selp.f32 	%f181, %f178, %f180, %p18;
	mov.b32 	%r65, %f181;
	mov.b32 	%r66, 4;
	// begin inline asm
	shfl.sync.down.b32 %r64, %r65, %r66, %r77, %r78;
	// end inline asm
	setp.gt.s32 	%p19, %r53, 27;
	mov.b32 	%f182, %r64;
	add.f32 	%f183, %f181, %f182;
	selp.f32 	%f184, %f181, %f183, %p19;
	mov.b32 	%r70, %f184;
	mov.b32 	%r71, 8;
	// begin inline asm
	shfl.sync.down.b32 %r69, %r70, %r71, %r77, %r78;
	// end inline asm
	setp.gt.s32 	%p20, %r53, 23;
	mov.b32 	%f185, %r69;
	add.f32 	%f186, %f184, %f185;
	selp.f32 	%f187, %f184, %f186, %p20;
	mov.b32 	%r75, %f187;
	mov.b32 	%r76, 16;
	// begin inline asm
	shfl.sync.down.b32 %r74, %r75, %r76, %r77, %r78;
	// end inline asm
	setp.gt.s32 	%p21, %r53, 15;
	mov.b32 	%f188, %r74;
	add.f32 	%f38, %f187, %f188;
	selp.f32 	%f343, %f187, %f38, %p21;
	setp.ne.s32 	%p22, %r53, 0;
	@%p22 bra 	$L__BB4_47;
	shr.u32 	%r79, %r24, 3;
	and.b32  	%r80, %r79, 124;
	mov.u32 	%r81, _ZZN3cub18CUB_300001_SM_10006detail6reduce28DeviceReduceSingleTileKernelINS2_10policy_hubIfyN4cuda3std3__44plusIfEEE10Policy1000EN6thrust24THRUST_300001_SM_1000_NS6detail15normal_iteratorINSD_10device_ptrIfEEEEPfyS9_ff6squareIfEEEvT0_T1_T2_T3_T4_T6_E12temp_storage;
	add.s32 	%r82, %r81, %r80;
	st.shared.f32 	[%r82+8], %f38;
$L__BB4_47:
	bar.sync 	0;
	setp.ne.s32 	%p23, %r24, 0;
	@%p23 bra 	$L__BB4_49;
	ld.shared.f32 	%f189, [_ZZN3cub18CUB_300001_SM_10006detail6reduce28DeviceReduceSingleTileKernelINS2_10policy_hubIfyN4cuda3std3__44plusIfEEE10Policy1000EN6thrust24THRUST_300001_SM_1000_NS6detail15normal_iteratorINSD_10device_ptrIfEEEEPfyS9_ff6squareIfEEEvT0_T1_T2_T3_T4_T6_E12temp_storage+12];
	add.f32 	%f190, %f343, %f189;
	ld.shared.f32 	%f191, [_ZZN3cub18CUB_300001_SM_10006detail6reduce28DeviceReduceSingleTileKernelINS2_10policy_hubIfyN4cuda3std3__44plusIfEEE10Policy1000EN6thrust24THRUST_300001_SM_1000_NS6detail15normal_iteratorINSD_10device_ptrIfEEEEPfyS9_ff6squareIfEEEvT0_T1_T2_T3_T4_T6_E12temp_storage+16];
	add.f32 	%f192, %f190, %f191;
	ld.shared.f32 	%f193, [_ZZN3cub18CUB_300001_SM_10006detail6reduce28DeviceReduceSingleTileKernelINS2_10policy_hubIfyN4cuda3std3__44plusIfEEE10Policy1000EN6thrust24THRUST_300001_SM_1000_NS6detail15normal_iteratorINSD_10device_ptrIfEEEEPfyS9_ff6squareIfEEEvT0_T1_T2_T3_T4_T6_E12temp_storage+20];
	add.f32 	%f194, %f192, %f193;
	ld.shared.f32 	%f195, [_ZZN3cub18CUB_300001_SM_10006detail6reduce28DeviceReduceSingleTileKernelINS2_10policy_hubIfyN4cuda3std3__44plusIfEEE10Policy1000EN6thrust24THRUST_300001_SM_1000_NS6detail15normal_iteratorINSD_10device_ptrIfEEEEPfyS9_ff6squareIfEEEvT0_T1_T2_T3_T4_T6_E12temp_storage+24];
	add.f32 	%f196, %f194, %f195;
	ld.shared.f32 	%f197, [_ZZN3cub18CUB_300001_SM_10006detail6reduce28DeviceReduceSingleTileKernelINS2_10policy_hubIfyN4cuda3std3__44plusIfEEE10Policy1000EN6thrust24THRUST_300001_SM_1000_NS6detail15normal_iteratorINSD_10device_ptrIfEEEEPfyS9_ff6squareIfEEEvT0_T1_T2_T3_T4_T6_E12temp_storage+28];
	add.f32 	%f198, %f196, %f197;
	ld.shared.f32 	%f199, [_ZZN3cub18CUB_300001_SM_10006detail6reduce28DeviceReduceSingleTileKernelINS2_10policy_hubIfyN4cuda3std3__44plusIfEEE10Policy1000EN6thrust24THRUST_300001_SM_1000_NS6detail15normal_iteratorINSD_10device_ptrIfEEEEPfyS9_ff6squareIfEEEvT0_T1_T2_T3_T4_T6_E12temp_storage+32];
	add.f32 	%f200, %f198, %f199;
	ld.shared.f32 	%f201, [_ZZN3cub18CUB_300001_SM_10006detail6reduce28DeviceReduceSingleTileKernelINS2_10policy_hubIfyN4cuda3std3__44plusIfEEE10Policy1000EN6thrust24THRUST_300001_SM_1000_NS6detail15normal_iteratorINSD_10device_ptrIfEEEEPfyS9_ff6squareIfEEEvT0_T1_T2_T3_T4_T6_E12temp_storage+36];
	add.f32 	%f343, %f200, %f201;
$L__BB4_49:
	mov.u32 	%r155, %tid.x;
	setp.ne.s32 	%p57, %r155, 0;
	@%p57 bra 	$L__BB4_51;
	add.f32 	%f321, %f42, %f343;
	st.global.f32 	[%rd1], %f321;
$L__BB4_51:
	ret;

}
	// .globl	_ZN3cub18CUB_300001_SM_10006detail6reduce18DeviceReduceKernelINS2_10policy_hubIfyN4cuda3std3__44plusIfEEE10Policy1000EN6thrust24THRUST_300001_SM_1000_NS6detail15normal_iteratorINSD_10device_ptrIfEEEEyS9_f6squareIfEEEvT0_PT3_T1_NS0_13GridEvenShareISO_EET2_T4_
.visible .entry _ZN3cub18CUB_300001_SM_10006detail6reduce18DeviceReduceKernelINS2_10policy_hubIfyN4cuda3std3__44plusIfEEE10Policy1000EN6thrust24THRUST_300001_SM_1000_NS6detail15normal_iteratorINSD_10device_ptrIfEEEEyS9_f6squareIfEEEvT0_PT3_T1_NS0_13GridEvenShareISO_EET2_T4_(
	.param .align 8 .b8 _ZN3cub18CUB_300001_SM_10006detail6reduce18DeviceReduceKernelINS2_10policy_hubIfyN4cuda3std3__44plusIfEEE10Policy1000EN6thrust24THRUST_300001_SM_1000_NS6detail15normal_iteratorINSD_10device_ptrIfEEEEyS9_f6squareIfEEEvT0_PT3_T1_NS0_13GridEvenShareISO_EET2_T4__param_0[8],
	.param .u64 .ptr .align 1 _ZN3cub18CUB_300001_SM_10006detail6reduce18DeviceReduceKernelINS2_10policy_hubIfyN4cuda3std3__44plusIfEEE10Policy1000EN6thrust24THRUST_300001_SM_1000_NS6detail15normal_iteratorINSD_10device_ptrIfEEEEyS9_f6squareIfEEEvT0_PT3_T1_NS0_13GridEvenShareISO_EET2_T4__param_1,
	.param .u64 _ZN3cub18CUB_300001_SM_10006detail6reduce18DeviceReduceKernelINS2_10policy_hubIfyN4cuda3std3__44plusIfEEE10Policy1000EN6thrust24THRUST_300001_SM_1000_NS6detail15normal_iteratorINSD_10device_ptrIfEEEEyS9_f6squareIfEEEvT0_PT3_T1_NS0_13GridEvenShareISO_EET2_T4__param_2,
	.param .align 8 .b8 _ZN3cub18CUB_300001_SM_10006detail6reduce18DeviceReduceKernelINS2_10policy_hubIfyN4cuda3std3__44plusIfEEE10Policy1000EN6thrust24THRUST_300001_SM_1000_NS6detail15normal_iteratorINSD_10device_ptrIfEEEEyS9_f6squareIfEEEvT0_PT3_T1_NS0_13GridEvenShareISO_EET2_T4__param_3[72],
	.param .align 1 .b8 _ZN3cub18CUB_300001_SM_10006detail6reduce18DeviceReduceKernelINS2_10policy_hubIfyN4cuda3std3__44plusIfEEE10Policy1000EN6thrust24THRUST_300001_SM_1000_NS6detail15normal_iteratorINSD_10device_ptrIfEEEEyS9_f6squareIfEEEvT0_PT3_T1_NS0_13GridEvenShareISO_EET2_T4__param_4[1],
	.param .align 1 .b8 _ZN3cub18CUB_300001_SM_10006detail6reduce18DeviceReduceKernelINS2_10policy_hubIfyN4cuda3std3__44plusIfEEE10Policy1000EN6thrust24THRUST_300001_SM_1000_NS6detail15normal_iteratorINSD_10device_ptrIfEEEEyS9_f6squareIfEEEvT0_PT3_T1_NS0_13GridEvenShareISO_EET2_T4__param_5[1]
)
.maxntid 256
{
	.reg .pred 	%p<57>;
	.reg .b16 	%rs<4>;
	.reg .b32 	%r<205>;
	.reg .b32 	%f<340>;
	.reg .b64 	%rd<74>;
	// demoted variable
	.shared .align 4 .b8 _ZZN3cub18CUB_300001_SM_10006detail6reduce18DeviceReduceKernelINS2_10policy_hubIfyN4cuda3std3__44plusIfEEE10Policy1000EN6thrust24THRUST_300001_SM_1000_NS6detail15normal_iteratorINSD_10device_ptrIfEEEEyS9_f6squareIfEEEvT0_PT3_T1_NS0_13GridEvenShareISO_EET2_T4_E12temp_storage[44];
	ld.param.u64 	%rd1, [_ZN3cub18CUB_300001_SM_10006detail6reduce18DeviceReduceKernelINS2_10policy_hubIfyN4cuda3std3__44plusIfEEE10Policy1000EN6thrust24THRUST_300001_SM_1000_NS6detail15normal_iteratorINSD_10device_ptrIfEEEEyS9_f6squareIfEEEvT0_PT3_T1_NS0_13GridEvenShareISO_EET2_T4__param_3+32];
	ld.param.u32 	%r1, [_ZN3cub18CUB_300001_SM_10006detail6reduce18DeviceReduceKernelINS2_10policy_hubIfyN4cuda3std3__44plusIfEEE10Policy1000EN6thrust24THRUST_300001_SM_1000_NS6detail15normal_iteratorINSD_10device_ptrIfEEEEyS9_f6squareIfEEEvT0_PT3_T1_NS0_13GridEvenShareISO_EET2_T4__param_3+40];
	ld.param.u64 	%rd25, [_ZN3cub18CUB_300001_SM_10006detail6reduce18DeviceReduceKernelINS2_10policy_hubIfyN4cuda3std3__44plusIfEEE10Policy1000EN6thrust24THRUST_300001_SM_1000_NS6detail15normal_iteratorINSD_10device_ptrIfEEEEyS9_f6squareIfEEEvT0_PT3_T1_NS0_13GridEvenShareISO_EET2_T4__param_0];
	ld.param.u64 	%rd24, [_ZN3cub18CUB_300001_SM_10006detail6reduce18DeviceReduceKernelINS2_10policy_hubIfyN4cuda3std3__44plusIfEEE10Policy1000EN6thrust24THRUST_300001_SM_1000_NS6detail15normal_iteratorINSD_10device_ptrIfEEEEyS9_f6squareIfEEEvT0_PT3_T1_NS0_13GridEvenShareISO_EET2_T4__param_1];
	cvta.to.global.u64 	%rd2, %rd25;
	mov.u32 	%r2, %ctaid.x;
	shl.b32 	%r50, %r1, 12;
	cvt.s64.s32 	%rd3, %r50;
	shl.b32 	%r51, %r2, 12;
	cvt.u64.u32 	%rd4, %r51;
	sub.s64 	%rd5, %rd1, %rd4;
	setp.gt.u64 	%p1, %rd5, 4095;
	@%p1 bra 	$L__BB5_25;
	cvt.u32.u64 	%r111, %rd4;
	cvt.u32.u64 	%r3, %rd1;
	sub.s32 	%r4, %r3, %r111;
	mov.u32 	%r5, %tid.x;
	setp.ge.s32 	%p23, %r5, %r4;
	mov.f32 	%f328, 0f00000000;
	mov.u32 	%r192, %r5;
	@%p23 bra 	$L__BB5_3;
	add.s32 	%r113, %r111, %r5;
	mul.wide.u32 	%rd48, %r113, 4;
	add.s64 	%rd49, %rd2, %rd48;
	ld.global.f32 	%f201, [%rd49];
	mul.f32 	%f328, %f201, %f201;
	add.s32 	%r192, %r5, 256;
$L__BB5_3:
	setp.ge.s32 	%p24, %r192, %r4;
	@%p24 bra 	$L__BB5_16;
	not.b32 	%r115, %r192;
	add.s32 	%r116, %r115, %r3;
	sub.s32 	%r117, %r116, %r111;
	shr.u32 	%r118, %r117, 8;
	add.s32 	%r8, %r118, 1;
	and.b32  	%r9, %r8, 15;
	setp.lt.u32 	%p25, %r117, 3840;
	@%p25 bra 	$L__BB5_7;
	and.b32  	%r119, %r8, 33554416;
	neg.s32 	%r190, %r119;
	mul.wide.u32 	%rd50, %r2, 16384;
	mul.wide.u32 	%rd51, %r192, 4;
	or.b64  	%rd52, %rd50, %rd51;
	add.s64 	%rd53, %rd52, %rd2;
	add.s64 	%rd68, %rd53, 8192;
$L__BB5_6:
	.pragma "nounroll";
	ld.global.f32 	%f203, [%rd68+-8192];
	fma.rn.f32 	%f204, %f203, %f203, %f328;
	ld.global.f32 	%f205, [%rd68+-7168];
	fma.rn.f32 	%f206, %f205, %f205, %f204;
	ld.global.f32 	%f207, [%rd68+-6144];
	fma.rn.f32 	%f208, %f207, %f207, %f206;
	ld.global.f32 	%f209, [%rd68+-5120];
	fma.rn.f32 	%f210, %f209, %f209, %f208;
	ld.global.f32 	%f211, [%rd68+-4096];
	fma.rn.f32 	%f212, %f211, %f211, %f210;
	ld.global.f32 	%f213, [%rd68+-3072];
	fma.rn.f32 	%f214, %f213, %f213, %f212;
	ld.global.f32 	%f215, [%rd68+-2048];
	fma.rn.f32 	%f216, %f215, %f215, %f214;
	ld.global.f32 	%f217, [%rd68+-1024];
	fma.rn.f32 	%f218, %f217, %f217, %f216;
	ld.global.f32 	%f219, [%rd68];
	fma.rn.f32 	%f220, %f219, %f219, %f218;
	ld.global.f32 	%f221, [%rd68+1024];
	fma.rn.f32 	%f222, %f221, %f221, %f220;
	ld.global.f32 	%f223, [%rd68+2048];
	fma.rn.f32 	%f224, %f223, %f223, %f222;
	ld.global.f32 	%f225, [%rd68+3072];
	fma.rn.f32 	%f226, %f225, %f225, %f224;
	ld.global.f32 	%f227, [%rd68+4096];
	fma.rn.f32 	%f228, %f227, %f227, %f226;
	ld.global.f32 	%f229, [%rd68+5120];
	fma.rn.f32 	%f230, %f229, %f229, %f228;
	ld.global.f32 	%f231, [%rd68+6144];
	fma.rn.f32 	%f232, %f231, %f231, %f230;
	ld.global.f32 	%f233, [%rd68+7168];
	fma.rn.f32 	%f328, %f233, %f233, %f232;
	add.s32 	%r192, %r192, 4096;
	add.s32 	%r190, %r190, 16;
	add.s64 	%rd68, %rd68, 16384;
	setp.ne.s32 	%p26, %r190, 0;
	@%p26 bra 	$L__BB5_6;
$L__BB5_7:
	setp.eq.s32 	%p27, %r9, 0;
	@%p27 bra 	$L__BB5_16;
	and.b32  	%r16, %r8, 7;
	setp.lt.u32 	%p28, %r9, 8;
	@%p28 bra 	$L__BB5_10;
	cvt.s64.s32 	%rd54, %r192;
	add.s64 	%rd55, %rd54, %rd4;
	shl.b64 	%rd56, %rd55, 2;
	add.s64 	%rd57, %rd2, %rd56;
	ld.global.f32 	%f235, [%rd57];
	fma.rn.f32 	%f236, %f235, %f235, %f328;
	ld.global.f32 	%f237, [%rd57+1024];
	fma.rn.f32 	%f238, %f237, %f237, %f236;
	ld.global.f32 	%f239, [%rd57+2048];
	fma.rn.f32 	%f240, %f239, %f239, %f238;
	ld.global.f32 	%f241, [%rd57+3072];
	fma.rn.f32 	%f242, %f241, %f241, %f240;
	ld.global.f32 	%f243, [%rd57+4096];
	fma.rn.f32 	%f244, %f243, %f243, %f242;
	ld.global.f32 	%f245, [%rd57+5120];
	fma.rn.f32 	%f246, %f245, %f245, %f244;
	ld.global.f32 	%f247, [%rd57+6144];
	fma.rn.f32 	%f248, %f247, %f247, %f246;
	ld.global.f32 	%f249, [%rd57+7168];
	fma.rn.f32 	%f328, %f249, %f249, %f248;
	add.s32 	%r192, %r192, 2048;
$L__BB5_10:
	setp.eq.s32 	%p29, %r16, 0;
	@%p29 bra 	$L__BB5_16;
	and.b32  	%r19, %r8, 3;
	setp.lt.u32 	%p30, %r16, 4;
	@%p30 bra 	$L__BB5_13;
	cvt.s64.s32 	%rd58, %r192;
	add.s64 	%rd59, %rd58, %rd4;
	shl.b64 	%rd60, %rd59, 2;
	add.s64 	%rd61, %rd2, %rd60;
	ld.global.f32 	%f251, [%rd61];
	fma.rn.f32 	%f252, %f251, %f251, %f328;
	ld.global.f32 	%f253, [%rd61+1024];
	fma.rn.f32 	%f254, %f253, %f253, %f252;
	ld.global.f32 	%f255, [%rd61+2048];
	fma.rn.f32 	%f256, %f255, %f255, %f254;
	ld.global.f32 	%f257, [%rd61+3072];
	fma.rn.f32 	%f328, %f257, %f257, %f256;
	add.s32 	%r192, %r192, 1024;
$L__BB5_13:
	setp.eq.s32 	%p31, %r19, 0;
	@%p31 bra 	$L__BB5_16;
	mul.wide.u32 	%rd62, %r2, 16384;
	add.s64 	%rd9, %rd2, %rd62;
	neg.s32 	%r195, %r19;
$L__BB5_15:
	.pragma "nounroll";
	mul.wide.s32 	%rd63, %r192, 4;
	add.s64 	%rd64, %rd9, %rd63;
	ld.global.f32 	%f258, [%rd64];
	fma.rn.f32 	%f328, %f258, %f258, %f328;
	add.s32 	%r192, %r192, 256;
	add.s32 	%r195, %r195, 1;
	setp.ne.s32 	%p32, %r195, 0;
	@%p32 bra 	$L__BB5_15;
$L__BB5_16:
	setp.lt.s32 	%p33, %r4, 256;
	@%p33 bra 	$L__BB5_21;
	// begin inline asm
	mov.u32 %r158, %laneid;
	// end inline asm
	mov.b32 	%r160, %f328;
	mov.b32 	%r161, 1;
	mov.b32 	%r182, 31;
	mov.b32 	%r183, -1;
	// begin inline asm
	shfl.sync.down.b32 %r159, %r160, %r161, %r182, %r183;
	// end inline asm
	setp.gt.s32 	%p49, %r158, 30;
	mov.b32 	%f293, %r159;
	add.f32 	%f294, %f328, %f293;
	selp.f32 	%f295, %f328, %f294, %p49;
	mov.b32 	%r165, %f295;
	mov.b32 	%r166, 2;
	// begin inline asm
	shfl.sync.down.b32 %r164, %r165, %r166, %r182, %r183;
	// end inline asm
	setp.gt.s32 	%p50, %r158, 29;
	mov.b32 	%f296, %r164;
	add.f32 	%f297, %f295, %f296;
	selp.f32 	%f298, %f295, %f297, %p50;
	mov.b32 	%r170, %f298;
	mov.b32 	%r171, 4;
	// begin inline asm
	shfl.sync.down.b32 %r169, %r170, %r171, %r182, %r183;
	// end inline asm
	setp.gt.s32 	%p51, %r158, 27;
	mov.b32 	%f299, %r169;
	add.f32 	%f300, %f298, %f299;
	selp.f32 	%f301, %f298, %f300, %p51;
	mov.b32 	%r175, %f301;
	mov.b32 	%r176, 8;
	// begin inline asm
	shfl.sync.down.b32 %r174, %r175, %r176, %r182, %r183;
	// end inline asm
	setp.gt.s32 	%p52, %r158, 23;
	mov.b32 	%f302, %r174;
	add.f32 	%f303, %f301, %f302;
	selp.f32 	%f304, %f301, %f303, %p52;
	mov.b32 	%r180, %f304;
	mov.b32 	%r181, 16;
	// begin inline asm
	shfl.sync.down.b32 %r179, %r180, %r181, %r182, %r183;
	// end inline asm
	setp.gt.s32 	%p53, %r158, 15;
	mov.b32 	%f305, %r179;
	add.f32 	%f16, %f304, %f305;
	selp.f32 	%f339, %f304, %f16, %p53;
	setp.ne.s32 	%p54, %r158, 0;
	@%p54 bra 	$L__BB5_19;
	shr.u32 	%r184, %r5, 3;
	and.b32  	%r185, %r184, 124;
	mov.u32 	%r186, _ZZN3cub18CUB_300001_SM_10006detail6reduce18DeviceReduceKernelINS2_10policy_hubIfyN4cuda3std3__44plusIfEEE10Policy1000EN6thrust24THRUST_300001_SM_1000_NS6detail15normal_iteratorINSD_10device_ptrIfEEEEyS9_f6squareIfEEEvT0_PT3_T1_NS0_13GridEvenShareISO_EET2_T4_E12temp_storage;
	add.s32 	%r187, %r186, %r185;
	st.shared.f32 	[%r187+8], %f16;
$L__BB5_19:
	bar.sync 	0;
	setp.ne.s32 	%p55, %r5, 0;
	@%p55 bra 	$L__BB5_46;
	ld.shared.f32 	%f306, [_ZZN3cub18CUB_300001_SM_10006detail6reduce18DeviceReduceKernelINS2_10policy_hubIfyN4cuda3std3__44plusIfEEE10Policy1000EN6thrust24THRUST_300001_SM_1000_NS6detail15normal_iteratorINSD_10device_ptrIfEEEEyS9_f6squareIfEEEvT0_PT3_T1_NS0_13GridEvenShareISO_EET2_T4_E12temp_storage+12];
	add.f32 	%f307, %f339, %f306;
	ld.shared.f32 	%f308, [_ZZN3cub18CUB_300001_SM_10006detail6reduce18DeviceReduceKernelINS2_10policy_hubIfyN4cuda3std3__44plusIfEEE10Policy1000EN6thrust24THRUST_300001_SM_1000_NS6detail15normal_iteratorINSD_10device_ptrIfEEEEyS9_f6squareIfEEEvT0_PT3_T1_NS0_13GridEvenShareISO_EET2_T4_E12temp_storage+16];
	add.f32 	%f309, %f307, %f308;
	ld.shared.f32 	%f310, [_ZZN3cub18CUB_300001_SM_10006detail6reduce18DeviceReduceKernelINS2_10policy_hubIfyN4cuda3std3__44plusIfEEE10Policy1000EN6thrust24THRUST_300001_SM_1000_NS6detail15normal_iteratorINSD_10device_ptrIfEEEEyS9_f6squareIfEEEvT0_PT3_T1_NS0_13GridEvenShareISO_EET2_T4_E12temp_storage+20];
	add.f32 	%f311, %f309, %f310;
	ld.shared.f32 	%f312, [_ZZN3cub18CUB_300001_SM_10006detail6reduce18DeviceReduceKernelINS2_10policy_hubIfyN4cuda3std3__44plusIfEEE10Policy1000EN6thrust24THRUST_300001_SM_1000_NS6detail15normal_iteratorINSD_10device_ptrIfEEEEyS9_f6squareIfEEEvT0_PT3_T1_NS0_13GridEvenShareISO_EET2_T4_E12temp_storage+24];
	add.f32 	%f313, %f311, %f312;
	ld.shared.f32 	%f314, [_ZZN3cub18CUB_300001_SM_10006detail6reduce18DeviceReduceKernelINS2_10policy_hubIfyN4cuda3std3__44plusIfEEE10Policy1000EN6thrust24THRUST_300001_SM_1000_NS6detail15normal_iteratorINSD_10device_ptrIfEEEEyS9_f6squareIfEEEvT0_PT3_T1_NS0_13GridEvenShareISO_EET2_T4_E12temp_storage+28];
	add.f32 	%f315, %f313, %f314;
	ld.shared.f32 	%f316, [_ZZN3cub18CUB_300001_SM_10006detail6reduce18DeviceReduceKernelINS2_10policy_hubIfyN4cuda3std3__44plusIfEEE10Policy1000EN6thrust24THRUST_300001_SM_1000_NS6detail15normal_iteratorINSD_10device_ptrIfEEEEyS9_f6squareIfEEEvT0_PT3_T1_NS0_13GridEvenShareISO_EET2_T4_E12temp_storage+32];
	add.f32 	%f317, %f315, %f316;
	ld.shared.f32 	%f318, [_ZZN3cub18CUB_300001_SM_10006detail6reduce18DeviceReduceKernelINS2_10policy_hubIfyN4cuda3std3__44plusIfEEE10Policy1000EN6thrust24THRUST_300001_SM_1000_NS6detail15normal_iteratorINSD_10device_ptrIfEEEEyS9_f6squareIfEEEvT0_PT3_T1_NS0_13GridEvenShareISO_EET2_T4_E12temp_storage+36];
	add.f32 	%f339, %f317, %f318;
	bra.uni 	$L__BB5_46;
$L__BB5_21:
	// begin inline asm
	mov.u32 %r120, %laneid;
	// end inline asm
	and.b32  	%r146, %r5, 992;
	add.s32 	%r147, %r146, 32;
	setp.gt.s32 	%p34, %r147, %r4;
	not.b32 	%r148, %r146;
	add.s32 	%r149, %r4, %r148;
	selp.b32 	%r144, %r149, 31, %p34;
	mov.b32 	%r122, %f328;
	mov.b32 	%r123, 1;
	mov.b32 	%r145, -1;
	// begin inline asm
	shfl.sync.down.b32 %r121, %r122, %r123, %r144, %r145;
	// end inline asm
	setp.lt.s32 	%p35, %r120, %r144;
	mov.b32 	%f259, %r121;
	add.f32 	%f260, %f328, %f259;
	selp.f32 	%f261, %f260, %f328, %p35;
	mov.b32 	%r127, %f261;
	mov.b32 	%r128, 2;
	// begin inline asm
	shfl.sync.down.b32 %r126, %r127, %r128, %r144, %r145;
	// end inline asm
	add.s32 	%r150, %r120, 2;
	setp.gt.s32 	%p36, %r150, %r144;
	mov.b32 	%f262, %r126;
	add.f32 	%f263, %f261, %f262;
	selp.f32 	%f264, %f261, %f263, %p36;
	mov.b32 	%r132, %f264;
	mov.b32 	%r133, 4;
	// begin inline asm
	shfl.sync.down.b32 %r131, %r132, %r133, %r144, %r145;
	// end inline asm
	add.s32 	%r151, %r120, 4;
	setp.gt.s32 	%p37, %r151, %r144;
	mov.b32 	%f265, %r131;
	add.f32 	%f266, %f264, %f265;
	selp.f32 	%f267, %f264, %f266, %p37;
	mov.b32 	%r137, %f267;
	mov.b32 	%r138, 8;
	// begin inline asm
	shfl.sync.down.b32 %r136, %r137, %r138, %r144, %r145;
	// end inline asm
	add.s32 	%r152, %r120, 8;
	setp.gt.s32 	%p38, %r152, %r144;
	mov.b32 	%f268, %r136;
	add.f32 	%f269, %f267, %f268;
	selp.f32 	%f270, %f267, %f269, %p38;
	mov.b32 	%r142, %f270;
	mov.b32 	%r143, 16;
	// begin inline asm
	shfl.sync.down.b32 %r141, %r142, %r143, %r144, %r145;
	// end inline asm
	add.s32 	%r153, %r120, 16;
	setp.gt.s32 	%p39, %r153, %r144;
	mov.b32 	%f271, %r141;
	add.f32 	%f272, %f270, %f271;
	selp.f32 	%f339, %f270, %f272, %p39;
	setp.ne.s32 	%p40, %r120, 0;
	@%p40 bra 	$L__BB5_23;
	shr.u32 	%r154, %r5, 3;
	and.b32  	%r155, %r154, 124;
	mov.u32 	%r156, _ZZN3cub18CUB_300001_SM_10006detail6reduce18DeviceReduceKernelINS2_10policy_hubIfyN4cuda3std3__44plusIfEEE10Policy1000EN6thrust24THRUST_300001_SM_1000_NS6detail15normal_iteratorINSD_10device_ptrIfEEEEyS9_f6squareIfEEEvT0_PT3_T1_NS0_13GridEvenShareISO_EET2_T4_E12temp_storage;
	add.s32 	%r157, %r156, %r155;
	st.shared.f32 	[%r157+8], %f339;
$L__BB5_23:
	bar.sync 	0;
	setp.ne.s32 	%p41, %r5, 0;
	@%p41 bra 	$L__BB5_46;
	setp.gt.s32 	%p42, %r4, 32;
	ld.shared.f32 	%f273, [_ZZN3cub18CUB_300001_SM_10006detail6reduce18DeviceReduceKernelINS2_10policy_hubIfyN4cuda3std3__44plusIfEEE10Policy1000EN6thrust24THRUST_300001_SM_1000_NS6detail15normal_iteratorINSD_10device_ptrIfEEEEyS9_f6squareIfEEEvT0_PT3_T1_NS0_13GridEvenShareISO_EET2_T4_E12temp_storage+12];
	add.f32 	%f274, %f339, %f273;
	selp.f32 	%f275, %f274, %f339, %p42;
	setp.gt.s32 	%p43, %r4, 64;
	ld.shared.f32 	%f276, [_ZZN3cub18CUB_300001_SM_10006detail6reduce18DeviceReduceKernelINS2_10policy_hubIfyN4cuda3std3__44plusIfEEE10Policy1000EN6thrust24THRUST_300001_SM_1000_NS6detail15normal_iteratorINSD_10device_ptrIfEEEEyS9_f6squareIfEEEvT0_PT3_T1_NS0_13GridEvenShareISO_EET2_T4_E12temp_storage+16];
	add.f32 	%f277, %f276, %f275;
	selp.f32 	%f278, %f277, %f275, %p43;
	setp.gt.s32 	%p44, %r4, 96;
	ld.shared.f32 	%f279, [_ZZN3cub18CUB_300001_SM_10006detail6reduce18DeviceReduceKernelINS2_10policy_hubIfyN4cuda3std3__44plusIfEEE10Policy1000EN6thrust24THRUST_300001_SM_1000_NS6detail15normal_iteratorINSD_10device_ptrIfEEEEyS9_f6squareIfEEEvT0_PT3_T1_NS0_13GridEvenShareISO_EET2_T4_E12temp_storage+20];
	add.f32 	%f280, %f279, %f278;
	selp.f32 	%f281, %f280, %f278, %p44;
	setp.gt.s32 	%p45, %r4, 128;
	ld.shared.f32 	%f282, [_ZZN3cub18CUB_300001_SM_10006detail6reduce18DeviceReduceKernelINS2_10policy_hubIfyN4cuda3std3__44plusIfEEE10Policy1000EN6thrust24THRUST_300001_SM_1000_NS6detail15normal_iteratorINSD_10device_ptrIfEEEEyS9_f6squareIfEEEvT0_PT3_T1_NS0_13GridEvenShareISO_EET2_T4_E12temp_storage+24];
	add.f32 	%f283, %f282, %f281;
	selp.f32 	%f284, %f283, %f281, %p45;
	setp.gt.s32 	%p46, %r4, 160;
	ld.shared.f32 	%f285, [_ZZN3cub18CUB_300001_SM_10006detail6reduce18DeviceReduceKernelINS2_10policy_hubIfyN4cuda3std3__44plusIfEEE10Policy1000EN6thrust24THRUST_300001_SM_1000_NS6detail15normal_iteratorINSD_10device_ptrIfEEEEyS9_f6squareIfEEEvT0_PT3_T1_NS0_13GridEvenShareISO_EET2_T4_E12temp_storage+28];
	add.f32 	%f286, %f285, %f284;
	selp.f32 	%f287, %f286, %f284, %p46;
	setp.gt.s32 	%p47, %r4, 192;
	ld.shared.f32 	%f288, [_ZZN3cub18CUB_300001_SM_10006detail6reduce18DeviceReduceKernelINS2_10policy_hubIfyN4cuda3std3__44plusIfEEE10Policy1000EN6thrust24THRUST_300001_SM_1000_NS6detail15normal_iteratorINSD_10device_ptrIfEEEEyS9_f6squareIfEEEvT0_PT3_T1_NS0_13GridEvenShareISO_EET2_T4_E12temp_storage+32];
	add.f32 	%f289, %f288, %f287;
	selp.f32 	%f290, %f289, %f287, %p47;
	setp.gt.s32 	%p48, %r4, 224;
	ld.shared.f32 	%f291, [_ZZN3cub18CUB_300001_SM_10006detail6reduce18DeviceReduceKernelINS2_10policy_hubIfyN4cuda3std3__44plusIfEEE10Policy1000EN6thrust24THRUST_300001_SM_1000_NS6detail15normal_iteratorINSD_10device_ptrIfEEEEyS9_f6squareIfEEEvT0_PT3_T1_NS0_13GridEvenShareISO_EET2_T4_E12temp_storage+36];
	add.f32 	%f292, %f291, %f290;
	selp.f32 	%f339, %f292, %f290, %p48;
	bra.uni 	$L__BB5_46;
$L__BB5_25:
	cvt.u32.u64 	%r52, %rd4;
	mov.u32 	%r27, %tid.x;
	add.s32 	%r53, %r27, %r52;
	mul.wide.u32 	%rd26, %r53, 4;
	add.s64 	%rd27, %rd2, %rd26;
	ld.global.f32 	%f41, [%rd27];
	ld.global.f32 	%f42, [%rd27+1024];
	mul.f32 	%f43, %f42, %f42;
	ld.global.f32 	%f44, [%rd27+2048];
	ld.global.f32 	%f45, [%rd27+3072];
	mul.f32 	%f46, %f45, %f45;
	ld.global.f32 	%f47, [%rd27+4096];
	ld.global.f32 	%f48, [%rd27+5120];
	mul.f32 	%f49, %f48, %f48;
	ld.global.f32 	%f50, [%rd27+6144];
	ld.global.f32 	%f51, [%rd27+7168];
	mul.f32 	%f52, %f51, %f51;
	ld.global.f32 	%f53, [%rd27+8192];
	ld.global.f32 	%f54, [%rd27+9216];
	mul.f32 	%f55, %f54, %f54;
	ld.global.f32 	%f56, [%rd27+10240];
	ld.global.f32 	%f57, [%rd27+11264];
	mul.f32 	%f58, %f57, %f57;
	ld.global.f32 	%f59, [%rd27+12288];
	ld.global.f32 	%f60, [%rd27+13312];
	mul.f32 	%f61, %f60, %f60;
	ld.global.f32 	%f62, [%rd27+14336];
	ld.global.f32 	%f63, [%rd27+15360];
	mul.f32 	%f64, %f63, %f63;
	fma.rn.f32 	%f65, %f41, %f41, %f43;
	fma.rn.f32 	%f66, %f44, %f44, %f46;
	fma.rn.f32 	%f67, %f47, %f47, %f49;
	fma.rn.f32 	%f68, %f50, %f50, %f52;
	fma.rn.f32 	%f69, %f53, %f53, %f55;
	fma.rn.f32 	%f70, %f56, %f56, %f58;
	fma.rn.f32 	%f71, %f59, %f59, %f61;
	fma.rn.f32 	%f72, %f62, %f62, %f64;
	add.f32 	%f73, %f65, %f66;
	add.f32 	%f74, %f67, %f68;
	add.f32 	%f75, %f69, %f70;
	add.f32 	%f76, %f71, %f72;
	add.f32 	%f77, %f73, %f74;
	add.f32 	%f78, %f75, %f76;
	add.f32 	%f338, %f77, %f78;
	setp.lt.u64 	%p2, %rd5, %rd3;
	@%p2 bra 	$L__BB5_42;
	cvt.u32.u64 	%r55, %rd3;
	cvt.u64.u32 	%rd10, %r27;
	add.s64 	%rd70, %rd4, %rd3;
	cvt.u32.u64 	%r28, %rd1;
	not.b32 	%r57, %r27;
	add.s32 	%r58, %r57, %r28;
	sub.s32 	%r59, %r58, %r55;
	sub.s32 	%r197, %r59, %r52;
	add.s64 	%rd28, %rd70, %rd10;
	shl.b64 	%rd29, %rd28, 2;
	add.s64 	%rd30, %rd29, %rd2;
	add.s64 	%rd69, %rd30, 8192;
	mov.b32 	%r198, 0;
	mov.u64 	%rd71, %rd4;
$L__BB5_27:
	add.s64 	%rd71, %rd71, %rd3;
	add.s64 	%rd31, %rd1, -4096;
	setp.gt.u64 	%p3, %rd71, %rd31;
	@%p3 bra 	$L__BB5_29;
	cvt.u32.u64 	%r60, %rd3;
	add.s64 	%rd32, %rd71, %rd10;
	shl.b64 	%rd33, %rd32, 2;
	add.s64 	%rd34, %rd2, %rd33;
	ld.global.f32 	%f79, [%rd34];
	ld.global.f32 	%f80, [%rd34+1024];
	ld.global.f32 	%f81, [%rd34+2048];
	mul.f32 	%f82, %f81, %f81;
	ld.global.f32 	%f83, [%rd34+3072];
	ld.global.f32 	%f84, [%rd34+4096];
	mul.f32 	%f85, %f84, %f84;
	ld.global.f32 	%f86, [%rd34+5120];
	ld.global.f32 	%f87, [%rd34+6144];
	mul.f32 	%f88, %f87, %f87;
	ld.global.f32 	%f89, [%rd34+7168];
	ld.global.f32 	%f90, [%rd34+8192];
	mul.f32 	%f91, %f90, %f90;
	ld.global.f32 	%f92, [%rd34+9216];
	ld.global.f32 	%f93, [%rd34+10240];
	mul.f32 	%f94, %f93, %f93;
	ld.global.f32 	%f95, [%rd34+11264];
	ld.global.f32 	%f96, [%rd34+12288];
	mul.f32 	%f97, %f96, %f96;
	ld.global.f32 	%f98, [%rd34+13312];
	ld.global.f32 	%f99, [%rd34+14336];
	mul.f32 	%f100, %f99, %f99;
	ld.global.f32 	%f101, [%rd34+15360];
	fma.rn.f32 	%f102, %f79, %f79, %f338;
	fma.rn.f32 	%f103, %f80, %f80, %f82;
	fma.rn.f32 	%f104, %f83, %f83, %f85;
	fma.rn.f32 	%f105, %f86, %f86, %f88;
	fma.rn.f32 	%f106, %f89, %f89, %f91;
	fma.rn.f32 	%f107, %f92, %f92, %f94;
	fma.rn.f32 	%f108, %f95, %f95, %f97;
	fma.rn.f32 	%f109, %f98, %f98, %f100;
	add.f32 	%f110, %f102, %f103;
	add.f32 	%f111, %f104, %f105;
	add.f32 	%f112, %f106, %f107;
	add.f32 	%f113, %f108, %f109;
	add.f32 	%f114, %f110, %f111;
	add.f32 	%f115, %f112, %f113;
	add.f32 	%f116, %f114, %f115;
	fma.rn.f32 	%f338, %f101, %f101, %f116;
	sub.s64 	%rd35, %rd1, %rd71;
	setp.lt.u64 	%p4, %rd35, %rd3;
	add.s32 	%r198, %r198, 1;
	add.s64 	%rd70, %rd70, %rd3;
	sub.s32 	%r197, %r197, %r60;
	shl.b64 	%rd36, %rd3, 2;
	add.s64 	%rd69, %rd69, %rd36;
	@%p4 bra 	$L__BB5_42;
	bra.uni 	$L__BB5_27;
$L__BB5_29:
	setp.le.u64 	%p5, %rd1, %rd71;
	cvt.u32.u64 	%r61, %rd71;
	cvt.u32.u64 	%r62, %rd1;
	sub.s32 	%r63, %r62, %r61;
	setp.ge.s32 	%p6, %r27, %r63;
	or.pred  	%p7, %p5, %p6;
	@%p7 bra 	$L__BB5_42;
	cvt.u32.u64 	%r65, %rd3;
	cvt.u32.u64 	%r66, %rd4;
	not.b32 	%r67, %r27;
	add.s32 	%r68, %r67, %r28;
	add.s32 	%r69, %r65, %r66;
	sub.s32 	%r70, %r68, %r69;
	mul.lo.s32 	%r71, %r1, %r198;
	shl.b32 	%r72, %r71, 12;
	sub.s32 	%r73, %r70, %r72;
	shr.u32 	%r74, %r73, 8;
	add.s32 	%r34, %r74, 1;
	and.b32  	%r35, %r34, 15;
	setp.lt.u32 	%p8, %r73, 3840;
	mov.u32 	%r201, %r27;
	@%p8 bra 	$L__BB5_33;
	shr.u32 	%r75, %r197, 8;
	add.s32 	%r76, %r75, 1;
	and.b32  	%r77, %r76, 33554416;
	neg.s32 	%r199, %r77;
	mov.u32 	%r201, %r27;
$L__BB5_32:
	.pragma "nounroll";
	ld.global.f32 	%f118, [%rd69+-8192];
	fma.rn.f32 	%f119, %f118, %f118, %f338;
	ld.global.f32 	%f120, [%rd69+-7168];
	fma.rn.f32 	%f121, %f120, %f120, %f119;
	ld.global.f32 	%f122, [%rd69+-6144];
	fma.rn.f32 	%f123, %f122, %f122, %f121;
	ld.global.f32 	%f124, [%rd69+-5120];
	fma.rn.f32 	%f125, %f124, %f124, %f123;
	ld.global.f32 	%f126, [%rd69+-4096];
	fma.rn.f32 	%f127, %f126, %f126, %f125;
	ld.global.f32 	%f128, [%rd69+-3072];
	fma.rn.f32 	%f129, %f128, %f128, %f127;
	ld.global.f32 	%f130, [%rd69+-2048];
	fma.rn.f32 	%f131, %f130, %f130, %f129;
	ld.global.f32 	%f132, [%rd69+-1024];
	fma.rn.f32 	%f133, %f132, %f132, %f131;
	ld.global.f32 	%f134, [%rd69];
	fma.rn.f32 	%f135, %f134, %f134, %f133;
	ld.global.f32 	%f136, [%rd69+1024];
	fma.rn.f32 	%f137, %f136, %f136, %f135;
	ld.global.f32 	%f138, [%rd69+2048];
	fma.rn.f32 	%f139, %f138, %f138, %f137;
	ld.global.f32 	%f140, [%rd69+3072];
	fma.rn.f32 	%f141, %f140, %f140, %f139;
	ld.global.f32 	%f142, [%rd69+4096];
	fma.rn.f32 	%f143, %f142, %f142, %f141;
	ld.global.f32 	%f144, [%rd69+5120];
	fma.rn.f32 	%f145, %f144, %f144, %f143;
	ld.global.f32 	%f146, [%rd69+6144];
	fma.rn.f32 	%f147, %f146, %f146, %f145;
	ld.global.f32 	%f148, [%rd69+7168];
	fma.rn.f32 	%f338, %f148, %f148, %f147;
	add.s32 	%r201, %r201, 4096;
	add.s32 	%r199, %r199, 16;
	add.s64 	%rd69, %rd69, 16384;
	setp.ne.s32 	%p9, %r199, 0;
	@%p9 bra 	$L__BB5_32;
$L__BB5_33:
	setp.eq.s32 	%p10, %r35, 0;
	@%p10 bra 	$L__BB5_42;
	and.b32  	%r42, %r34, 7;
	setp.lt.u32 	%p11, %r35, 8;
	@%p11 bra 	$L__BB5_36;
	cvt.u64.u32 	%rd37, %r201;
	add.s64 	%rd38, %rd71, %rd37;
	shl.b64 	%rd39, %rd38, 2;
	add.s64 	%rd40, %rd2, %rd39;
	ld.global.f32 	%f150, [%rd40];
	fma.rn.f32 	%f151, %f150, %f150, %f338;
	ld.global.f32 	%f152, [%rd40+1024];
	fma.rn.f32 	%f153, %f152, %f152, %f151;
	ld.global.f32 	%f154, [%rd40+2048];
	fma.rn.f32 	%f155, %f154, %f154, %f153;
	ld.global.f32 	%f156, [%rd40+3072];
	fma.rn.f32 	%f157, %f156, %f156, %f155;
	ld.global.f32 	%f158, [%rd40+4096];
	fma.rn.f32 	%f159, %f158, %f158, %f157;
	ld.global.f32 	%f160, [%rd40+5120];
	fma.rn.f32 	%f161, %f160, %f160, %f159;
	ld.global.f32 	%f162, [%rd40+6144];
	fma.rn.f32 	%f163, %f162, %f162, %f161;
	ld.global.f32 	%f164, [%rd40+7168];
	fma.rn.f32 	%f338, %f164, %f164, %f163;
	add.s32 	%r201, %r201, 2048;
$L__BB5_36:
	setp.eq.s32 	%p12, %r42, 0;
	@%p12 bra 	$L__BB5_42;
	setp.lt.u32 	%p13, %r42, 4;
	@%p13 bra 	$L__BB5_39;
	cvt.u64.u32 	%rd41, %r201;
	add.s64 	%rd42, %rd71, %rd41;
	shl.b64 	%rd43, %rd42, 2;
	add.s64 	%rd44, %rd2, %rd43;
	ld.global.f32 	%f166, [%rd44];
	fma.rn.f32 	%f167, %f166, %f166, %f338;
	ld.global.f32 	%f168, [%rd44+1024];
	fma.rn.f32 	%f169, %f168, %f168, %f167;
	ld.global.f32 	%f170, [%rd44+2048];
	fma.rn.f32 	%f171, %f170, %f170, %f169;
	ld.global.f32 	%f172, [%rd44+3072];
	fma.rn.f32 	%f338, %f172, %f172, %f171;
	add.s32 	%r201, %r201, 1024;
$L__BB5_39:
	and.b32  	%r78, %r34, 3;
	setp.eq.s32 	%p14, %r78, 0;
	@%p14 bra 	$L__BB5_42;
	cvt.u64.u32 	%rd45, %r201;
	add.s64 	%rd46, %rd45, %rd70;
	shl.b64 	%rd47, %rd46, 2;
	add.s64 	%rd73, %rd2, %rd47;
	cvt.u16.u32 	%rs1, %r197;
	shr.u16 	%rs2, %rs1, 8;
	add.s16 	%rs3, %rs2, 1;
	cvt.u32.u16 	%r79, %rs3;
	and.b32  	%r80, %r79, 3;
	neg.s32 	%r204, %r80;
$L__BB5_41:
	.pragma "nounroll";
	ld.global.f32 	%f173, [%rd73];
	fma.rn.f32 	%f338, %f173, %f173, %f338;
	add.s64 	%rd73, %rd73, 1024;
	add.s32 	%r204, %r204, 1;
	setp.ne.s32 	%p15, %r204, 0;
	@%p15 bra 	$L__BB5_41;
$L__BB5_42:
	// begin inline asm
	mov.u32 %r81, %laneid;
	// end inline asm
	mov.b32 	%r83, %f338;
	mov.b32 	%r84, 1;
	mov.b32 	%r105, 31;
	mov.b32 	%r106, -1;
	// begin inline asm
	shfl.sync.down.b32 %r82, %r83, %r84, %r105, %r106;
	// end inline asm
	setp.gt.s32 	%p16, %r81, 30;
	mov.b32 	%f174, %r82;
	add.f32 	%f175, %f338, %f174;
	selp.f32 	%f176, %f338, %f175, %p16;
	mov.b32 	%r88, %f176;
	mov.b32 	%r89, 2;
	// begin inline asm
	shfl.sync.down.b32 %r87, %r88, %r89, %r105, %r106;
	// end inline asm
	setp.gt.s32 	%p17, %r81, 29;
	mov.b32 	%f177, %r87;
	add.f32 	%f178, %f176, %f177;
	selp.f32 	%f179, %f176, %f178, %p17;
	mov.b32 	%r93, %f179;
	mov.b32 	%r94, 4;
	// begin inline asm
	shfl.sync.down.b32 %r92, %r93, %r94, %r105, %r106;
	// end inline asm
	setp.gt.s32 	%p18, %r81, 27;
	mov.b32 	%f180, %r92;
	add.f32 	%f181, %f179, %f180;
	selp.f32 	%f182, %f179, %f181, %p18;
	mov.b32 	%r98, %f182;
	mov.b32 	%r99, 8;
	// begin inline asm
	shfl.sync.down.b32 %r97, %r98, %r99, %r105, %r106;
	// end inline asm
	setp.gt.s32 	%p19, %r81, 23;
	mov.b32 	%f183, %r97;
	add.f32 	%f184, %f182, %f183;
	selp.f32 	%f185, %f182, %f184, %p19;
	mov.b32 	%r103, %f185;
	mov.b32 	%r104, 16;
	// begin inline asm
	shfl.sync.down.b32 %r102, %r103, %r104, %r105, %r106;
	// end inline asm
	setp.gt.s32 	%p20, %r81, 15;
	mov.b32 	%f186, %r102;
	add.f32 	%f37, %f185, %f186;
	selp.f32 	%f339, %f185, %f37, %p20;
	setp.ne.s32 	%p21, %r81, 0;
	@%p21 bra 	$L__BB5_44;
	shr.u32 	%r107, %r27, 3;
	and.b32  	%r108, %r107, 124;
	mov.u32 	%r109, _ZZN3cub18CUB_300001_SM_10006detail6reduce18DeviceReduceKernelINS2_10policy_hubIfyN4cuda3std3__44plusIfEEE10Policy1000EN6thrust24THRUST_300001_SM_1000_NS6detail15normal_iteratorINSD_10device_ptrIfEEEEyS9_f6squareIfEEEvT0_PT3_T1_NS0_13GridEvenShareISO_EET2_T4_E12temp_storage;
	add.s32 	%r110, %r109, %r108;
	st.shared.f32 	[%r110+8], %f37;
$L__BB5_44:
	bar.sync 	0;
	setp.ne.s32 	%p22, %r27, 0;
	@%p22 bra 	$L__BB5_46;
	ld.shared.f32 	%f187, [_ZZN3cub18CUB_300001_SM_10006detail6reduce18DeviceReduceKernelINS2_10policy_hubIfyN4cuda3std3__44plusIfEEE10Policy1000EN6thrust24THRUST_300001_SM_1000_NS6detail15normal_iteratorINSD_10device_ptrIfEEEEyS9_f6squareIfEEEvT0_PT3_T1_NS0_13GridEvenShareISO_EET2_T4_E12temp_storage+12];
	add.f32 	%f188, %f339, %f187;
	ld.shared.f32 	%f189, [_ZZN3cub18CUB_300001_SM_10006detail6reduce18DeviceReduceKernelINS2_10policy_hubIfyN4cuda3std3__44plusIfEEE10Policy1000EN6thrust24THRUST_300001_SM_1000_NS6detail15normal_iteratorINSD_10device_ptrIfEEEEyS9_f6squareIfEEEvT0_PT3_T1_NS0_13GridEvenShareISO_EET2_T4_E12temp_storage+16];
	add.f32 	%f190, %f188, %f189;
	ld.shared.f32 	%f191, [_ZZN3cub18CUB_300001_SM_10006detail6reduce18DeviceReduceKernelINS2_10policy_hubIfyN4cuda3std3__44plusIfEEE10Policy1000EN6thrust24THRUST_300001_SM_1000_NS6detail15normal_iteratorINSD_10device_ptrIfEEEEyS9_f6squareIfEEEvT0_PT3_T1_NS0_13GridEvenShareISO_EET2_T4_E12temp_storage+20];
	add.f32 	%f192, %f190, %f191;
	ld.shared.f32 	%f193, [_ZZN3cub18CUB_300001_SM_10006detail6reduce18DeviceReduceKernelINS2_10policy_hubIfyN4cuda3std3__44plusIfEEE10Policy1000EN6thrust24THRUST_300001_SM_1000_NS6detail15normal_iteratorINSD_10device_ptrIfEEEEyS9_f6squareIfEEEvT0_PT3_T1_NS0_13GridEvenShareISO_EET2_T4_E12temp_storage+24];
	add.f32 	%f194, %f192, %f193;
	ld.shared.f32 	%f195, [_ZZN3cub18CUB_300001_SM_10006detail6reduce18DeviceReduceKernelINS2_10policy_hubIfyN4cuda3std3__44plusIfEEE10Policy1000EN6thrust24THRUST_300001_SM_1000_NS6detail15normal_iteratorINSD_10device_ptrIfEEEEyS9_f6squareIfEEEvT0_PT3_T1_NS0_13GridEvenShareISO_EET2_T4_E12temp_storage+28];
	add.f32 	%f196, %f194, %f195;
	ld.shared.f32 	%f197, [_ZZN3cub18CUB_300001_SM_10006detail6reduce18DeviceReduceKernelINS2_10policy_hubIfyN4cuda3std3__44plusIfEEE10Policy1000EN6thrust24THRUST_300001_SM_1000_NS6detail15normal_iteratorINSD_10device_ptrIfEEEEyS9_f6squareIfEEEvT0_PT3_T1_NS0_13GridEvenShareISO_EET2_T4_E12temp_storage+32];
	add.f32 	%f198, %f196, %f197;
	ld.shared.f32 	%f199, [_ZZN3cub18CUB_300001_SM_10006detail6reduce18DeviceReduceKernelINS2_10policy_hubIfyN4cuda3std3__44plusIfEEE10Policy1000EN6thrust24THRUST_300001_SM_1000_NS6detail15normal_iteratorINSD_10device_ptrIfEEEEyS9_f6squareIfEEEvT0_PT3_T1_NS0_13GridEvenShareISO_EET2_T4_E12temp_storage+36];
	add.f32 	%f339, %f198, %f199;
$L__BB5_46:
	mov.u32 	%r188, %tid.x;
	setp.ne.s32 	%p56, %r188, 0;
	@%p56 bra 	$L__BB5_48;
	cvta.to.global.u64 	%rd65, %rd24;
	mul.wide.u32 	%rd66, %r2, 4;
	add.s64 	%rd67, %rd65, %rd66;
	st.global.f32 	[%rd67], %f339;
$L__BB5_48:
	ret;

}
	// .globl	_ZN3cub18CUB_300001_SM_10006detail6reduce28DeviceReduceSingleTileKernelINS2_10policy_hubIfyN4cuda3std3__44plusIfEEE10Policy1000EPfSC_iS9_ffNS7_10__identityEEEvT0_T1_T2_T3_T4_T6_
.visible .entry _ZN3cub18CUB_300001_SM_10006detail6reduce28DeviceReduceSingleTileKernelINS2_10policy_hubIfyN4cuda3std3__44plusIfEEE10Policy1000EPfSC_iS9_ffNS7_10__identityEEEvT0_T1_T2_T3_T4_T6_(
	.param .u64 .ptr .align 1 _ZN3cub18CUB_300001_SM_10006detail6reduce28DeviceReduceSingleTileKernelINS2_10policy_hubIfyN4cuda3std3__44plusIfEEE10Policy1000EPfSC_iS9_ffNS7_10__identityEEEvT0_T1_T2_T3_T4_T6__param_0,
	.param .u64 .ptr .align 1 _ZN3cub18CUB_300001_SM_10006detail6reduce28DeviceReduceSingleTileKernelINS2_10policy_hubIfyN4cuda3std3__44plusIfEEE10Policy1000EPfSC_iS9_ffNS7_10__identityEEEvT0_T1_T2_T3_T4_T6__param_1,
	.param .u32 _ZN3cub18CUB_300001_SM_10006detail6reduce28DeviceReduceSingleTileKernelINS2_10policy_hubIfyN4cuda3std3__44plusIfEEE10Policy1000EPfSC_iS9_ffNS7_10__identityEEEvT0_T1_T2_T3_T4_T6__param_2,
	.param .align 1 .b8 _ZN3cub18CUB_300001_SM_10006detail6reduce28DeviceReduceSingleTileKernelINS2_10policy_hubIfyN4cuda3std3__44plusIfEEE10Policy1000EPfSC_iS9_ffNS7_10__identityEEEvT0_T1_T2_T3_T4_T6__param_3[1],
	.param .f32 _ZN3cub18CUB_300001_SM_10006detail6reduce28DeviceReduceSingleTileKernelINS2_10policy_hubIfyN4cuda3std3__44plusIfEEE10Policy1000EPfSC_iS9_ffNS7_10__identityEEEvT0_T1_T2_T3_T4_T6__param_4,
	.param .align 1 .b8 _ZN3cub18CUB_300001_SM_10006detail6reduce28DeviceReduceSingleTileKernelINS2_10policy_hubIfyN4cuda3std3__44plusIfEEE10Policy1000EPfSC_iS9_ffNS7_10__identityEEEvT0_T1_T2_T3_T4_T6__param_5[1]
)
.maxntid 256
.minnctapersm 1
{
	.reg .pred 	%p<97>;
	.reg .b32 	%r<407>;
	.reg .b32 	%f<419>;
	.reg .b64 	%rd<125>;
	// demoted variable
	.shared .align 4 .b8 _ZZN3cub18CUB_300001_SM_10006detail6reduce28DeviceReduceSingleTileKernelINS2_10policy_hubIfyN4cuda3std3__44plusIfEEE10Policy1000EPfSC_iS9_ffNS7_10__identityEEEvT0_T1_T2_T3_T4_T6_E12temp_storage[44];
	ld.param.u64 	%rd16, [_ZN3cub18CUB_300001_SM_10006detail6reduce28DeviceReduceSingleTileKernelINS2_10policy_hubIfyN4cuda3std3__44plusIfEEE10Policy1000EPfSC_iS9_ffNS7_10__identityEEEvT0_T1_T2_T3_T4_T6__param_0];
	ld.param.u64 	%rd17, [_ZN3cub18CUB_300001_SM_10006detail6reduce28DeviceReduceSingleTileKernelINS2_10policy_hubIfyN4cuda3std3__44plusIfEEE10Policy1000EPfSC_iS9_ffNS7_10__identityEEEvT0_T1_T2_T3_T4_T6__param_1];
	ld.param.u32 	%r67, [_ZN3cub18CUB_300001_SM_10006detail6reduce28DeviceReduceSingleTileKernelINS2_10policy_hubIfyN4cuda3std3__44plusIfEEE10Policy1000EPfSC_iS9_ffNS7_10__identityEEEvT0_T1_T2_T3_T4_T6__param_2];
	ld.param.f32 	%f58, [_ZN3cub18CUB_300001_SM_10006detail6reduce28DeviceReduceSingleTileKernelINS2_10policy_hubIfyN4cuda3std3__44plusIfEEE10Policy1000EPfSC_iS9_ffNS7_10__identityEEEvT0_T1_T2_T3_T4_T6__param_4];
	cvta.to.global.u64 	%rd1, %rd17;
	setp.ne.s32 	%p1, %r67, 0;
	@%p1 bra 	$L__BB6_3;
	mov.u32 	%r380, %tid.x;
	setp.ne.s32 	%p96, %r380, 0;
	@%p96 bra 	$L__BB6_74;
	st.global.f32 	[%rd1], %f58;
	bra.uni 	$L__BB6_74;
$L__BB6_3:
	and.b64  	%rd18, %rd16, 15;
	setp.ne.s64 	%p2, %rd18, 0;
	@%p2 bra 	$L__BB6_38;
	setp.gt.s32 	%p49, %r67, 4095;
	@%p49 bra 	$L__BB6_22;
	mov.u32 	%r1, %tid.x;
	setp.ge.s32 	%p66, %r1, %r67;
	mov.f32 	%f397, 0f00000000;
	mov.u32 	%r384, %r1;
	@%p66 bra 	$L__BB6_7;
	mul.wide.u32 	%rd113, %r1, 4;
	add.s64 	%rd112, %rd16, %rd113;
	// begin inline asm
	ld.global.nc.u32 %r300, [%rd112];
	// end inline asm
	mov.b32 	%f397, %r300;
	add.s32 	%r384, %r1, 256;
$L__BB6_7:
	setp.ge.s32 	%p67, %r384, %r67;
	@%p67 bra 	$L__BB6_13;
	not.b32 	%r301, %r384;
	add.s32 	%r4, %r67, %r301;
	and.b32  	%r302, %r4, 768;
	setp.eq.s32 	%p68, %r302, 768;
	@%p68 bra 	$L__BB6_11;
	mul.wide.u32 	%rd114, %r384, 4;
	add.s64 	%rd121, %rd16, %rd114;
	shr.u32 	%r303, %r4, 8;
	add.s32 	%r304, %r303, 1;
	and.b32  	%r305, %r304, 3;
	neg.s32 	%r382, %r305;
$L__BB6_10:
	.pragma "nounroll";
	// begin inline asm
	ld.global.nc.u32 %r306, [%rd121];
	// end inline asm
	mov.b32 	%f323, %r306;
	add.f32 	%f397, %f397, %f323;
	add.s32 	%r384, %r384, 256;
	add.s64 	%rd121, %rd121, 1024;
	add.s32 	%r382, %r382, 1;
	setp.ne.s32 	%p69, %r382, 0;
	@%p69 bra 	$L__BB6_10;
$L__BB6_11:
	setp.lt.u32 	%p70, %r4, 768;
	@%p70 bra 	$L__BB6_13;
$L__BB6_12:
	mul.wide.s32 	%rd120, %r384, 4;
	add.s64 	%rd116, %rd16, %rd120;
	// begin inline asm
	ld.global.nc.u32 %r307, [%rd116];
	// end inline asm
	mov.b32 	%f324, %r307;
	add.f32 	%f325, %f397, %f324;
	add.s64 	%rd117, %rd116, 1024;
	// begin inline asm
	ld.global.nc.u32 %r308, [%rd117];
	// end inline asm
	mov.b32 	%f326, %r308;
	add.f32 	%f327, %f325, %f326;
	add.s64 	%rd118, %rd116, 2048;
	// begin inline asm
	ld.global.nc.u32 %r309, [%rd118];
	// end inline asm
	mov.b32 	%f328, %r309;
	add.f32 	%f329, %f327, %f328;
	add.s64 	%rd119, %rd116, 3072;
	// begin inline asm
	ld.global.nc.u32 %r310, [%rd119];
	// end inline asm
	mov.b32 	%f330, %r310;
	add.f32 	%f397, %f329, %f330;
	add.s32 	%r384, %r384, 1024;
	setp.lt.s32 	%p71, %r384, %r67;
	@%p71 bra 	$L__BB6_12;
$L__BB6_13:
	setp.lt.s32 	%p72, %r67, 256;
	@%p72 bra 	$L__BB6_18;
	// begin inline asm
	mov.u32 %r349, %laneid;
	// end inline asm
	mov.b32 	%r351, %f397;
	mov.b32 	%r352, 1;
	mov.b32 	%r373, 31;
	mov.b32 	%r374, -1;
	// begin inline asm
	shfl.sync.down.b32 %r350, %r351, %r352, %r373, %r374;
	// end inline asm
	setp.gt.s32 	%p88, %r349, 30;
	mov.b32 	%f365, %r350;
	add.f32 	%f366, %f397, %f365;
	selp.f32 	%f367, %f397, %f366, %p88;
	mov.b32 	%r356, %f367;
	mov.b32 	%r357, 2;
	// begin inline asm
	shfl.sync.down.b32 %r355, %r356, %r357, %r373, %r374;
	// end inline asm
	setp.gt.s32 	%p89, %r349, 29;
	mov.b32 	%f368, %r355;
	add.f32 	%f369, %f367, %f368;
	selp.f32 	%f370, %f367, %f369, %p89;
	mov.b32 	%r361, %f370;
	mov.b32 	%r362, 4;
	// begin inline asm
	shfl.sync.down.b32 %r360, %r361, %r362, %r373, %r374;
	// end inline asm
	setp.gt.s32 	%p90, %r349, 27;
	mov.b32 	%f371, %r360;
	add.f32 	%f372, %f370, %f371;
	selp.f32 	%f373, %f370, %f372, %p90;
	mov.b32 	%r366, %f373;
	mov.b32 	%r367, 8;
	// begin inline asm
	shfl.sync.down.b32 %r365, %r366, %r367, %r373, %r374;
	// end inline asm
	setp.gt.s32 	%p91, %r349, 23;
	mov.b32 	%f374, %r365;
	add.f32 	%f375, %f373, %f374;
	selp.f32 	%f376, %f373, %f375, %p91;
	mov.b32 	%r371, %f376;
	mov.b32 	%r372, 16;
	// begin inline asm
	shfl.sync.down.b32 %r370, %r371, %r372, %r373, %r374;
	// end inline asm
	setp.gt.s32 	%p92, %r349, 15;
	mov.b32 	%f377, %r370;
	add.f32 	%f10, %f376, %f377;
	selp.f32 	%f418, %f376, %f10, %p92;
	setp.ne.s32 	%p93, %r349, 0;
	@%p93 bra 	$L__BB6_16;
	shr.u32 	%r375, %r1, 3;
	and.b32  	%r376, %r375, 124;
	mov.u32 	%r377, _ZZN3cub18CUB_300001_SM_10006detail6reduce28DeviceReduceSingleTileKernelINS2_10policy_hubIfyN4cuda3std3__44plusIfEEE10Policy1000EPfSC_iS9_ffNS7_10__identityEEEvT0_T1_T2_T3_T4_T6_E12temp_storage;
	add.s32 	%r378, %r377, %r376;
	st.shared.f32 	[%r378+8], %f10;
$L__BB6_16:
	bar.sync 	0;
	setp.ne.s32 	%p94, %r1, 0;
	@%p94 bra 	$L__BB6_72;
	ld.shared.f32 	%f378, [_ZZN3cub18CUB_300001_SM_10006detail6reduce28DeviceReduceSingleTileKernelINS2_10policy_hubIfyN4cuda3std3__44plusIfEEE10Policy1000EPfSC_iS9_ffNS7_10__identityEEEvT0_T1_T2_T3_T4_T6_E12temp_storage+12];
	add.f32 	%f379, %f418, %f378;
	ld.shared.f32 	%f380, [_ZZN3cub18CUB_300001_SM_10006detail6reduce28DeviceReduceSingleTileKernelINS2_10policy_hubIfyN4cuda3std3__44plusIfEEE10Policy1000EPfSC_iS9_ffNS7_10__identityEEEvT0_T1_T2_T3_T4_T6_E12temp_storage+16];
	add.f32 	%f381, %f379, %f380;
	ld.shared.f32 	%f382, [_ZZN3cub18CUB_300001_SM_10006detail6reduce28DeviceReduceSingleTileKernelINS2_10policy_hubIfyN4cuda3std3__44plusIfEEE10Policy1000EPfSC_iS9_ffNS7_10__identityEEEvT0_T1_T2_T3_T4_T6_E12temp_storage+20];
	add.f32 	%f383, %f381, %f382;
	ld.shared.f32 	%f384, [_ZZN3cub18CUB_300001_SM_10006detail6reduce28DeviceReduceSingleTileKernelINS2_10policy_hubIfyN4cuda3std3__44plusIfEEE10Policy1000EPfSC_iS9_ffNS7_10__identityEEEvT0_T1_T2_T3_T4_T6_E12temp_storage+24];
	add.f32 	%f385, %f383, %f384;
	ld.shared.f32 	%f386, [_ZZN3cub18CUB_300001_SM_10006detail6reduce28DeviceReduceSingleTileKernelINS2_10policy_hubIfyN4cuda3std3__44plusIfEEE10Policy1000EPfSC_iS9_ffNS7_10__identityEEEvT0_T1_T2_T3_T4_T6_E12temp_storage+28];
	add.f32 	%f387, %f385, %f386;
	ld.shared.f32 	%f388, [_ZZN3cub18CUB_300001_SM_10006detail6reduce28DeviceReduceSingleTileKernelINS2_10policy_hubIfyN4cuda3std3__44plusIfEEE10Policy1000EPfSC_iS9_ffNS7_10__identityEEEvT0_T1_T2_T3_T4_T6_E12temp_storage+32];
	add.f32 	%f389, %f387, %f388;
	ld.shared.f32 	%f390, [_ZZN3cub18CUB_300001_SM_10006detail6reduce28DeviceReduceSingleTileKernelINS2_10policy_hubIfyN4cuda3std3__44plusIfEEE10Policy1000EPfSC_iS9_ffNS7_10__identityEEEvT0_T1_T2_T3_T4_T6_E12temp_storage+36];
	add.f32 	%f418, %f389, %f390;
	bra.uni 	$L__BB6_72;
$L__BB6_18:
	// begin inline asm
	mov.u32 %r311, %laneid;
	// end inline asm
	and.b32  	%r337, %r1, 992;
	add.s32 	%r338, %r337, 32;
	setp.gt.s32 	%p73, %r338, %r67;
	not.b32 	%r339, %r337;
	add.s32 	%r340, %r67, %r339;
	selp.b32 	%r335, %r340, 31, %p73;
	mov.b32 	%r313, %f397;
	mov.b32 	%r314, 1;
	mov.b32 	%r336, -1;
	// begin inline asm
	shfl.sync.down.b32 %r312, %r313, %r314, %r335, %r336;
	// end inline asm
	setp.lt.s32 	%p74, %r311, %r335;
	mov.b32 	%f331, %r312;
	add.f32 	%f332, %f397, %f331;
	selp.f32 	%f333, %f332, %f397, %p74;
	mov.b32 	%r318, %f333;
	mov.b32 	%r319, 2;
	// begin inline asm
	shfl.sync.down.b32 %r317, %r318, %r319, %r335, %r336;
	// end inline asm
	add.s32 	%r341, %r311, 2;
	setp.gt.s32 	%p75, %r341, %r335;
	mov.b32 	%f334, %r317;
	add.f32 	%f335, %f333, %f334;
	selp.f32 	%f336, %f333, %f335, %p75;
	mov.b32 	%r323, %f336;
	mov.b32 	%r324, 4;
	// begin inline asm
	shfl.sync.down.b32 %r322, %r323, %r324, %r335, %r336;
	// end inline asm
	add.s32 	%r342, %r311, 4;
	setp.gt.s32 	%p76, %r342, %r335;
	mov.b32 	%f337, %r322;
	add.f32 	%f338, %f336, %f337;
	selp.f32 	%f339, %f336, %f338, %p76;
	mov.b32 	%r328, %f339;
	mov.b32 	%r329, 8;
	// begin inline asm
	shfl.sync.down.b32 %r327, %r328, %r329, %r335, %r336;
	// end inline asm
	add.s32 	%r343, %r311, 8;
	setp.gt.s32 	%p77, %r343, %r335;
	mov.b32 	%f340, %r327;
	add.f32 	%f341, %f339, %f340;
	selp.f32 	%f342, %f339, %f341, %p77;
	mov.b32 	%r333, %f342;
	mov.b32 	%r334, 16;
	// begin inline asm
	shfl.sync.down.b32 %r332, %r333, %r334, %r335, %r336;
	// end inline asm
	add.s32 	%r344, %r311, 16;
	setp.gt.s32 	%p78, %r344, %r335;
	mov.b32 	%f343, %r332;
	add.f32 	%f344, %f342, %f343;
	selp.f32 	%f418, %f342, %f344, %p78;
	setp.ne.s32 	%p79, %r311, 0;
	@%p79 bra 	$L__BB6_20;
	shr.u32 	%r345, %r1, 3;
	and.b32  	%r346, %r345, 124;
	mov.u32 	%r347, _ZZN3cub18CUB_300001_SM_10006detail6reduce28DeviceReduceSingleTileKernelINS2_10policy_hubIfyN4cuda3std3__44plusIfEEE10Policy1000EPfSC_iS9_ffNS7_10__identityEEEvT0_T1_T2_T3_T4_T6_E12temp_storage;
	add.s32 	%r348, %r347, %r346;
	st.shared.f32 	[%r348+8], %f418;
$L__BB6_20:
	bar.sync 	0;
	setp.ne.s32 	%p80, %r1, 0;
	@%p80 bra 	$L__BB6_72;
	setp.gt.s32 	%p81, %r67, 32;
	ld.shared.f32 	%f345, [_ZZN3cub18CUB_300001_SM_10006detail6reduce28DeviceReduceSingleTileKernelINS2_10policy_hubIfyN4cuda3std3__44plusIfEEE10Policy1000EPfSC_iS9_ffNS7_10__identityEEEvT0_T1_T2_T3_T4_T6_E12temp_storage+12];
	add.f32 	%f346, %f418, %f345;
	selp.f32 	%f347, %f346, %f418, %p81;
	setp.gt.s32 	%p82, %r67, 64;
	ld.shared.f32 	%f348, [_ZZN3cub18CUB_300001_SM_10006detail6reduce28DeviceReduceSingleTileKernelINS2_10policy_hubIfyN4cuda3std3__44plusIfEEE10Policy1000EPfSC_iS9_ffNS7_10__identityEEEvT0_T1_T2_T3_T4_T6_E12temp_storage+16];
	add.f32 	%f349, %f348, %f347;
	selp.f32 	%f350, %f349, %f347, %p82;
	setp.gt.s32 	%p83, %r67, 96;
	ld.shared.f32 	%f351, [_ZZN3cub18CUB_300001_SM_10006detail6reduce28DeviceReduceSingleTileKernelINS2_10policy_hubIfyN4cuda3std3__44plusIfEEE10Policy1000EPfSC_iS9_ffNS7_10__identityEEEvT0_T1_T2_T3_T4_T6_E12temp_storage+20];
	add.f32 	%f352, %f351, %f350;
	selp.f32 	%f353, %f352, %f350, %p83;
	setp.gt.s32 	%p84, %r67, 128;
	ld.shared.f32 	%f354, [_ZZN3cub18CUB_300001_SM_10006detail6reduce28DeviceReduceSingleTileKernelINS2_10policy_hubIfyN4cuda3std3__44plusIfEEE10Policy1000EPfSC_iS9_ffNS7_10__identityEEEvT0_T1_T2_T3_T4_T6_E12temp_storage+24];
	add.f32 	%f355, %f354, %f353;
	selp.f32 	%f356, %f355, %f353, %p84;
	setp.gt.s32 	%p85, %r67, 160;
	ld.shared.f32 	%f357, [_ZZN3cub18CUB_300001_SM_10006detail6reduce28DeviceReduceSingleTileKernelINS2_10policy_hubIfyN4cuda3std3__44plusIfEEE10Policy1000EPfSC_iS9_ffNS7_10__identityEEEvT0_T1_T2_T3_T4_T6_E12temp_storage+28];
	add.f32 	%f358, %f357, %f356;
	selp.f32 	%f359, %f358, %f356, %p85;
	setp.gt.s32 	%p86, %r67, 192;
	ld.shared.f32 	%f360, [_ZZN3cub18CUB_300001_SM_10006detail6reduce28DeviceReduceSingleTileKernelINS2_10policy_hubIfyN4cuda3std3__44plusIfEEE10Policy1000EPfSC_iS9_ffNS7_10__identityEEEvT0_T1_T2_T3_T4_T6_E12temp_storage+32];
	add.f32 	%f361, %f360, %f359;
	selp.f32 	%f362, %f361, %f359, %p86;
	setp.gt.s32 	%p87, %r67, 224;
	ld.shared.f32 	%f363, [_ZZN3cub18CUB_300001_SM_10006detail6reduce28DeviceReduceSingleTileKernelINS2_10policy_hubIfyN4cuda3std3__44plusIfEEE10Policy1000EPfSC_iS9_ffNS7_10__identityEEEvT0_T1_T2_T3_T4_T6_E12temp_storage+36];
	add.f32 	%f364, %f363, %f362;
	selp.f32 	%f418, %f364, %f362, %p87;
	bra.uni 	$L__BB6_72;
$L__BB6_22:
	mov.u32 	%r13, %tid.x;
	shl.b32 	%r224, %r13, 2;
	mul.wide.u32 	%rd86, %r224, 4;
	add.s64 	%rd76, %rd16, %rd86;
	// begin inline asm
	ld.global.nc.v2.u64 {%rd74, %rd75}, [%rd76];
	// end inline asm
	mov.b64 	{%r225, %r226}, %rd75;
	mov.b64 	{%r227, %r228}, %rd74;
	mov.b32 	%f225, %r228;
	mov.b32 	%f226, %r227;
	mov.b32 	%f227, %r226;
	mov.b32 	%f228, %r225;
	add.s64 	%rd79, %rd76, 4096;
	// begin inline asm
	ld.global.nc.v2.u64 {%rd77, %rd78}, [%rd79];
	// end inline asm
	mov.b64 	{%r229, %r230}, %rd78;
	mov.b64 	{%r231, %r232}, %rd77;
	mov.b32 	%f229, %r232;
	mov.b32 	%f230, %r231;
	mov.b32 	%f231, %r230;
	mov.b32 	%f232, %r229;
	add.s64 	%rd82, %rd76, 8192;
	// begin inline asm
	ld.global.nc.v2.u64 {%rd80, %rd81}, [%rd82];
	// end inline asm
	mov.b64 	{%r233, %r234}, %rd81;
	mov.b64 	{%r235, %r236}, %rd80;
	mov.b32 	%f233, %r236;
	mov.b32 	%f234, %r235;
	mov.b32 	%f235, %r234;
	mov.b32 	%f236, %r233;
	add.s64 	%rd85, %rd76, 12288;
	// begin inline asm
	ld.global.nc.v2.u64 {%rd83, %rd84}, [%rd85];
	// end inline asm
	mov.b64 	{%r237, %r238}, %rd84;
	mov.b64 	{%r239, %r240}, %rd83;
	mov.b32 	%f237, %r240;
	mov.b32 	%f238, %r239;
	mov.b32 	%f239, %r238;
	mov.b32 	%f240, %r237;
	add.f32 	%f241, %f226, %f225;
	add.f32 	%f242, %f228, %f227;
	add.f32 	%f243, %f230, %f229;
	add.f32 	%f244, %f232, %f231;
	add.f32 	%f245, %f234, %f233;
	add.f32 	%f246, %f236, %f235;
	add.f32 	%f247, %f238, %f237;
	add.f32 	%f248, %f240, %f239;
	add.f32 	%f249, %f241, %f242;
	add.f32 	%f250, %f243, %f244;
	add.f32 	%f251, %f245, %f246;
	add.f32 	%f252, %f247, %f248;
	add.f32 	%f253, %f249, %f250;
	add.f32 	%f254, %f251, %f252;
	add.f32 	%f404, %f253, %f254;
	setp.lt.u32 	%p50, %r67, 8192;
	mov.b32 	%r387, 4096;
	@%p50 bra 	$L__BB6_26;
	add.s32 	%r14, %r67, -4096;
	mov.b32 	%r387, 4096;
$L__BB6_24:
	mul.wide.s32 	%rd99, %r387, 4;
	add.s64 	%rd89, %rd76, %rd99;
	// begin inline asm
	ld.global.nc.v2.u64 {%rd87, %rd88}, [%rd89];
	// end inline asm
	mov.b64 	{%r242, %r243}, %rd88;
	mov.b64 	{%r244, %r245}, %rd87;
	mov.b32 	%f255, %r245;
	mov.b32 	%f256, %r244;
	mov.b32 	%f257, %r243;
	mov.b32 	%f258, %r242;
	add.s64 	%rd92, %rd89, 4096;
	// begin inline asm
	ld.global.nc.v2.u64 {%rd90, %rd91}, [%rd92];
	// end inline asm
	mov.b64 	{%r246, %r247}, %rd91;
	mov.b64 	{%r248, %r249}, %rd90;
	mov.b32 	%f259, %r249;
	mov.b32 	%f260, %r248;
	mov.b32 	%f261, %r247;
	mov.b32 	%f262, %r246;
	add.s64 	%rd95, %rd89, 8192;
	// begin inline asm
	ld.global.nc.v2.u64 {%rd93, %rd94}, [%rd95];
	// end inline asm
	mov.b64 	{%r250, %r251}, %rd94;
	mov.b64 	{%r252, %r253}, %rd93;
	mov.b32 	%f263, %r253;
	mov.b32 	%f264, %r252;
	mov.b32 	%f265, %r251;
	mov.b32 	%f266, %r250;
	add.s64 	%rd98, %rd89, 12288;
	// begin inline asm
	ld.global.nc.v2.u64 {%rd96, %rd97}, [%rd98];
	// end inline asm
	mov.b64 	{%r254, %r255}, %rd97;
	mov.b64 	{%r256, %r257}, %rd96;
	mov.b32 	%f267, %r257;
	mov.b32 	%f268, %r256;
	mov.b32 	%f269, %r255;
	mov.b32 	%f270, %r254;
	add.f32 	%f271, %f404, %f256;
	add.f32 	%f272, %f255, %f258;
	add.f32 	%f273, %f257, %f260;
	add.f32 	%f274, %f259, %f262;
	add.f32 	%f275, %f261, %f264;
	add.f32 	%f276, %f263, %f266;
	add.f32 	%f277, %f265, %f268;
	add.f32 	%f278, %f267, %f270;
	add.f32 	%f279, %f271, %f272;
	add.f32 	%f280, %f273, %f274;
	add.f32 	%f281, %f275, %f276;
	add.f32 	%f282, %f277, %f278;
	add.f32 	%f283, %f279, %f280;
	add.f32 	%f284, %f281, %f282;
	add.f32 	%f285, %f283, %f284;
	add.f32 	%f404, %f285, %f269;
	sub.s32 	%r258, %r67, %r387;
	setp.lt.s32 	%p51, %r258, 4096;
	@%p51 bra 	$L__BB6_34;
	add.s32 	%r387, %r387, 4096;
	setp.le.s32 	%p52, %r387, %r14;
	@%p52 bra 	$L__BB6_24;
$L__BB6_26:
	setp.le.s32 	%p53, %r67, %r387;
	@%p53 bra 	$L__BB6_34;
	sub.s32 	%r18, %r67, %r387;
	setp.ge.s32 	%p54, %r13, %r18;
	@%p54 bra 	$L__BB6_34;
	not.b32 	%r259, %r13;
	add.s32 	%r260, %r67, %r259;
	sub.s32 	%r19, %r260, %r387;
	and.b32  	%r261, %r19, 768;
	setp.eq.s32 	%p55, %r261, 768;
	mov.u32 	%r391, %r13;
	@%p55 bra 	$L__BB6_31;
	add.s32 	%r389, %r13, %r387;
	shr.u32 	%r262, %r19, 8;
	add.s32 	%r263, %r262, 1;
	and.b32  	%r264, %r263, 3;
	neg.s32 	%r388, %r264;
	mov.u32 	%r391, %r13;
$L__BB6_30:
	.pragma "nounroll";
	mul.wide.u32 	%rd101, %r389, 4;
	add.s64 	%rd100, %rd16, %rd101;
	// begin inline asm
	ld.global.nc.u32 %r265, [%rd100];
	// end inline asm
	mov.b32 	%f287, %r265;
	add.f32 	%f404, %f404, %f287;
	add.s32 	%r391, %r391, 256;
	add.s32 	%r389, %r389, 256;
	add.s32 	%r388, %r388, 1;
	setp.ne.s32 	%p56, %r388, 0;
	@%p56 bra 	$L__BB6_30;
$L__BB6_31:
	setp.lt.u32 	%p57, %r19, 768;
	@%p57 bra 	$L__BB6_34;
	cvt.u64.u32 	%rd102, %r391;
	cvt.u64.u32 	%rd103, %r387;
	add.s64 	%rd104, %rd102, %rd103;
	shl.b64 	%rd105, %rd104, 2;
	add.s64 	%rd106, %rd105, %rd16;
	add.s64 	%rd122, %rd106, 2048;
	add.s32 	%r392, %r391, %r387;
$L__BB6_33:
	mul.wide.u32 	%rd111, %r392, 4;
	add.s64 	%rd107, %rd16, %rd111;
	// begin inline asm
	ld.global.nc.u32 %r266, [%rd107];
	// end inline asm
	mov.b32 	%f288, %r266;
	add.f32 	%f289, %f404, %f288;
	add.s64 	%rd108, %rd122, -1024;
	// begin inline asm
	ld.global.nc.u32 %r267, [%rd108];
	// end inline asm
	mov.b32 	%f290, %r267;
	add.f32 	%f291, %f289, %f290;
	// begin inline asm
	ld.global.nc.u32 %r268, [%rd122];
	// end inline asm
	mov.b32 	%f292, %r268;
	add.f32 	%f293, %f291, %f292;
	add.s64 	%rd110, %rd122, 1024;
	// begin inline asm
	ld.global.nc.u32 %r269, [%rd110];
	// end inline asm
	mov.b32 	%f294, %r269;
	add.f32 	%f404, %f293, %f294;
	add.s32 	%r391, %r391, 1024;
	add.s64 	%rd122, %rd122, 4096;
	add.s32 	%r392, %r392, 1024;
	setp.lt.s32 	%p58, %r391, %r18;
	@%p58 bra 	$L__BB6_33;
$L__BB6_34:
	// begin inline asm
	mov.u32 %r270, %laneid;
	// end inline asm
	mov.b32 	%r272, %f404;
	mov.b32 	%r273, 1;
	mov.b32 	%r294, 31;
	mov.b32 	%r295, -1;
	// begin inline asm
	shfl.sync.down.b32 %r271, %r272, %r273, %r294, %r295;
	// end inline asm
	setp.gt.s32 	%p59, %r270, 30;
	mov.b32 	%f295, %r271;
	add.f32 	%f296, %f404, %f295;
	selp.f32 	%f297, %f404, %f296, %p59;
	mov.b32 	%r277, %f297;
	mov.b32 	%r278, 2;
	// begin inline asm
	shfl.sync.down.b32 %r276, %r277, %r278, %r294, %r295;
	// end inline asm
	setp.gt.s32 	%p60, %r270, 29;
	mov.b32 	%f298, %r276;
	add.f32 	%f299, %f297, %f298;
	selp.f32 	%f300, %f297, %f299, %p60;
	mov.b32 	%r282, %f300;
	mov.b32 	%r283, 4;
	// begin inline asm
	shfl.sync.down.b32 %r281, %r282, %r283, %r294, %r295;
	// end inline asm
	setp.gt.s32 	%p61, %r270, 27;
	mov.b32 	%f301, %r281;
	add.f32 	%f302, %f300, %f301;
	selp.f32 	%f303, %f300, %f302, %p61;
	mov.b32 	%r287, %f303;
	mov.b32 	%r288, 8;
	// begin inline asm
	shfl.sync.down.b32 %r286, %r287, %r288, %r294, %r295;
	// end inline asm
	setp.gt.s32 	%p62, %r270, 23;
	mov.b32 	%f304, %r286;
	add.f32 	%f305, %f303, %f304;
	selp.f32 	%f306, %f303, %f305, %p62;
	mov.b32 	%r292, %f306;
	mov.b32 	%r293, 16;
	// begin inline asm
	shfl.sync.down.b32 %r291, %r292, %r293, %r294, %r295;
	// end inline asm
	setp.gt.s32 	%p63, %r270, 15;
	mov.b32 	%f307, %r291;
	add.f32 	%f26, %f306, %f307;
	selp.f32 	%f418, %f306, %f26, %p63;
	setp.ne.s32 	%p64, %r270, 0;
	@%p64 bra 	$L__BB6_36;
	shr.u32 	%r296, %r13, 3;
	and.b32  	%r297, %r296, 124;
	mov.u32 	%r298, _ZZN3cub18CUB_300001_SM_10006detail6reduce28DeviceReduceSingleTileKernelINS2_10policy_hubIfyN4cuda3std3__44plusIfEEE10Policy1000EPfSC_iS9_ffNS7_10__identityEEEvT0_T1_T2_T3_T4_T6_E12temp_storage;
	add.s32 	%r299, %r298, %r297;
	st.shared.f32 	[%r299+8], %f26;
$L__BB6_36:
	bar.sync 	0;
	setp.ne.s32 	%p65, %r13, 0;
	@%p65 bra 	$L__BB6_72;
	ld.shared.f32 	%f308, [_ZZN3cub18CUB_300001_SM_10006detail6reduce28DeviceReduceSingleTileKernelINS2_10policy_hubIfyN4cuda3std3__44plusIfEEE10Policy1000EPfSC_iS9_ffNS7_10__identityEEEvT0_T1_T2_T3_T4_T6_E12temp_storage+12];
	add.f32 	%f309, %f418, %f308;
	ld.shared.f32 	%f310, [_ZZN3cub18CUB_300001_SM_10006detail6reduce28DeviceReduceSingleTileKernelINS2_10policy_hubIfyN4cuda3std3__44plusIfEEE10Policy1000EPfSC_iS9_ffNS7_10__identityEEEvT0_T1_T2_T3_T4_T6_E12temp_storage+16];
	add.f32 	%f311, %f309, %f310;
	ld.shared.f32 	%f312, [_ZZN3cub18CUB_300001_SM_10006detail6reduce28DeviceReduceSingleTileKernelINS2_10policy_hubIfyN4cuda3std3__44plusIfEEE10Policy1000EPfSC_iS9_ffNS7_10__identityEEEvT0_T1_T2_T3_T4_T6_E12temp_storage+20];
	add.f32 	%f313, %f311, %f312;
	ld.shared.f32 	%f314, [_ZZN3cub18CUB_300001_SM_10006detail6reduce28DeviceReduceSingleTileKernelINS2_10policy_hubIfyN4cuda3std3__44plusIfEEE10Policy1000EPfSC_iS9_ffNS7_10__identityEEEvT0_T1_T2_T3_T4_T6_E12temp_storage+24];
	add.f32 	%f315, %f313, %f314;
	ld.shared.f32 	%f316, [_ZZN3cub18CUB_300001_SM_10006detail6reduce28DeviceReduceSingleTileKernelINS2_10policy_hubIfyN4cuda3std3__44plusIfEEE10Policy1000EPfSC_iS9_ffNS7_10__identityEEEvT0_T1_T2_T3_T4_T6_E12temp_storage+28];
	add.f32 	%f317, %f315, %f316;
	ld.shared.f32 	%f318, [_ZZN3cub18CUB_300001_SM_10006detail6reduce28DeviceReduceSingleTileKernelINS2_10policy_hubIfyN4cuda3std3__44plusIfEEE10Policy1000EPfSC_iS9_ffNS7_10__identityEEEvT0_T1_T2_T3_T4_T6_E12temp_storage+32];
	add.f32 	%f319, %f317, %f318;
	ld.shared.f32 	%f320, [_ZZN3cub18CUB_300001_SM_10006detail6reduce28DeviceReduceSingleTileKernelINS2_10policy_hubIfyN4cuda3std3__44plusIfEEE10Policy1000EPfSC_iS9_ffNS7_10__identityEEEvT0_T1_T2_T3_T4_T6_E12temp_storage+36];
	add.f32 	%f418, %f319, %f320;
	bra.uni 	$L__BB6_72;
$L__BB6_38:
	setp.gt.s32 	%p3, %r67, 4095;
	@%p3 bra 	$L__BB6_56;
	mov.u32 	%r34, %tid.x;
	setp.ge.s32 	%p20, %r34, %r67;
	mov.f32 	%f410, 0f00000000;
	mov.u32 	%r397, %r34;
	@%p20 bra 	$L__BB6_41;
	mul.wide.u32 	%rd66, %r34, 4;
	add.s64 	%rd65, %rd16, %rd66;
	// begin inline asm
	ld.global.nc.u32 %r144, [%rd65];
	// end inline asm
	mov.b32 	%f410, %r144;
	add.s32 	%r397, %r34, 256;
$L__BB6_41:
	setp.ge.s32 	%p21, %r397, %r67;
	@%p21 bra 	$L__BB6_47;
	not.b32 	%r145, %r397;
	add.s32 	%r37, %r67, %r145;
	and.b32  	%r146, %r37, 768;
	setp.eq.s32 	%p22, %r146, 768;
	@%p22 bra 	$L__BB6_45;
	mul.wide.u32 	%rd67, %r397, 4;
	add.s64 	%rd123, %rd16, %rd67;
	shr.u32 	%r147, %r37, 8;
	add.s32 	%r148, %r147, 1;
	and.b32  	%r149, %r148, 3;
	neg.s32 	%r395, %r149;
$L__BB6_44:
	.pragma "nounroll";
	// begin inline asm
	ld.global.nc.u32 %r150, [%rd123];
	// end inline asm
	mov.b32 	%f157, %r150;
	add.f32 	%f410, %f410, %f157;
	add.s32 	%r397, %r397, 256;
	add.s64 	%rd123, %rd123, 1024;
	add.s32 	%r395, %r395, 1;
	setp.ne.s32 	%p23, %r395, 0;
	@%p23 bra 	$L__BB6_44;
$L__BB6_45:
	setp.lt.u32 	%p24, %r37, 768;
	@%p24 bra 	$L__BB6_47;
$L__BB6_46:
	mul.wide.s32 	%rd73, %r397, 4;
	add.s64 	%rd69, %rd16, %rd73;
	// begin inline asm
	ld.global.nc.u32 %r151, [%rd69];
	// end inline asm
	mov.b32 	%f158, %r151;
	add.f32 	%f159, %f410, %f158;
	add.s64 	%rd70, %rd69, 1024;
	// begin inline asm
	ld.global.nc.u32 %r152, [%rd70];
	// end inline asm
	mov.b32 	%f160, %r152;
	add.f32 	%f161, %f159, %f160;
	add.s64 	%rd71, %rd69, 2048;
	// begin inline asm
	ld.global.nc.u32 %r153, [%rd71];
	// end inline asm
	mov.b32 	%f162, %r153;
	add.f32 	%f163, %f161, %f162;
	add.s64 	%rd72, %rd69, 3072;
	// begin inline asm
	ld.global.nc.u32 %r154, [%rd72];
	// end inline asm
	mov.b32 	%f164, %r154;
	add.f32 	%f410, %f163, %f164;
	add.s32 	%r397, %r397, 1024;
	setp.lt.s32 	%p25, %r397, %r67;
	@%p25 bra 	$L__BB6_46;
$L__BB6_47:
	setp.lt.s32 	%p26, %r67, 256;
	@%p26 bra 	$L__BB6_52;
	// begin inline asm
	mov.u32 %r193, %laneid;
	// end inline asm
	mov.b32 	%r195, %f410;
	mov.b32 	%r196, 1;
	mov.b32 	%r217, 31;
	mov.b32 	%r218, -1;
	// begin inline asm
	shfl.sync.down.b32 %r194, %r195, %r196, %r217, %r218;
	// end inline asm
	setp.gt.s32 	%p42, %r193, 30;
	mov.b32 	%f199, %r194;
	add.f32 	%f200, %f410, %f199;
	selp.f32 	%f201, %f410, %f200, %p42;
	mov.b32 	%r200, %f201;
	mov.b32 	%r201, 2;
	// begin inline asm
	shfl.sync.down.b32 %r199, %r200, %r201, %r217, %r218;
	// end inline asm
	setp.gt.s32 	%p43, %r193, 29;
	mov.b32 	%f202, %r199;
	add.f32 	%f203, %f201, %f202;
	selp.f32 	%f204, %f201, %f203, %p43;
	mov.b32 	%r205, %f204;
	mov.b32 	%r206, 4;
	// begin inline asm
	shfl.sync.down.b32 %r204, %r205, %r206, %r217, %r218;
	// end inline asm
	setp.gt.s32 	%p44, %r193, 27;
	mov.b32 	%f205, %r204;
	add.f32 	%f206, %f204, %f205;
	selp.f32 	%f207, %f204, %f206, %p44;
	mov.b32 	%r210, %f207;
	mov.b32 	%r211, 8;
	// begin inline asm
	shfl.sync.down.b32 %r209, %r210, %r211, %r217, %r218;
	// end inline asm
	setp.gt.s32 	%p45, %r193, 23;
	mov.b32 	%f208, %r209;
	add.f32 	%f209, %f207, %f208;
	selp.f32 	%f210, %f207, %f209, %p45;
	mov.b32 	%r215, %f210;
	mov.b32 	%r216, 16;
	// begin inline asm
	shfl.sync.down.b32 %r214, %r215, %r216, %r217, %r218;
	// end inline asm
	setp.gt.s32 	%p46, %r193, 15;
	mov.b32 	%f211, %r214;
	add.f32 	%f38, %f210, %f211;
	selp.f32 	%f418, %f210, %f38, %p46;
	setp.ne.s32 	%p47, %r193, 0;
	@%p47 bra 	$L__BB6_50;
	shr.u32 	%r219, %r34, 3;
	and.b32  	%r220, %r219, 124;
	mov.u32 	%r221, _ZZN3cub18CUB_300001_SM_10006detail6reduce28DeviceReduceSingleTileKernelINS2_10policy_hubIfyN4cuda3std3__44plusIfEEE10Policy1000EPfSC_iS9_ffNS7_10__identityEEEvT0_T1_T2_T3_T4_T6_E12temp_storage;
	add.s32 	%r222, %r221, %r220;
	st.shared.f32 	[%r222+8], %f38;
$L__BB6_50:
	bar.sync 	0;
	setp.ne.s32 	%p48, %r34, 0;
	@%p48 bra 	$L__BB6_72;
	ld.shared.f32 	%f212, [_ZZN3cub18CUB_300001_SM_10006detail6reduce28DeviceReduceSingleTileKernelINS2_10policy_hubIfyN4cuda3std3__44plusIfEEE10Policy1000EPfSC_iS9_ffNS7_10__identityEEEvT0_T1_T2_T3_T4_T6_E12temp_storage+12];
	add.f32 	%f213, %f418, %f212;
	ld.shared.f32 	%f214, [_ZZN3cub18CUB_300001_SM_10006detail6reduce28DeviceReduceSingleTileKernelINS2_10policy_hubIfyN4cuda3std3__44plusIfEEE10Policy1000EPfSC_iS9_ffNS7_10__identityEEEvT0_T1_T2_T3_T4_T6_E12temp_storage+16];
	add.f32 	%f215, %f213, %f214;
	ld.shared.f32 	%f216, [_ZZN3cub18CUB_300001_SM_10006detail6reduce28DeviceReduceSingleTileKernelINS2_10policy_hubIfyN4cuda3std3__44plusIfEEE10Policy1000EPfSC_iS9_ffNS7_10__identityEEEvT0_T1_T2_T3_T4_T6_E12temp_storage+20];
	add.f32 	%f217, %f215, %f216;
	ld.shared.f32 	%f218, [_ZZN3cub18CUB_300001_SM_10006detail6reduce28DeviceReduceSingleTileKernelINS2_10policy_hubIfyN4cuda3std3__44plusIfEEE10Policy1000EPfSC_iS9_ffNS7_10__identityEEEvT0_T1_T2_T3_T4_T6_E12temp_storage+24];
	add.f32 	%f219, %f217, %f218;
	ld.shared.f32 	%f220, [_ZZN3cub18CUB_300001_SM_10006detail6reduce28DeviceReduceSingleTileKernelINS2_10policy_hubIfyN4cuda3std3__44plusIfEEE10Policy1000EPfSC_iS9_ffNS7_10__identityEEEvT0_T1_T2_T3_T4_T6_E12temp_storage+28];
	add.f32 	%f221, %f219, %f220;
	ld.shared.f32 	%f222, [_ZZN3cub18CUB_300001_SM_10006detail6reduce28DeviceReduceSingleTileKernelINS2_10policy_hubIfyN4cuda3std3__44plusIfEEE10Policy1000EPfSC_iS9_ffNS7_10__identityEEEvT0_T1_T2_T3_T4_T6_E12temp_storage+32];
	add.f32 	%f223, %f221, %f222;
	ld.shared.f32 	%f224, [_ZZN3cub18CUB_300001_SM_10006detail6reduce28DeviceReduceSingleTileKernelINS2_10policy_hubIfyN4cuda3std3__44plusIfEEE10Policy1000EPfSC_iS9_ffNS7_10__identityEEEvT0_T1_T2_T3_T4_T6_E12temp_storage+36];
	add.f32 	%f418, %f223, %f224;
	bra.uni 	$L__BB6_72;
$L__BB6_52:
	// begin inline asm
	mov.u32 %r155, %laneid;
	// end inline asm
	and.b32  	%r181, %r34, 992;
	add.s32 	%r182, %r181, 32;
	setp.gt.s32 	%p27, %r182, %r67;
	not.b32 	%r183, %r181;
	add.s32 	%r184, %r67, %r183;
	selp.b32 	%r179, %r184, 31, %p27;
	mov.b32 	%r157, %f410;
	mov.b32 	%r158, 1;
	mov.b32 	%r180, -1;
	// begin inline asm
	shfl.sync.down.b32 %r156, %r157, %r158, %r179, %r180;
	// end inline asm
	setp.lt.s32 	%p28, %r155, %r179;
	mov.b32 	%f165, %r156;
	add.f32 	%f166, %f410, %f165;
	selp.f32 	%f167, %f166, %f410, %p28;
	mov.b32 	%r162, %f167;
	mov.b32 	%r163, 2;
	// begin inline asm
	shfl.sync.down.b32 %r161, %r162, %r163, %r179, %r180;
	// end inline asm
	add.s32 	%r185, %r155, 2;
	setp.gt.s32 	%p29, %r185, %r179;
	mov.b32 	%f168, %r161;
	add.f32 	%f169, %f167, %f168;
	selp.f32 	%f170, %f167, %f169, %p29;
	mov.b32 	%r167, %f170;
	mov.b32 	%r168, 4;
	// begin inline asm
	shfl.sync.down.b32 %r166, %r167, %r168, %r179, %r180;
	// end inline asm
	add.s32 	%r186, %r155, 4;
	setp.gt.s32 	%p30, %r186, %r179;
	mov.b32 	%f171, %r166;
	add.f32 	%f172, %f170, %f171;
	selp.f32 	%f173, %f170, %f172, %p30;
	mov.b32 	%r172, %f173;
	mov.b32 	%r173, 8;
	// begin inline asm
	shfl.sync.down.b32 %r171, %r172, %r173, %r179, %r180;
	// end inline asm
	add.s32 	%r187, %r155, 8;
	setp.gt.s32 	%p31, %r187, %r179;
	mov.b32 	%f174, %r171;
	add.f32 	%f175, %f173, %f174;
	selp.f32 	%f176, %f173, %f175, %p31;
	mov.b32 	%r177, %f176;
	mov.b32 	%r178, 16;
	// begin inline asm
	shfl.sync.down.b32 %r176, %r177, %r178, %r179, %r180;
	// end inline asm
	add.s32 	%r188, %r155, 16;
	setp.gt.s32 	%p32, %r188, %r179;
	mov.b32 	%f177, %r176;
	add.f32 	%f178, %f176, %f177;
	selp.f32 	%f418, %f176, %f178, %p32;
	setp.ne.s32 	%p33, %r155, 0;
	@%p33 bra 	$L__BB6_54;
	shr.u32 	%r189, %r34, 3;
	and.b32  	%r190, %r189, 124;
	mov.u32 	%r191, _ZZN3cub18CUB_300001_SM_10006detail6reduce28DeviceReduceSingleTileKernelINS2_10policy_hubIfyN4cuda3std3__44plusIfEEE10Policy1000EPfSC_iS9_ffNS7_10__identityEEEvT0_T1_T2_T3_T4_T6_E12temp_storage;
	add.s32 	%r192, %r191, %r190;
	st.shared.f32 	[%r192+8], %f418;
$L__BB6_54:
	bar.sync 	0;
	setp.ne.s32 	%p34, %r34, 0;
	@%p34 bra 	$L__BB6_72;
	setp.gt.s32 	%p35, %r67, 32;
	ld.shared.f32 	%f179, [_ZZN3cub18CUB_300001_SM_10006detail6reduce28DeviceReduceSingleTileKernelINS2_10policy_hubIfyN4cuda3std3__44plusIfEEE10Policy1000EPfSC_iS9_ffNS7_10__identityEEEvT0_T1_T2_T3_T4_T6_E12temp_storage+12];
	add.f32 	%f180, %f418, %f179;
	selp.f32 	%f181, %f180, %f418, %p35;
	setp.gt.s32 	%p36, %r67, 64;
	ld.shared.f32 	%f182, [_ZZN3cub18CUB_300001_SM_10006detail6reduce28DeviceReduceSingleTileKernelINS2_10policy_hubIfyN4cuda3std3__44plusIfEEE10Policy1000EPfSC_iS9_ffNS7_10__identityEEEvT0_T1_T2_T3_T4_T6_E12temp_storage+16];
	add.f32 	%f183, %f182, %f181;
	selp.f32 	%f184, %f183, %f181, %p36;
	setp.gt.s32 	%p37, %r67, 96;
	ld.shared.f32 	%f185, [_ZZN3cub18CUB_300001_SM_10006detail6reduce28DeviceReduceSingleTileKernelINS2_10policy_hubIfyN4cuda3std3__44plusIfEEE10Policy1000EPfSC_iS9_ffNS7_10__identityEEEvT0_T1_T2_T3_T4_T6_E12temp_storage+20];
	add.f32 	%f186, %f185, %f184;
	selp.f32 	%f187, %f186, %f184, %p37;
	setp.gt.s32 	%p38, %r67, 128;
	ld.shared.f32 	%f188, [_ZZN3cub18CUB_300001_SM_10006detail6reduce28DeviceReduceSingleTileKernelINS2_10policy_hubIfyN4cuda3std3__44plusIfEEE10Policy1000EPfSC_iS9_ffNS7_10__identityEEEvT0_T1_T2_T3_T4_T6_E12temp_storage+24];
	add.f32 	%f189, %f188, %f187;
	selp.f32 	%f190, %f189, %f187, %p38;
	setp.gt.s32 	%p39, %r67, 160;
	ld.shared.f32 	%f191, [_ZZN3cub18CUB_300001_SM_10006detail6reduce28DeviceReduceSingleTileKernelINS2_10policy_hubIfyN4cuda3std3__44plusIfEEE10Policy1000EPfSC_iS9_ffNS7_10__identityEEEvT0_T1_T2_T3_T4_T6_E12temp_storage+28];
	add.f32 	%f192, %f191, %f190;
	selp.f32 	%f193, %f192, %f190, %p39;
	setp.gt.s32 	%p40, %r67, 192;
	ld.shared.f32 	%f194, [_ZZN3cub18CUB_300001_SM_10006detail6reduce28DeviceReduceSingleTileKernelINS2_10policy_hubIfyN4cuda3std3__44plusIfEEE10Policy1000EPfSC_iS9_ffNS7_10__identityEEEvT0_T1_T2_T3_T4_T6_E12temp_storage+32];
	add.f32 	%f195, %f194, %f193;
	selp.f32 	%f196, %f195, %f193, %p40;
	setp.gt.s32 	%p41, %r67, 224;
	ld.shared.f32 	%f197, [_ZZN3cub18CUB_300001_SM_10006detail6reduce28DeviceReduceSingleTileKernelINS2_10policy_hubIfyN4cuda3std3__44plusIfEEE10Policy1000EPfSC_iS9_ffNS7_10__identityEEEvT0_T1_T2_T3_T4_T6_E12temp_storage+36];
	add.f32 	%f198, %f197, %f196;
	selp.f32 	%f418, %f198, %f196, %p41;
	bra.uni 	$L__BB6_72;
$L__BB6_56:
	mov.u32 	%r46, %tid.x;
	mul.wide.u32 	%rd35, %r46, 4;
	add.s64 	%rd19, %rd16, %rd35;
	// begin inline asm
	ld.global.nc.u32 %r68, [%rd19];
	// end inline asm
	mov.b32 	%f59, %r68;
	add.s64 	%rd20, %rd19, 1024;
	// begin inline asm
	ld.global.nc.u32 %r69, [%rd20];
	// end inline asm
	mov.b32 	%f60, %r69;
	add.s64 	%rd21, %rd19, 2048;
	// begin inline asm
	ld.global.nc.u32 %r70, [%rd21];
	// end inline asm
	mov.b32 	%f61, %r70;
	add.s64 	%rd22, %rd19, 3072;
	// begin inline asm
	ld.global.nc.u32 %r71, [%rd22];
	// end inline asm
	mov.b32 	%f62, %r71;
	add.s64 	%rd23, %rd19, 4096;
	// begin inline asm
	ld.global.nc.u32 %r72, [%rd23];
	// end inline asm
	mov.b32 	%f63, %r72;
	add.s64 	%rd24, %rd19, 5120;
	// begin inline asm
	ld.global.nc.u32 %r73, [%rd24];
	// end inline asm
	mov.b32 	%f64, %r73;
	add.s64 	%rd25, %rd19, 6144;
	// begin inline asm
	ld.global.nc.u32 %r74, [%rd25];
	// end inline asm
	mov.b32 	%f65, %r74;
	add.s64 	%rd26, %rd19, 7168;
	// begin inline asm
	ld.global.nc.u32 %r75, [%rd26];
	// end inline asm
	mov.b32 	%f66, %r75;
	add.s64 	%rd27, %rd19, 8192;
	// begin inline asm
	ld.global.nc.u32 %r76, [%rd27];
	// end inline asm
	mov.b32 	%f67, %r76;
	add.s64 	%rd28, %rd19, 9216;
	// begin inline asm
	ld.global.nc.u32 %r77, [%rd28];
	// end inline asm
	mov.b32 	%f68, %r77;
	add.s64 	%rd29, %rd19, 10240;
	// begin inline asm
	ld.global.nc.u32 %r78, [%rd29];
	// end inline asm
	mov.b32 	%f69, %r78;
	add.s64 	%rd30, %rd19, 11264;
	// begin inline asm
	ld.global.nc.u32 %r79, [%rd30];
	// end inline asm
	mov.b32 	%f70, %r79;
	add.s64 	%rd31, %rd19, 12288;
	// begin inline asm
	ld.global.nc.u32 %r80, [%rd31];
	// end inline asm
	mov.b32 	%f71, %r80;
	add.s64 	%rd32, %rd19, 13312;
	// begin inline asm
	ld.global.nc.u32 %r81, [%rd32];
	// end inline asm
	mov.b32 	%f72, %r81;
	add.s64 	%rd33, %rd19, 14336;
	// begin inline asm
	ld.global.nc.u32 %r82, [%rd33];
	// end inline asm
	mov.b32 	%f73, %r82;
	add.s64 	%rd34, %rd19, 15360;
	// begin inline asm
	ld.global.nc.u32 %r83, [%rd34];
	// end inline asm
	mov.b32 	%f74, %r83;
	add.f32 	%f75, %f59, %f60;
	add.f32 	%f76, %f61, %f62;
	add.f32 	%f77, %f63, %f64;
	add.f32 	%f78, %f65, %f66;
	add.f32 	%f79, %f67, %f68;
	add.f32 	%f80, %f69, %f70;
	add.f32 	%f81, %f71, %f72;
	add.f32 	%f82, %f73, %f74;
	add.f32 	%f83, %f75, %f76;
	add.f32 	%f84, %f77, %f78;
	add.f32 	%f85, %f79, %f80;
	add.f32 	%f86, %f81, %f82;
	add.f32 	%f87, %f83, %f84;
	add.f32 	%f88, %f85, %f86;
	add.f32 	%f417, %f87, %f88;
	setp.lt.u32 	%p4, %r67, 8192;
	mov.b32 	%r400, 4096;
	@%p4 bra 	$L__BB6_60;
	add.s32 	%r47, %r67, -4096;
	mov.b32 	%r400, 4096;
$L__BB6_58:
	mul.wide.s32 	%rd52, %r400, 4;
	add.s64 	%rd36, %rd19, %rd52;
	// begin inline asm
	ld.global.nc.u32 %r86, [%rd36];
	// end inline asm
	mov.b32 	%f89, %r86;
	add.s64 	%rd37, %rd36, 1024;
	// begin inline asm
	ld.global.nc.u32 %r87, [%rd37];
	// end inline asm
	mov.b32 	%f90, %r87;
	add.s64 	%rd38, %rd36, 2048;
	// begin inline asm
	ld.global.nc.u32 %r88, [%rd38];
	// end inline asm
	mov.b32 	%f91, %r88;
	add.s64 	%rd39, %rd36, 3072;
	// begin inline asm
	ld.global.nc.u32 %r89, [%rd39];
	// end inline asm
	mov.b32 	%f92, %r89;
	add.s64 	%rd40, %rd36, 4096;
	// begin inline asm
	ld.global.nc.u32 %r90, [%rd40];
	// end inline asm
	mov.b32 	%f93, %r90;
	add.s64 	%rd41, %rd36, 5120;
	// begin inline asm
	ld.global.nc.u32 %r91, [%rd41];
	// end inline asm
	mov.b32 	%f94, %r91;
	add.s64 	%rd42, %rd36, 6144;
	// begin inline asm
	ld.global.nc.u32 %r92, [%rd42];
	// end inline asm
	mov.b32 	%f95, %r92;
	add.s64 	%rd43, %rd36, 7168;
	// begin inline asm
	ld.global.nc.u32 %r93, [%rd43];
	// end inline asm
	mov.b32 	%f96, %r93;
	add.s64 	%rd44, %rd36, 8192;
	// begin inline asm
	ld.global.nc.u32 %r94, [%rd44];
	// end inline asm
	mov.b32 	%f97, %r94;
	add.s64 	%rd45, %rd36, 9216;
	// begin inline asm
	ld.global.nc.u32 %r95, [%rd45];
	// end inline asm
	mov.b32 	%f98, %r95;
	add.s64 	%rd46, %rd36, 10240;
	// begin inline asm
	ld.global.nc.u32 %r96, [%rd46];
	// end inline asm
	mov.b32 	%f99, %r96;
	add.s64 	%rd47, %rd36, 11264;
	// begin inline asm
	ld.global.nc.u32 %r97, [%rd47];
	// end inline asm
	mov.b32 	%f100, %r97;
	add.s64 	%rd48, %rd36, 12288;
	// begin inline asm
	ld.global.nc.u32 %r98, [%rd48];
	// end inline asm
	mov.b32 	%f101, %r98;
	add.s64 	%rd49, %rd36, 13312;
	// begin inline asm
	ld.global.nc.u32 %r99, [%rd49];
	// end inline asm
	mov.b32 	%f102, %r99;
	add.s64 	%rd50, %rd36, 14336;
	// begin inline asm
	ld.global.nc.u32 %r100, [%rd50];
	// end inline asm
	mov.b32 	%f103, %r100;
	add.s64 	%rd51, %rd36, 15360;
	// begin inline asm
	ld.global.nc.u32 %r101, [%rd51];
	// end inline asm
	mov.b32 	%f104, %r101;
	add.f32 	%f105, %f417, %f89;
	add.f32 	%f106, %f90, %f91;
	add.f32 	%f107, %f92, %f93;
	add.f32 	%f108, %f94, %f95;
	add.f32 	%f109, %f96, %f97;
	add.f32 	%f110, %f98, %f99;
	add.f32 	%f111, %f100, %f101;
	add.f32 	%f112, %f102, %f103;
	add.f32 	%f113, %f105, %f106;
	add.f32 	%f114, %f107, %f108;
	add.f32 	%f115, %f109, %f110;
	add.f32 	%f116, %f111, %f112;
	add.f32 	%f117, %f113, %f114;
	add.f32 	%f118, %f115, %f116;
	add.f32 	%f119, %f117, %f118;
	add.f32 	%f417, %f119, %f104;
	sub.s32 	%r102, %r67, %r400;
	setp.lt.s32 	%p5, %r102, 4096;
	@%p5 bra 	$L__BB6_68;
	add.s32 	%r400, %r400, 4096;
	setp.le.s32 	%p6, %r400, %r47;
	@%p6 bra 	$L__BB6_58;
$L__BB6_60:
	setp.le.s32 	%p7, %r67, %r400;
	@%p7 bra 	$L__BB6_68;
	sub.s32 	%r51, %r67, %r400;
	setp.ge.s32 	%p8, %r46, %r51;
	@%p8 bra 	$L__BB6_68;
	not.b32 	%r103, %r46;
	add.s32 	%r104, %r67, %r103;
	sub.s32 	%r52, %r104, %r400;
	and.b32  	%r105, %r52, 768;
	setp.eq.s32 	%p9, %r105, 768;
	mov.u32 	%r404, %r46;
	@%p9 bra 	$L__BB6_65;
	add.s32 	%r402, %r46, %r400;
	shr.u32 	%r106, %r52, 8;
	add.s32 	%r107, %r106, 1;
	and.b32  	%r108, %r107, 3;
	neg.s32 	%r401, %r108;
	mov.u32 	%r404, %r46;
$L__BB6_64:
	.pragma "nounroll";
	mul.wide.u32 	%rd54, %r402, 4;
	add.s64 	%rd53, %rd16, %rd54;
	// begin inline asm
	ld.global.nc.u32 %r109, [%rd53];
	// end inline asm
	mov.b32 	%f121, %r109;
	add.f32 	%f417, %f417, %f121;
	add.s32 	%r404, %r404, 256;
	add.s32 	%r402, %r402, 256;
	add.s32 	%r401, %r401, 1;
	setp.ne.s32 	%p10, %r401, 0;
	@%p10 bra 	$L__BB6_64;
$L__BB6_65:
	setp.lt.u32 	%p11, %r52, 768;
	@%p11 bra 	$L__BB6_68;
	cvt.u64.u32 	%rd55, %r404;
	cvt.u64.u32 	%rd56, %r400;
	add.s64 	%rd57, %rd55, %rd56;
	shl.b64 	%rd58, %rd57, 2;
	add.s64 	%rd59, %rd58, %rd16;
	add.s64 	%rd124, %rd59, 2048;
	add.s32 	%r405, %r404, %r400;
$L__BB6_67:
	mul.wide.u32 	%rd64, %r405, 4;
	add.s64 	%rd60, %rd16, %rd64;
	// begin inline asm
	ld.global.nc.u32 %r110, [%rd60];
	// end inline asm
	mov.b32 	%f122, %r110;
	add.f32 	%f123, %f417, %f122;
	add.s64 	%rd61, %rd124, -1024;
	// begin inline asm
	ld.global.nc.u32 %r111, [%rd61];
	// end inline asm
	mov.b32 	%f124, %r111;
	add.f32 	%f125, %f123, %f124;
	// begin inline asm
	ld.global.nc.u32 %r112, [%rd124];
	// end inline asm
	mov.b32 	%f126, %r112;
	add.f32 	%f127, %f125, %f126;
	add.s64 	%rd63, %rd124, 1024;
	// begin inline asm
	ld.global.nc.u32 %r113, [%rd63];
	// end inline asm
	mov.b32 	%f128, %r113;
	add.f32 	%f417, %f127, %f128;
	add.s32 	%r404, %r404, 1024;
	add.s64 	%rd124, %rd124, 4096;
	add.s32 	%r405, %r405, 1024;
	setp.lt.s32 	%p12, %r404, %r51;
	@%p12 bra 	$L__BB6_67;
$L__BB6_68:
	// begin inline asm
	mov.u32 %r114, %laneid;
	// end inline asm
	mov.b32 	%r116, %f417;
	mov.b32 	%r117, 1;
	mov.b32 	%r138, 31;
	mov.b32 	%r139, -1;
	// begin inline asm
	shfl.sync.down.b32 %r115, %r116, %r117, %r138, %r139;
	// end inline asm
	setp.gt.s32 	%p13, %r114, 30;
	mov.b32 	%f129, %r115;
	add.f32 	%f130, %f417, %f129;
	selp.f32 	%f131, %f417, %f130, %p13;
	mov.b32 	%r121, %f131;
	mov.b32 	%r122, 2;
	// begin inline asm
	shfl.sync.down.b32 %r120, %r121, %r122, %r138, %r139;
	// end inline asm
	setp.gt.s32 	%p14, %r114, 29;
	mov.b32 	%f132, %r120;
	add.f32 	%f133, %f131, %f132;
	selp.f32 	%f134, %f131, %f133, %p14;
	mov.b32 	%r126, %f134;
	mov.b32 	%r127, 4;
	// begin inline asm
	shfl.sync.down.b32 %r125, %r126, %r127, %r138, %r139;
	// end inline asm
	setp.gt.s32 	%p15, %r114, 27;
	mov.b32 	%f135, %r125;
	add.f32 	%f136, %f134, %f135;
	selp.f32 	%f137, %f134, %f136, %p15;
	mov.b32 	%r131, %f137;
	mov.b32 	%r132, 8;
	// begin inline asm
	shfl.sync.down.b32 %r130, %r131, %r132, %r138, %r139;
	// end inline asm
	setp.gt.s32 	%p16, %r114, 23;
	mov.b32 	%f138, %r130;
	add.f32 	%f139, %f137, %f138;
	selp.f32 	%f140, %f137, %f139, %p16;
	mov.b32 	%r136, %f140;
	mov.b32 	%r137, 16;
	// begin inline asm
	shfl.sync.down.b32 %r135, %r136, %r137, %r138, %r139;
	// end inline asm
	setp.gt.s32 	%p17, %r114, 15;
	mov.b32 	%f141, %r135;
	add.f32 	%f54, %f140, %f141;
	selp.f32 	%f418, %f140, %f54, %p17;
	setp.ne.s32 	%p18, %r114, 0;
	@%p18 bra 	$L__BB6_70;
	shr.u32 	%r140, %r46, 3;
	and.b32  	%r141, %r140, 124;
	mov.u32 	%r142, _ZZN3cub18CUB_300001_SM_10006detail6reduce28DeviceReduceSingleTileKernelINS2_10policy_hubIfyN4cuda3std3__44plusIfEEE10Policy1000EPfSC_iS9_ffNS7_10__identityEEEvT0_T1_T2_T3_T4_T6_E12temp_storage;
	add.s32 	%r143, %r142, %r141;
	st.shared.f32 	[%r143+8], %f54;
$L__BB6_70:
	bar.sync 	0;
	setp.ne.s32 	%p19, %r46, 0;
	@%p19 bra 	$L__BB6_72;
	ld.shared.f32 	%f142, [_ZZN3cub18CUB_300001_SM_10006detail6reduce28DeviceReduceSingleTileKernelINS2_10policy_hubIfyN4cuda3std3__44plusIfEEE10Policy1000EPfSC_iS9_ffNS7_10__identityEEEvT0_T1_T2_T3_T4_T6_E12temp_storage+12];
	add.f32 	%f143, %f418, %f142;
	ld.shared.f32 	%f144, [_ZZN3cub18CUB_300001_SM_10006detail6reduce28DeviceReduceSingleTileKernelINS2_10policy_hubIfyN4cuda3std3__44plusIfEEE10Policy1000EPfSC_iS9_ffNS7_10__identityEEEvT0_T1_T2_T3_T4_T6_E12temp_storage+16];
	add.f32 	%f145, %f143, %f144;
	ld.shared.f32 	%f146, [_ZZN3cub18CUB_300001_SM_10006detail6reduce28DeviceReduceSingleTileKernelINS2_10policy_hubIfyN4cuda3std3__44plusIfEEE10Policy1000EPfSC_iS9_ffNS7_10__identityEEEvT0_T1_T2_T3_T4_T6_E12temp_storage+20];
	add.f32 	%f147, %f145, %f146;
	ld.shared.f32 	%f148, [_ZZN3cub18CUB_300001_SM_10006detail6reduce28DeviceReduceSingleTileKernelINS2_10policy_hubIfyN4cuda3std3__44plusIfEEE10Policy1000EPfSC_iS9_ffNS7_10__identityEEEvT0_T1_T2_T3_T4_T6_E12temp_storage+24];
	add.f32 	%f149, %f147, %f148;
	ld.shared.f32 	%f150, [_ZZN3cub18CUB_300001_SM_10006detail6reduce28DeviceReduceSingleTileKernelINS2_10policy_hubIfyN4cuda3std3__44plusIfEEE10Policy1000EPfSC_iS9_ffNS7_10__identityEEEvT0_T1_T2_T3_T4_T6_E12temp_storage+28];
	add.f32 	%f151, %f149, %f150;
	ld.shared.f32 	%f152, [_ZZN3cub18CUB_300001_SM_10006detail6reduce28DeviceReduceSingleTileKernelINS2_10policy_hubIfyN4cuda3std3__44plusIfEEE10Policy1000EPfSC_iS9_ffNS7_10__identityEEEvT0_T1_T2_T3_T4_T6_E12temp_storage+32];
	add.f32 	%f153, %f151, %f152;
	ld.shared.f32 	%f154, [_ZZN3cub18CUB_300001_SM_10006detail6reduce28DeviceReduceSingleTileKernelINS2_10policy_hubIfyN4cuda3std3__44plusIfEEE10Policy1000EPfSC_iS9_ffNS7_10__identityEEEvT0_T1_T2_T3_T4_T6_E12temp_storage+36];
	add.f32 	%f418, %f153, %f154;
$L__BB6_72:
	mov.u32 	%r379, %tid.x;
	setp.ne.s32 	%p95, %r379, 0;
	@%p95 bra 	$L__BB6_74;
	add.f32 	%f391, %f58, %f418;
	st.global.f32 	[%rd1], %f391;
$L__BB6_74:
	ret;

}


// ===== COMPILED SASS (sm_100) =====

	.target	sm_100

	.elftype	@"ET_EXEC"


//--------------------- .note.nv.tkinfo           --------------------------
	.section	.note.nv.tkinfo,"",@"SHT_NOTE"
	.sectionflags	@"SHF_NOTE_NV_TKINFO"
	.tkinfo
        /*0018*/ 	.word	0x00000002
        /*0030*/ 	.string	""
        /*0030*/ 	.string	"ptxas"
        /*0030*/ 	.string	"Cuda compilation tools, release 13.0, V13.0.88"
        /*0030*/ 	.string	"Build cuda_13.0.r13.0/compiler.36424714_0"
        /*0030*/ 	.string	"-arch sm_100 -m 64 "



//--------------------- .note.nv.cuinfo           --------------------------
	.section	.note.nv.cuinfo,"",@"SHT_NOTE"
	.sectionflags	@"SHF_NOTE_NV_CUINFO"
        /*0018*/ 	.short	0x0002
        /*001a*/ 	.short	0x0064
        /*001c*/ 	.short	0x0082
	.zero		2


//--------------------- .nv.info                  --------------------------
	.section	.nv.info,"",@"SHT_CUDA_INFO"
	.align	4


	//----- nvinfo : EIATTR_REGCOUNT
	.align		4
        /*0000*/ 	.byte	0x04, 0x2f
        /*0002*/ 	.short	(.L_44 - .L_43)
	.align		4
.L_43:
        /*0004*/ 	.word	index@(_ZN3cub18CUB_300001_SM_10006detail11EmptyKernelIvEEvv)
        /*0008*/ 	.word	0x00000004


	//----- nvinfo : EIATTR_FRAME_SIZE
	.align		4
.L_44:
        /*000c*/ 	.byte	0x04, 0x11
        /*000e*/ 	.short	(.L_46 - .L_45)
	.align		4
.L_45:
        /*0010*/ 	.word	index@(_ZN3cub18CUB_300001_SM_10006detail11EmptyKernelIvEEvv)
        /*0014*/ 	.word	0x00000000


	//----- nvinfo : EIATTR_REGCOUNT
	.align		4
.L_46:
        /*0018*/ 	.byte	0x04, 0x2f
        /*001a*/ 	.short	(.L_48 - .L_47)
	.align		4
.L_47:
        /*001c*/ 	.word	index@(_ZN3cub18CUB_300001_SM_10006detail6reduce28DeviceReduceSingleTileKernelINS2_10policy_hubIfjN4cuda3std3__44plusIfEEE10Policy1000EN6thrust24THRUST_300001_SM_1000_NS6detail15normal_iteratorINSD_10device_ptrIfEEEEPfjS9_ff6squareIfEEEvT0_T1_T2_T3_T4_T6_)
        /*0020*/ 	.word	0x00000020


	//----- nvinfo : EIATTR_FRAME_SIZE
	.align		4
.L_48:
        /*0024*/ 	.byte	0x04, 0x11
        /*0026*/ 	.short	(.L_50 - .L_49)
	.align		4
.L_49:
        /*0028*/ 	.word	index@(_ZN3cub18CUB_300001_SM_10006detail6reduce28DeviceReduceSingleTileKernelINS2_10policy_hubIfjN4cuda3std3__44plusIfEEE10Policy1000EN6thrust24THRUST_300001_SM_1000_NS6detail15normal_iteratorINSD_10device_ptrIfEEEEPfjS9_ff6squareIfEEEvT0_T1_T2_T3_T4_T6_)
        /*002c*/ 	.word	0x00000000


	//----- nvinfo : EIATTR_REGCOUNT
	.align		4
.L_50:
        /*0030*/ 	.byte	0x04, 0x2f
        /*0032*/ 	.short	(.L_52 - .L_51)
	.align		4
.L_51:
        /*0034*/ 	.word	index@(_ZN3cub18CUB_300001_SM_10006detail6reduce18DeviceReduceKernelINS2_10policy_hubIfjN4cuda3std3__44plusIfEEE10Policy1000EN6thrust24THRUST_300001_SM_1000_NS6detail15normal_iteratorINSD_10device_ptrIfEEEEjS9_f6squareIfEEEvT0_PT3_T1_NS0_13GridEvenShareISO_EET2_T4_)
        /*0038*/ 	.word	0x00000020


	//----- nvinfo : EIATTR_FRAME_SIZE
	.align		4
.L_52:
        /*003c*/ 	.byte	0x04, 0x11
        /*003e*/ 	.short	(.L_54 - .L_53)
	.align		4
.L_53:
        /*0040*/ 	.word	index@(_ZN3cub18CUB_300001_SM_10006detail6reduce18DeviceReduceKernelINS2_10policy_hubIfjN4cuda3std3__44plusIfEEE10Policy1000EN6thrust24THRUST_300001_SM_1000_NS6detail15normal_iteratorINSD_10device_ptrIfEEEEjS9_f6squareIfEEEvT0_PT3_T1_NS0_13GridEvenShareISO_EET2_T4_)
        /*0044*/ 	.word	0x00000000


	//----- nvinfo : EIATTR_REGCOUNT
	.align		4
.L_54:
        /*0048*/ 	.byte	0x04, 0x2f
        /*004a*/ 	.short	(.L_56 - .L_55)
	.align		4
.L_55:
        /*004c*/ 	.word	index@(_ZN3cub18CUB_300001_SM_10006detail6reduce28DeviceReduceSingleTileKernelINS2_10policy_hubIfjN4cuda3std3__44plusIfEEE10Policy1000EPfSC_iS9_ffNS7_10__identityEEEvT0_T1_T2_T3_T4_T6_)
        /*0050*/ 	.word	0x0000001e


	//----- nvinfo : EIATTR_FRAME_SIZE
	.align		4
.L_56:
        /*0054*/ 	.byte	0x04, 0x11
        /*0056*/ 	.short	(.L_58 - .L_57)
	.align		4
.L_57:
        /*0058*/ 	.word	index@(_ZN3cub18CUB_300001_SM_10006detail6reduce28DeviceReduceSingleTileKernelINS2_10policy_hubIfjN4cuda3std3__44plusIfEEE10Policy1000EPfSC_iS9_ffNS7_10__identityEEEvT0_T1_T2_T3_T4_T6_)
        /*005c*/ 	.word	0x00000000


	//----- nvinfo : EIATTR_REGCOUNT
	.align		4
.L_58:
        /*0060*/ 	.byte	0x04, 0x2f
        /*0062*/ 	.short	(.L_60 - .L_59)
	.align		4
.L_59:
        /*0064*/ 	.word	index@(_ZN3cub18CUB_300001_SM_10006detail6reduce28DeviceReduceSingleTileKernelINS2_10policy_hubIfyN4cuda3std3__44plusIfEEE10Policy1000EN6thrust24THRUST_300001_SM_1000_NS6detail15normal_iteratorINSD_10device_ptrIfEEEEPfyS9_ff6squareIfEEEvT0_T1_T2_T3_T4_T6_)
        /*0068*/ 	.word	0x00000020


	//----- nvinfo : EIATTR_FRAME_SIZE
	.align		4
.L_60:
        /*006c*/ 	.byte	0x04, 0x11
        /*006e*/ 	.short	(.L_62 - .L_61)
	.align		4
.L_61:
        /*0070*/ 	.word	index@(_ZN3cub18CUB_300001_SM_10006detail6reduce28DeviceReduceSingleTileKernelINS2_10policy_hubIfyN4cuda3std3__44plusIfEEE10Policy1000EN6thrust24THRUST_300001_SM_1000_NS6detail15normal_iteratorINSD_10device_ptrIfEEEEPfyS9_ff6squareIfEEEvT0_T1_T2_T3_T4_T6_)
        /*0074*/ 	.word	0x00000000


	//----- nvinfo : EIATTR_REGCOUNT
	.align		4
.L_62:
        /*0078*/ 	.byte	0x04, 0x2f
        /*007a*/ 	.short	(.L_64 - .L_63)
	.align		4
.L_63:
        /*007c*/ 	.word	index@(_ZN3cub18CUB_300001_SM_10006detail6reduce18DeviceReduceKernelINS2_10policy_hubIfyN4cuda3std3__44plusIfEEE10Policy1000EN6thrust24THRUST_300001_SM_1000_NS6detail15normal_iteratorINSD_10device_ptrIfEEEEyS9_f6squareIfEEEvT0_PT3_T1_NS0_13GridEvenShareISO_EET2_T4_)
        /*0080*/ 	.word	0x0000001f


	//----- nvinfo : EIATTR_FRAME_SIZE
	.align		4
.L_64:
        /*0084*/ 	.byte	0x04, 0x11
        /*0086*/ 	.short	(.L_66 - .L_65)
	.align		4
.L_65:
        /*0088*/ 	.word	index@(_ZN3cub18CUB_300001_SM_10006detail6reduce18DeviceReduceKernelINS2_10policy_hubIfyN4cuda3std3__44plusIfEEE10Policy1000EN6thrust24THRUST_300001_SM_1000_NS6detail15normal_iteratorINSD_10device_ptrIfEEEEyS9_f6squareIfEEEvT0_PT3_T1_NS0_13GridEvenShareISO_EET2_T4_)
        /*008c*/ 	.word	0x00000000


	//----- nvinfo : EIATTR_REGCOUNT
	.align		4
.L_66:
        /*0090*/ 	.byte	0x04, 0x2f
        /*0092*/ 	.short	(.L_68 - .L_67)
	.align		4
.L_67:
        /*0094*/ 	.word	index@(_ZN3cub18CUB_300001_SM_10006detail6reduce28DeviceReduceSingleTileKernelINS2_10policy_hubIfyN4cuda3std3__44plusIfEEE10Policy1000EPfSC_iS9_ffNS7_10__identityEEEvT0_T1_T2_T3_T4_T6_)
        /*0098*/ 	.word	0x0000001e


	//----- nvinfo : EIATTR_FRAME_SIZE
	.align		4
.L_68:
        /*009c*/ 	.byte	0x04, 0x11
        /*009e*/ 	.short	(.L_70 - .L_69)
	.align		4
.L_69:
        /*00a0*/ 	.word	index@(_ZN3cub18CUB_300001_SM_10006detail6reduce28DeviceReduceSingleTileKernelINS2_10policy_hubIfyN4cuda3std3__44plusIfEEE10Policy1000EPfSC_iS9_ffNS7_10__identityEEEvT0_T1_T2_T3_T4_T6_)
        /*00a4*/ 	.word	0x00000000


	//----- nvinfo : EIATTR_MIN_STACK_SIZE
	.align		4
.L_70:
        /*00a8*/ 	.byte	0x04, 0x12
        /*00aa*/ 	.short	(.L_72 - .L_71)
	.align		4
.L_71:
        /*00ac*/ 	.word	index@(_ZN3cub18CUB_300001_SM_10006detail6reduce28DeviceReduceSingleTileKernelINS2_10policy_hubIfyN4cuda3std3__44plusIfEEE10Policy1000EPfSC_iS9_ffNS7_10__identityEEEvT0_T1_T2_T3_T4_T6_)
        /*00b0*/ 	.word	0x00000000


	//----- nvinfo : EIATTR_MIN_STACK_SIZE
	.align		4
.L_72:
        /*00b4*/ 	.byte	0x04, 0x12
        /*00b6*/ 	.short	(.L_74 - .L_73)
	.align		4
.L_73:
        /*00b8*/ 	.word	index@(_ZN3cub18CUB_300001_SM_10006detail6reduce18DeviceReduceKernelINS2_10policy_hubIfyN4cuda3std3__44plusIfEEE10Policy1000EN6thrust24THRUST_300001_SM_1000_NS6detail15normal_iteratorINSD_10device_ptrIfEEEEyS9_f6squareIfEEEvT0_PT3_T1_NS0_13GridEvenShareISO_EET2_T4_)
        /*00bc*/ 	.word	0x00000000


	//----- nvinfo : EIATTR_MIN_STACK_SIZE
	.align		4
.L_74:
        /*00c0*/ 	.byte	0x04, 0x12
        /*00c2*/ 	.short	(.L_76 - .L_75)
	.align		4
.L_75:
        /*00c4*/ 	.word	index@(_ZN3cub18CUB_300001_SM_10006detail6reduce28DeviceReduceSingleTileKernelINS2_10policy_hubIfyN4cuda3std3__44plusIfEEE10Policy1000EN6thrust24THRUST_300001_SM_1000_NS6detail15normal_iteratorINSD_10device_ptrIfEEEEPfyS9_ff6squareIfEEEvT0_T1_T2_T3_T4_T6_)
        /*00c8*/ 	.word	0x00000000


	//----- nvinfo : EIATTR_MIN_STACK_SIZE
	.align		4
.L_76:
        /*00cc*/ 	.byte	0x04, 0x12
        /*00ce*/ 	.short	(.L_78 - .L_77)
	.align		4
.L_77:
        /*00d0*/ 	.word	index@(_ZN3cub18CUB_300001_SM_10006detail6reduce28DeviceReduceSingleTileKernelINS2_10policy_hubIfjN4cuda3std3__44plusIfEEE10Policy1000EPfSC_iS9_ffNS7_10__identityEEEvT0_T1_T2_T3_T4_T6_)
        /*00d4*/ 	.word	0x00000000


	//----- nvinfo : EIATTR_MIN_STACK_SIZE
	.align		4
.L_78:
        /*00d8*/ 	.byte	0x04, 0x12
        /*00da*/ 	.short	(.L_80 - .L_79)
	.align		4
.L_79:
        /*00dc*/ 	.word	index@(_ZN3cub18CUB_300001_SM_10006detail6reduce18DeviceReduceKernelINS2_10policy_hubIfjN4cuda3std3__44plusIfEEE10Policy1000EN6thrust24THRUST_300001_SM_1000_NS6detail15normal_iteratorINSD_10device_ptrIfEEEEjS9_f6squareIfEEEvT0_PT3_T1_NS0_13GridEvenShareISO_EET2_T4_)
        /*00e0*/ 	.word	0x00000000


	//----- nvinfo : EIATTR_MIN_STACK_SIZE
	.align		4
.L_80:
        /*00e4*/ 	.byte	0x04, 0x12
        /*00e6*/ 	.short	(.L_82 - .L_81)
	.align		4
.L_81:
        /*00e8*/ 	.word	index@(_ZN3cub18CUB_300001_SM_10006detail6reduce28DeviceReduceSingleTileKernelINS2_10policy_hubIfjN4cuda3std3__44plusIfEEE10Policy1000EN6thrust24THRUST_300001_SM_1000_NS6detail15normal_iteratorINSD_10device_ptrIfEEEEPfjS9_ff6squareIfEEEvT0_T1_T2_T3_T4_T6_)
        /*00ec*/ 	.word	0x00000000


	//----- nvinfo : EIATTR_MIN_STACK_SIZE
	.align		4
.L_82:
        /*00f0*/ 	.byte	0x04, 0x12
        /*00f2*/ 	.short	(.L_84 - .L_83)
	.align		4
.L_83:
        /*00f4*/ 	.word	index@(_ZN3cub18CUB_300001_SM_10006detail11EmptyKernelIvEEvv)
        /*00f8*/ 	.word	0x00000000
.L_84:


//--------------------- .nv.compat                --------------------------
	.section	.nv.compat,"",@"SHT_CUDA_COMPAT_INFO"
	.align	4
        /*0000*/ 	.byte	0x02, 0x09, 0x00, 0x00, 0x02, 0x02, 0x01, 0x00, 0x02, 0x05, 0x05, 0x00, 0x03, 0x07, 0x01, 0x01
        /*0010*/ 	.byte	0x02, 0x03, 0x00, 0x00, 0x02, 0x06, 0x01, 0x00, 0x04, 0x0b, 0x08, 0x00, 0x09, 0x00, 0x00, 0x00
        /*0020*/ 	.byte	0x00, 0x00, 0x00, 0x00


//--------------------- .nv.info._ZN3cub18CUB_300001_SM_10006detail6reduce28DeviceReduceSingleTileKernelINS2_10policy_hubIfyN4cuda3std3__44plusIfEEE10Policy1000EPfSC_iS9_ffNS7_10__identityEEEvT0_T1_T2_T3_T4_T6_ --------------------------
	.section	.nv.info._ZN3cub18CUB_300001_SM_10006detail6reduce28DeviceReduceSingleTileKernelINS2_10policy_hubIfyN4cuda3std3__44plusIfEEE10Policy1000EPfSC_iS9_ffNS7_10__identityEEEvT0_T1_T2_T3_T4_T6_,"",@"SHT_CUDA_INFO"
	.sectionflags	@""
	.align	4


	//----- nvinfo : EIATTR_CUDA_API_VERSION
	.align		4
        /*0000*/ 	.byte	0x04, 0x37
        /*0002*/ 	.short	(.L_86 - .L_85)
.L_85:
        /*0004*/ 	.word	0x00000082


	//----- nvinfo : EIATTR_KPARAM_INFO
	.align		4
.L_86:
        /*0008*/ 	.byte	0x04, 0x17
        /*000a*/ 	.short	(.L_88 - .L_87)
.L_87:
        /*000c*/ 	.word	0x00000000
        /*0010*/ 	.short	0x0005
        /*0012*/ 	.short	0x001c
        /*0014*/ 	.byte	0x00, 0xf0, 0x05, 0x00


	//----- nvinfo : EIATTR_KPARAM_INFO
	.align		4
.L_88:
        /*0018*/ 	.byte	0x04, 0x17
        /*001a*/ 	.short	(.L_90 - .L_89)
.L_89:
        /*001c*/ 	.word	0x00000000
        /*0020*/ 	.short	0x0004
        /*0022*/ 	.short	0x0018
        /*0024*/ 	.byte	0x00, 0xf0, 0x11, 0x00


	//----- nvinfo : EIATTR_KPARAM_INFO
	.align		4
.L_90:
        /*0028*/ 	.byte	0x04, 0x17
        /*002a*/ 	.short	(.L_92 - .L_91)
.L_91:
        /*002c*/ 	.word	0x00000000
        /*0030*/ 	.short	0x0003
        /*0032*/ 	.short	0x0014
        /*0034*/ 	.byte	0x00, 0xf0, 0x05, 0x00


	//----- nvinfo : EIATTR_KPARAM_INFO
	.align		4
.L_92:
        /*0038*/ 	.byte	0x04, 0x17
        /*003a*/ 	.short	(.L_94 - .L_93)
.L_93:
        /*003c*/ 	.word	0x00000000
        /*0040*/ 	.short	0x0002
        /*0042*/ 	.short	0x0010
        /*0044*/ 	.byte	0x00, 0xf0, 0x11, 0x00


	//----- nvinfo : EIATTR_KPARAM_INFO
	.align		4
.L_94:
        /*0048*/ 	.byte	0x04, 0x17
        /*004a*/ 	.short	(.L_96 - .L_95)
.L_95:
        /*004c*/ 	.word	0x00000000
        /*0050*/ 	.short	0x0001
        /*0052*/ 	.short	0x0008
        /*0054*/ 	.byte	0x00, 0xf5, 0x21, 0x00


	//----- nvinfo : EIATTR_KPARAM_INFO
	.align		4
.L_96:
        /*0058*/ 	.byte	0x04, 0x17
        /*005a*/ 	.short	(.L_98 - .L_97)
.L_97:
        /*005c*/ 	.word	0x00000000
        /*0060*/ 	.short	0x0000
        /*0062*/ 	.short	0x0000
        /*0064*/ 	.byte	0x00, 0xf5, 0x21, 0x00


	//----- nvinfo : EIATTR_SPARSE_MMA_MASK
	.align		4
.L_98:
        /*0068*/ 	.byte	0x03, 0x50
        /*006a*/ 	.short	0x0000


	//----- nvinfo : EIATTR_MAXREG_COUNT
	.align		4
        /*006c*/ 	.byte	0x03, 0x1b
        /*006e*/ 	.short	0x00ff


	//----- nvinfo : EIATTR_NUM_BARRIERS
	.align		4
        /*0070*/ 	.byte	0x02, 0x4c
        /*0072*/ 	.byte	0x01
	.zero		1


	//----- nvinfo : EIATTR_MERCURY_ISA_VERSION
	.align		4
        /*0074*/ 	.byte	0x03, 0x5f
        /*0076*/ 	.short	0x0101


	//----- nvinfo : EIATTR_COOP_GROUP_MASK_REGIDS
	.align		4
        /*0078*/ 	.byte	0x04, 0x29
        /*007a*/ 	.short	(.L_100 - .L_99)


	//   ....[0]....
.L_99:
        /*007c*/ 	.word	0xffffffff


	//   ....[1]....
        /*0080*/ 	.word	0xffffffff


	//   ....[2]....
        /*0084*/ 	.word	0xffffffff


	//   ....[3]....
        /*0088*/ 	.word	0xffffffff


	//   ....[4]....
        /*008c*/ 	.word	0xffffffff


	//   ....[5]....
        /*0090*/ 	.word	0xffffffff


	//   ....[6]....
        /*0094*/ 	.word	0xffffffff


	//   ....[7]....
        /*0098*/ 	.word	0xffffffff


	//   ....[8]....
        /*009c*/ 	.word	0xffffffff


	//   ....[9]....
        /*00a0*/ 	.word	0xffffffff


	//   ....[10]....
        /*00a4*/ 	.word	0xffffffff


	//   ....[11]....
        /*00a8*/ 	.word	0xffffffff


	//   ....[12]....
        /*00ac*/ 	.word	0xffffffff


	//   ....[13]....
        /*00b0*/ 	.word	0xffffffff


	//   ....[14]....
        /*00b4*/ 	.word	0xffffffff


	//   ....[15]....
        /*00b8*/ 	.word	0xffffffff


	//   ....[16]....
        /*00bc*/ 	.word	0xffffffff


	//   ....[17]....
        /*00c0*/ 	.word	0xffffffff


	//   ....[18]....
        /*00c4*/ 	.word	0xffffffff


	//   ....[19]....
        /*00c8*/ 	.word	0xffffffff


	//   ....[20]....
        /*00cc*/ 	.word	0xffffffff


	//   ....[21]....
        /*00d0*/ 	.word	0xffffffff


	//   ....[22]....
        /*00d4*/ 	.word	0xffffffff


	//   ....[23]....
        /*00d8*/ 	.word	0xffffffff


	//   ....[24]....
        /*00dc*/ 	.word	0xffffffff


	//   ....[25]....
        /*00e0*/ 	.word	0xffffffff


	//   ....[26]....
        /*00e4*/ 	.word	0xffffffff


	//   ....[27]....
        /*00e8*/ 	.word	0xffffffff


	//   ....[28]....
        /*00ec*/ 	.word	0xffffffff


	//   ....[29]....
        /*00f0*/ 	.word	0xffffffff


	//----- nvinfo : EIATTR_COOP_GROUP_INSTR_OFFSETS
	.align		4
.L_100:
        /*00f4*/ 	.byte	0x04, 0x28
        /*00f6*/ 	.short	(.L_102 - .L_101)


	//   ....[0]....
.L_101:
        /*00f8*/ 	.word	0x00000980


	//   ....[1]....
        /*00fc*/ 	.word	0x000009e0


	//   ....[2]....
        /*0100*/ 	.word	0x00000a50


	//   ....[3]....
        /*0104*/ 	.word	0x00000aa0


	//   ....[4]....
        /*0108*/ 	.word	0x00000ad0


	//   ....[5]....
        /*010c*/ 	.word	0x00000c90


	//   ....[6]....
        /*0110*/ 	.word	0x00000d20


	//   ....[7]....
        /*0114*/ 	.word	0x00000d60


	//   ....[8]....
        /*0118*/ 	.word	0x00000db0


	//   ....[9]....
        /*011c*/ 	.word	0x00000df0


	//   ....[10]....
        /*0120*/ 	.word	0x00001c00


	//   ....[11]....
        /*0124*/ 	.word	0x00001c80


	//   ....[12]....
        /*0128*/ 	.word	0x00001cd0


	//   ....[13]....
        /*012c*/ 	.word	0x00001d10


	//   ....[14]....
        /*0130*/ 	.word	0x00001d40


	//   ....[15]....
        /*0134*/ 	.word	0x00002700


	//   ....[16]....
        /*0138*/ 	.word	0x00002760


	//   ....[17]....
        /*013c*/ 	.word	0x000027d0


	//   ....[18]....
        /*0140*/ 	.word	0x00002820


	//   ....[19]....
        /*0144*/ 	.word	0x00002850


	//   ....[20]....
        /*0148*/ 	.word	0x00002a10


	//   ....[21]....
        /*014c*/ 	.word	0x00002a90


	//   ....[22]....
        /*0150*/ 	.word	0x00002ad0


	//   ....[23]....
        /*0154*/ 	.word	0x00002b10


	//   ....[24]....
        /*0158*/ 	.word	0x00002b70


	//   ....[25]....
        /*015c*/ 	.word	0x00003b00


	//   ....[26]....
        /*0160*/ 	.word	0x00003b80


	//   ....[27]....
        /*0164*/ 	.word	0x00003bd0


	//   ....[28]....
        /*0168*/ 	.word	0x00003c10


	//   ....[29]....
        /*016c*/ 	.word	0x00003c40


	//----- nvinfo : EIATTR_VRC_CTA_INIT_COUNT
	.align		4
.L_102:
        /*0170*/ 	.byte	0x02, 0x4a
	.zero		1
	.zero		1


	//----- nvinfo : EIATTR_EXIT_INSTR_OFFSETS
	.align		4
        /*0174*/ 	.byte	0x04, 0x1c
        /*0176*/ 	.short	(.L_104 - .L_103)


	//   ....[0]....
.L_103:
        /*0178*/ 	.word	0x00000080


	//   ....[1]....
        /*017c*/ 	.word	0x000000c0


	//   ....[2]....
        /*0180*/ 	.word	0x00003d90


	//   ....[3]....
        /*0184*/ 	.word	0x00003de0


	//----- nvinfo : EIATTR_MAX_THREADS
	.align		4
.L_104:
        /*0188*/ 	.byte	0x04, 0x05
        /*018a*/ 	.short	(.L_106 - .L_105)
.L_105:
        /*018c*/ 	.word	0x00000100
        /*0190*/ 	.word	0x00000001
        /*0194*/ 	.word	0x00000001


	//----- nvinfo : EIATTR_CRS_STACK_SIZE
	.align		4
.L_106:
        /*0198*/ 	.byte	0x04, 0x1e
        /*019a*/ 	.short	(.L_108 - .L_107)
.L_107:
        /*019c*/ 	.word	0x00000000


	//----- nvinfo : EIATTR_CBANK_PARAM_SIZE
	.align		4
.L_108:
        /*01a0*/ 	.byte	0x03, 0x19
        /*01a2*/ 	.short	0x001d


	//----- nvinfo : EIATTR_PARAM_CBANK
	.align		4
        /*01a4*/ 	.byte	0x04, 0x0a
        /*01a6*/ 	.short	(.L_110 - .L_109)
	.align		4
.L_109:
        /*01a8*/ 	.word	index@(.nv.constant0._ZN3cub18CUB_300001_SM_10006detail6reduce28DeviceReduceSingleTileKernelINS2_10policy_hubIfyN4cuda3std3__44plusIfEEE10Policy1000EPfSC_iS9_ffNS7_10__identityEEEvT0_T1_T2_T3_T4_T6_)
        /*01ac*/ 	.short	0x0380
        /*01ae*/ 	.short	0x001d


	//----- nvinfo : EIATTR_SW_WAR
	.align		4
.L_110:
        /*01b0*/ 	.byte	0x04, 0x36
        /*01b2*/ 	.short	(.L_112 - .L_111)
.L_111:
        /*01b4*/ 	.word	0x00000008
.L_112:


//--------------------- .nv.info._ZN3cub18CUB_300001_SM_10006detail6reduce18DeviceReduceKernelINS2_10policy_hubIfyN4cuda3std3__44plusIfEEE10Policy1000EN6thrust24THRUST_300001_SM_1000_NS6detail15normal_iteratorINSD_10device_ptrIfEEEEyS9_f6squareIfEEEvT0_PT3_T1_NS0_13GridEvenShareISO_EET2_T4_ --------------------------
	.section	.nv.info._ZN3cub18CUB_300001_SM_10006detail6reduce18DeviceReduceKernelINS2_10policy_hubIfyN4cuda3std3__44plusIfEEE10Policy1000EN6thrust24THRUST_300001_SM_1000_NS6detail15normal_iteratorINSD_10device_ptrIfEEEEyS9_f6squareIfEEEvT0_PT3_T1_NS0_13GridEvenShareISO_EET2_T4_,"",@"SHT_CUDA_INFO"
	.sectionflags	@""
	.align	4


	//----- nvinfo : EIATTR_CUDA_API_VERSION
	.align		4
        /*0000*/ 	.byte	0x04, 0x37
        /*0002*/ 	.short	(.L_114 - .L_113)
.L_113:
        /*0004*/ 	.word	0x00000082


	//----- nvinfo : EIATTR_KPARAM_INFO
	.align		4
.L_114:
        /*0008*/ 	.byte	0x04, 0x17
        /*000a*/ 	.short	(.L_116 - .L_115)
.L_115:
        /*000c*/ 	.word	0x00000000
        /*0010*/ 	.short	0x0005
        /*0012*/ 	.short	0x0061
        /*0014*/ 	.byte	0x00, 0xf0, 0x05, 0x00


	//----- nvinfo : EIATTR_KPARAM_INFO
	.align		4
.L_116:
        /*0018*/ 	.byte	0x04, 0x17
        /*001a*/ 	.short	(.L_118 - .L_117)
.L_117:
        /*001c*/ 	.word	0x00000000
        /*0020*/ 	.short	0x0004
        /*0022*/ 	.short	0x0060
        /*0024*/ 	.byte	0x00, 0xf0, 0x05, 0x00


	//----- nvinfo : EIATTR_KPARAM_INFO
	.align		4
.L_118:
        /*0028*/ 	.byte	0x04, 0x17
        /*002a*/ 	.short	(.L_120 - .L_119)
.L_119:
        /*002c*/ 	.word	0x00000000
        /*0030*/ 	.short	0x0003
        /*0032*/ 	.short	0x0018
        /*0034*/ 	.byte	0x00, 0xf0, 0x21, 0x01


	//----- nvinfo : EIATTR_KPARAM_INFO
	.align		4
.L_120:
        /*0038*/ 	.byte	0x04, 0x17
        /*003a*/ 	.short	(.L_122 - .L_121)
.L_121:
        /*003c*/ 	.word	0x00000000
        /*0040*/ 	.short	0x0002
        /*0042*/ 	.short	0x0010
        /*0044*/ 	.byte	0x00, 0xf0, 0x21, 0x00


	//----- nvinfo : EIATTR_KPARAM_INFO
	.align		4
.L_122:
        /*0048*/ 	.byte	0x04, 0x17
        /*004a*/ 	.short	(.L_124 - .L_123)
.L_123:
        /*004c*/ 	.word	0x00000000
        /*0050*/ 	.short	0x0001
        /*0052*/ 	.short	0x0008
        /*0054*/ 	.byte	0x00, 0xf5, 0x21, 0x00


	//----- nvinfo : EIATTR_KPARAM_INFO
	.align		4
.L_124:
        /*0058*/ 	.byte	0x04, 0x17
        /*005a*/ 	.short	(.L_126 - .L_125)
.L_125:
        /*005c*/ 	.word	0x00000000
        /*0060*/ 	.short	0x0000
        /*0062*/ 	.short	0x0000
        /*0064*/ 	.byte	0x00, 0xf0, 0x21, 0x00


	//----- nvinfo : EIATTR_SPARSE_MMA_MASK
	.align		4
.L_126:
        /*0068*/ 	.byte	0x03, 0x50
        /*006a*/ 	.short	0x0000


	//----- nvinfo : EIATTR_MAXREG_COUNT
	.align		4
        /*006c*/ 	.byte	0x03, 0x1b
        /*006e*/ 	.short	0x00ff


	//----- nvinfo : EIATTR_NUM_BARRIERS
	.align		4
        /*0070*/ 	.byte	0x02, 0x4c
        /*0072*/ 	.byte	0x01
	.zero		1


	//----- nvinfo : EIATTR_MERCURY_ISA_VERSION
	.align		4
        /*0074*/ 	.byte	0x03, 0x5f
        /*0076*/ 	.short	0x0101


	//----- nvinfo : EIATTR_COOP_GROUP_MASK_REGIDS
	.align		4
        /*0078*/ 	.byte	0x04, 0x29
        /*007a*/ 	.short	(.L_128 - .L_127)


	//   ....[0]....
.L_127:
        /*007c*/ 	.word	0xffffffff


	//   ....[1]....
        /*0080*/ 	.word	0xffffffff


	//   ....[2]....
        /*0084*/ 	.word	0xffffffff


	//   ....[3]....
        /*0088*/ 	.word	0xffffffff


	//   ....[4]....
        /*008c*/ 	.word	0xffffffff


	//   ....[5]....
        /*0090*/ 	.word	0xffffffff


	//   ....[6]....
        /*0094*/ 	.word	0xffffffff


	//   ....[7]....
        /*0098*/ 	.word	0xffffffff


	//   ....[8]....
        /*009c*/ 	.word	0xffffffff


	//   ....[9]....
        /*00a0*/ 	.word	0xffffffff


	//   ....[10]....
        /*00a4*/ 	.word	0xffffffff


	//   ....[11]....
        /*00a8*/ 	.word	0xffffffff


	//   ....[12]....
        /*00ac*/ 	.word	0xffffffff


	//   ....[13]....
        /*00b0*/ 	.word	0xffffffff


	//   ....[14]....
        /*00b4*/ 	.word	0xffffffff


	//----- nvinfo : EIATTR_COOP_GROUP_INSTR_OFFSETS
	.align		4
.L_128:
        /*00b8*/ 	.byte	0x04, 0x28
        /*00ba*/ 	.short	(.L_130 - .L_129)


	//   ....[0]....
.L_129:
        /*00bc*/ 	.word	0x000009c0


	//   ....[1]....
        /*00c0*/ 	.word	0x00000a20


	//   ....[2]....
        /*00c4*/ 	.word	0x00000a90


	//   ....[3]....
        /*00c8*/ 	.word	0x00000ae0


	//   ....[4]....
        /*00cc*/ 	.word	0x00000b10


	//   ....[5]....
        /*00d0*/ 	.word	0x00000cd0


	//   ....[6]....
        /*00d4*/ 	.word	0x00000d60


	//   ....[7]....
        /*00d8*/ 	.word	0x00000da0


	//   ....[8]....
        /*00dc*/ 	.word	0x00000df0


	//   ....[9]....
        /*00e0*/ 	.word	0x00000e30


	//   ....[10]....
        /*00e4*/ 	.word	0x000020e0


	//   ....[11]....
        /*00e8*/ 	.word	0x00002170


	//   ....[12]....
        /*00ec*/ 	.word	0x000021c0


	//   ....[13]....
        /*00f0*/ 	.word	0x00002200


	//   ....[14]....
        /*00f4*/ 	.word	0x00002230


	//----- nvinfo : EIATTR_VRC_CTA_INIT_COUNT
	.align		4
.L_130:
        /*00f8*/ 	.byte	0x02, 0x4a
	.zero		1
	.zero		1


	//----- nvinfo : EIATTR_EXIT_INSTR_OFFSETS
	.align		4
        /*00fc*/ 	.byte	0x04, 0x1c
        /*00fe*/ 	.short	(.L_132 - .L_131)


	//   ....[0]....
.L_131:
        /*0100*/ 	.word	0x00002380


	//   ....[1]....
        /*0104*/ 	.word	0x000023e0


	//----- nvinfo : EIATTR_MAX_THREADS
	.align		4
.L_132:
        /*0108*/ 	.byte	0x04, 0x05
        /*010a*/ 	.short	(.L_134 - .L_133)
.L_133:
        /*010c*/ 	.word	0x00000100
        /*0110*/ 	.word	0x00000001
        /*0114*/ 	.word	0x00000001


	//----- nvinfo : EIATTR_CRS_STACK_SIZE
	.align		4
.L_134:
        /*0118*/ 	.byte	0x04, 0x1e
        /*011a*/ 	.short	(.L_136 - .L_135)
.L_135:
        /*011c*/ 	.word	0x00000000


	//----- nvinfo : EIATTR_CBANK_PARAM_SIZE
	.align		4
.L_136:
        /*0120*/ 	.byte	0x03, 0x19
        /*0122*/ 	.short	0x0062


	//----- nvinfo : EIATTR_PARAM_CBANK
	.align		4
        /*0124*/ 	.byte	0x04, 0x0a
        /*0126*/ 	.short	(.L_138 - .L_137)
	.align		4
.L_137:
        /*0128*/ 	.word	index@(.nv.constant0._ZN3cub18CUB_300001_SM_10006detail6reduce18DeviceReduceKernelINS2_10policy_hubIfyN4cuda3std3__44plusIfEEE10Policy1000EN6thrust24THRUST_300001_SM_1000_NS6detail15normal_iteratorINSD_10device_ptrIfEEEEyS9_f6squareIfEEEvT0_PT3_T1_NS0_13GridEvenShareISO_EET2_T4_)
        /*012c*/ 	.short	0x0380
        /*012e*/ 	.short	0x0062


	//----- nvinfo : EIATTR_SW_WAR
	.align		4
.L_138:
        /*0130*/ 	.byte	0x04, 0x36
        /*0132*/ 	.short	(.L_140 - .L_139)
.L_139:
        /*0134*/ 	.word	0x00000008
.L_140:


//--------------------- .nv.info._ZN3cub18CUB_300001_SM_10006detail6reduce28DeviceReduceSingleTileKernelINS2_10policy_hubIfyN4cuda3std3__44plusIfEEE10Policy1000EN6thrust24THRUST_300001_SM_1000_NS6detail15normal_iteratorINSD_10device_ptrIfEEEEPfyS9_ff6squareIfEEEvT0_T1_T2_T3_T4_T6_ --------------------------
	.section	.nv.info._ZN3cub18CUB_300001_SM_10006detail6reduce28DeviceReduceSingleTileKernelINS2_10policy_hubIfyN4cuda3std3__44plusIfEEE10Policy1000EN6thrust24THRUST_300001_SM_1000_NS6detail15normal_iteratorINSD_10device_ptrIfEEEEPfyS9_ff6squareIfEEEvT0_T1_T2_T3_T4_T6_,"",@"SHT_CUDA_INFO"
	.sectionflags	@""
	.align	4


	//----- nvinfo : EIATTR_CUDA_API_VERSION
	.align		4
        /*0000*/ 	.byte	0x04, 0x37
        /*0002*/ 	.short	(.L_142 - .L_141)
.L_141:
        /*0004*/ 	.word	0x00000082


	//----- nvinfo : EIATTR_KPARAM_INFO
	.align		4
.L_142:
        /*0008*/ 	.byte	0x04, 0x17
        /*000a*/ 	.short	(.L_144 - .L_143)
.L_143:
        /*000c*/ 	.word	0x00000000
        /*0010*/ 	.short	0x0005
        /*0012*/ 	.short	0x0020
        /*0014*/ 	.byte	0x00, 0xf0, 0x05, 0x00


	//----- nvinfo : EIATTR_KPARAM_INFO
	.align		4
.L_144:
        /*0018*/ 	.byte	0x04, 0x17
        /*001a*/ 	.short	(.L_146 - .L_145)
.L_145:
        /*001c*/ 	.word	0x00000000
        /*0020*/ 	.short	0x0004
        /*0022*/ 	.short	0x001c
        /*0024*/ 	.byte	0x00, 0xf0, 0x11, 0x00


	//----- nvinfo : EIATTR_KPARAM_INFO
	.align		4
.L_146:
        /*0028*/ 	.byte	0x04, 0x17
        /*002a*/ 	.short	(.L_148 - .L_147)
.L_147:
        /*002c*/ 	.word	0x00000000
        /*0030*/ 	.short	0x0003
        /*0032*/ 	.short	0x0018
        /*0034*/ 	.byte	0x00, 0xf0, 0x05, 0x00


	//----- nvinfo : EIATTR_KPARAM_INFO
	.align		4
.L_148:
        /*0038*/ 	.byte	0x04, 0x17
        /*003a*/ 	.short	(.L_150 - .L_149)
.L_149:
        /*003c*/ 	.word	0x00000000
        /*0040*/ 	.short	0x0002
        /*0042*/ 	.short	0x0010
        /*0044*/ 	.byte	0x00, 0xf0, 0x21, 0x00


	//----- nvinfo : EIATTR_KPARAM_INFO
	.align		4
.L_150:
        /*0048*/ 	.byte	0x04, 0x17
        /*004a*/ 	.short	(.L_152 - .L_151)
.L_151:
        /*004c*/ 	.word	0x00000000
        /*0050*/ 	.short	0x0001
        /*0052*/ 	.short	0x0008
        /*0054*/ 	.byte	0x00, 0xf5, 0x21, 0x00


	//----- nvinfo : EIATTR_KPARAM_INFO
	.align		4
.L_152:
        /*0058*/ 	.byte	0x04, 0x17
        /*005a*/ 	.short	(.L_154 - .L_153)
.L_153:
        /*005c*/ 	.word	0x00000000
        /*0060*/ 	.short	0x0000
        /*0062*/ 	.short	0x0000
        /*0064*/ 	.byte	0x00, 0xf0, 0x21, 0x00


	//----- nvinfo : EIATTR_SPARSE_MMA_MASK
	.align		4
.L_154:
        /*0068*/ 	.byte	0x03, 0x50
        /*006a*/ 	.short	0x0000


	//----- nvinfo : EIATTR_MAXREG_COUNT
	.align		4
        /*006c*/ 	.byte	0x03, 0x1b
        /*006e*/ 	.short	0x00ff


	//----- nvinfo : EIATTR_NUM_BARRIERS
	.align		4
        /*0070*/ 	.byte	0x02, 0x4c
        /*0072*/ 	.byte	0x01
	.zero		1


	//----- nvinfo : EIATTR_MERCURY_ISA_VERSION
	.align		4
        /*0074*/ 	.byte	0x03, 0x5f
        /*0076*/ 	.short	0x0101


	//----- nvinfo : EIATTR_COOP_GROUP_MASK_REGIDS
	.align		4
        /*0078*/ 	.byte	0x04, 0x29
        /*007a*/ 	.short	(.L_156 - .L_155)


	//   ....[0]....
.L_155:
        /*007c*/ 	.word	0xffffffff


	//   ....[1]....
        /*0080*/ 	.word	0xffffffff


	//   ....[2]....
        /*0084*/ 	.word	0xffffffff


	//   ....[3]....
        /*0088*/ 	.word	0xffffffff


	//   ....[4]....
        /*008c*/ 	.word	0xffffffff


	//   ....[5]....
        /*0090*/ 	.word	0xffffffff


	//   ....[6]....
        /*0094*/ 	.word	0xffffffff


	//   ....[7]....
        /*0098*/ 	.word	0xffffffff


	//   ....[8]....
        /*009c*/ 	.word	0xffffffff


	//   ....[9]....
        /*00a0*/ 	.word	0xffffffff


	//   ....[10]....
        /*00a4*/ 	.word	0xffffffff


	//   ....[11]....
        /*00a8*/ 	.word	0xffffffff


	//   ....[12]....
        /*00ac*/ 	.word	0xffffffff


	//   ....[13]....
        /*00b0*/ 	.word	0xffffffff


	//   ....[14]....
        /*00b4*/ 	.word	0xffffffff


	//----- nvinfo : EIATTR_COOP_GROUP_INSTR_OFFSETS
	.align		4
.L_156:
        /*00b8*/ 	.byte	0x04, 0x28
        /*00ba*/ 	.short	(.L_158 - .L_157)


	//   ....[0]....
.L_157:
        /*00bc*/ 	.word	0x00000940


	//   ....[1]....
        /*00c0*/ 	.word	0x000009a0


	//   ....[2]....
        /*00c4*/ 	.word	0x00000a10


	//   ....[3]....
        /*00c8*/ 	.word	0x00000a60


	//   ....[4]....
        /*00cc*/ 	.word	0x00000a90


	//   ....[5]....
        /*00d0*/ 	.word	0x00000c50


	//   ....[6]....
        /*00d4*/ 	.word	0x00000ce0


	//   ....[7]....
        /*00d8*/ 	.word	0x00000d30


	//   ....[8]....
        /*00dc*/ 	.word	0x00000d70


	//   ....[9]....
        /*00e0*/ 	.word	0x00000db0


	//   ....[10]....
        /*00e4*/ 	.word	0x00001ed0


	//   ....[11]....
        /*00e8*/ 	.word	0x00001f50


	//   ....[12]....
        /*00ec*/ 	.word	0x00001fa0


	//   ....[13]....
        /*00f0*/ 	.word	0x00001fe0


	//   ....[14]....
        /*00f4*/ 	.word	0x00002010


	//----- nvinfo : EIATTR_VRC_CTA_INIT_COUNT
	.align		4
.L_158:
        /*00f8*/ 	.byte	0x02, 0x4a
	.zero		1
	.zero		1


	//----- nvinfo : EIATTR_EXIT_INSTR_OFFSETS
	.align		4
        /*00fc*/ 	.byte	0x04, 0x1c
        /*00fe*/ 	.short	(.L_160 - .L_159)


	//   ....[0]....
.L_159:
        /*0100*/ 	.word	0x000000a0


	//   ....[1]....
        /*0104*/ 	.word	0x000000e0


	//   ....[2]....
        /*0108*/ 	.word	0x00002150


	//   ....[3]....
        /*010c*/ 	.word	0x000021a0


	//----- nvinfo : EIATTR_MAX_THREADS
	.align		4
.L_160:
        /*0110*/ 	.byte	0x04, 0x05
        /*0112*/ 	.short	(.L_162 - .L_161)
.L_161:
        /*0114*/ 	.word	0x00000100
        /*0118*/ 	.word	0x00000001
        /*011c*/ 	.word	0x00000001


	//----- nvinfo : EIATTR_CRS_STACK_SIZE
	.align		4
.L_162:
        /*0120*/ 	.byte	0x04, 0x1e
        /*0122*/ 	.short	(.L_164 - .L_163)
.L_163:
        /*0124*/ 	.word	0x00000000


	//----- nvinfo : EIATTR_CBANK_PARAM_SIZE
	.align		4
.L_164:
        /*0128*/ 	.byte	0x03, 0x19
        /*012a*/ 	.short	0x0021


	//----- nvinfo : EIATTR_PARAM_CBANK
	.align		4
        /*012c*/ 	.byte	0x04, 0x0a
        /*012e*/ 	.short	(.L_166 - .L_165)
	.align		4
.L_165:
        /*0130*/ 	.word	index@(.nv.constant0._ZN3cub18CUB_300001_SM_10006detail6reduce28DeviceReduceSingleTileKernelINS2_10policy_hubIfyN4cuda3std3__44plusIfEEE10Policy1000EN6thrust24THRUST_300001_SM_1000_NS6detail15normal_iteratorINSD_10device_ptrIfEEEEPfyS9_ff6squareIfEEEvT0_T1_T2_T3_T4_T6_)
        /*0134*/ 	.short	0x0380
        /*0136*/ 	.short	0x0021


	//----- nvinfo : EIATTR_SW_WAR
	.align		4
.L_166:
        /*0138*/ 	.byte	0x04, 0x36
        /*013a*/ 	.short	(.L_168 - .L_167)
.L_167:
        /*013c*/ 	.word	0x00000008
.L_168:


//--------------------- .nv.info._ZN3cub18CUB_300001_SM_10006detail6reduce28DeviceReduceSingleTileKernelINS2_10policy_hubIfjN4cuda3std3__44plusIfEEE10Policy1000EPfSC_iS9_ffNS7_10__identityEEEvT0_T1_T2_T3_T4_T6_ --------------------------
	.section	.nv.info._ZN3cub18CUB_300001_SM_10006detail6reduce28DeviceReduceSingleTileKernelINS2_10policy_hubIfjN4cuda3std3__44plusIfEEE10Policy1000EPfSC_iS9_ffNS7_10__identityEEEvT0_T1_T2_T3_T4_T6_,"",@"SHT_CUDA_INFO"
	.sectionflags	@""
	.align	4


	//----- nvinfo : EIATTR_CUDA_API_VERSION
	.align		4
        /*0000*/ 	.byte	0x04, 0x37
        /*0002*/ 	.short	(.L_170 - .L_169)
.L_169:
        /*0004*/ 	.word	0x00000082


	//----- nvinfo : EIATTR_KPARAM_INFO
	.align		4
.L_170:
        /*0008*/ 	.byte	0x04, 0x17
        /*000a*/ 	.short	(.L_172 - .L_171)
.L_171:
        /*000c*/ 	.word	0x00000000
        /*0010*/ 	.short	0x0005
        /*0012*/ 	.short	0x001c
        /*0014*/ 	.byte	0x00, 0xf0, 0x05, 0x00


	//----- nvinfo : EIATTR_KPARAM_INFO
	.align		4
.L_172:
        /*0018*/ 	.byte	0x04, 0x17
        /*001a*/ 	.short	(.L_174 - .L_173)
.L_173:
        /*001c*/ 	.word	0x00000000
        /*0020*/ 	.short	0x0004
        /*0022*/ 	.short	0x0018
        /*0024*/ 	.byte	0x00, 0xf0, 0x11, 0x00


	//----- nvinfo : EIATTR_KPARAM_INFO
	.align		4
.L_174:
        /*0028*/ 	.byte	0x04, 0x17
        /*002a*/ 	.short	(.L_176 - .L_175)
.L_175:
        /*002c*/ 	.word	0x00000000
        /*0030*/ 	.short	0x0003
        /*0032*/ 	.short	0x0014
        /*0034*/ 	.byte	0x00, 0xf0, 0x05, 0x00


	//----- nvinfo : EIATTR_KPARAM_INFO
	.align		4
.L_176:
        /*0038*/ 	.byte	0x04, 0x17
        /*003a*/ 	.short	(.L_178 - .L_177)
.L_177:
        /*003c*/ 	.word	0x00000000
        /*0040*/ 	.short	0x0002
        /*0042*/ 	.short	0x0010
        /*0044*/ 	.byte	0x00, 0xf0, 0x11, 0x00


	//----- nvinfo : EIATTR_KPARAM_INFO
	.align		4
.L_178:
        /*0048*/ 	.byte	0x04, 0x17
        /*004a*/ 	.short	(.L_180 - .L_179)
.L_179:
        /*004c*/ 	.word	0x00000000
        /*0050*/ 	.short	0x0001
        /*0052*/ 	.short	0x0008
        /*0054*/ 	.byte	0x00, 0xf5, 0x21, 0x00


	//----- nvinfo : EIATTR_KPARAM_INFO
	.align		4
.L_180:
        /*0058*/ 	.byte	0x04, 0x17
        /*005a*/ 	.short	(.L_182 - .L_181)
.L_181:
        /*005c*/ 	.word	0x00000000
        /*0060*/ 	.short	0x0000
        /*0062*/ 	.short	0x0000
        /*0064*/ 	.byte	0x00, 0xf5, 0x21, 0x00


	//----- nvinfo : EIATTR_SPARSE_MMA_MASK
	.align		4
.L_182:
        /*0068*/ 	.byte	0x03, 0x50
        /*006a*/ 	.short	0x0000


	//----- nvinfo : EIATTR_MAXREG_COUNT
	.align		4
        /*006c*/ 	.byte	0x03, 0x1b
        /*006e*/ 	.short	0x0080


	//----- nvinfo : EIATTR_NUM_BARRIERS
	.align		4
        /*0070*/ 	.byte	0x02, 0x4c
        /*0072*/ 	.byte	0x01
	.zero		1


	//----- nvinfo : EIATTR_MERCURY_ISA_VERSION
	.align		4
        /*0074*/ 	.byte	0x03, 0x5f
        /*0076*/ 	.short	0x0101


	//----- nvinfo : EIATTR_UNUSED_LOAD_BYTE_OFFSET
	.align		4
        /*0078*/ 	.byte	0x04, 0x44
        /*007a*/ 	.short	(.L_184 - .L_183)


	//   ....[0]....
.L_183:
        /*007c*/ 	.word	0x00000b70
        /*0080*/ 	.word	0x0000fff0


	//   ....[1]....
        /*0084*/ 	.word	0x00000f80
        /*0088*/ 	.word	0x0000fff0


	//   ....[2]....
        /*008c*/ 	.word	0x00002010
        /*0090*/ 	.word	0x0000fff0


	//   ....[3]....
        /*0094*/ 	.word	0x00002bb0
        /*0098*/ 	.word	0x0000fff0


	//   ....[4]....
        /*009c*/ 	.word	0x00002fc0
        /*00a0*/ 	.word	0x0000fff0


	//   ....[5]....
        /*00a4*/ 	.word	0x00004140
        /*00a8*/ 	.word	0x0000fff0


	//----- nvinfo : EIATTR_COOP_GROUP_MASK_REGIDS
	.align		4
.L_184:
        /*00ac*/ 	.byte	0x04, 0x29
        /*00ae*/ 	.short	(.L_186 - .L_185)


	//   ....[0]....
.L_185:
        /*00b0*/ 	.word	0xffffffff


	//   ....[1]....
        /*00b4*/ 	.word	0xffffffff


	//   ....[2]....
        /*00b8*/ 	.word	0xffffffff


	//   ....[3]....
        /*00bc*/ 	.word	0xffffffff


	//   ....[4]....
        /*00c0*/ 	.word	0xffffffff


	//   ....[5]....
        /*00c4*/ 	.word	0xffffffff


	//   ....[6]....
        /*00c8*/ 	.word	0xffffffff


	//   ....[7]....
        /*00cc*/ 	.word	0xffffffff


	//   ....[8]....
        /*00d0*/ 	.word	0xffffffff


	//   ....[9]....
        /*00d4*/ 	.word	0xffffffff


	//   ....[10]....
        /*00d8*/ 	.word	0xffffffff


	//   ....[11]....
        /*00dc*/ 	.word	0xffffffff


	//   ....[12]....
        /*00e0*/ 	.word	0xffffffff


	//   ....[13]....
        /*00e4*/ 	.word	0xffffffff


	//   ....[14]....
        /*00e8*/ 	.word	0xffffffff


	//   ....[15]....
        /*00ec*/ 	.word	0xffffffff


	//   ....[16]....
        /*00f0*/ 	.word	0xffffffff


	//   ....[17]....
        /*00f4*/ 	.word	0xffffffff


	//   ....[18]....
        /*00f8*/ 	.word	0xffffffff


	//   ....[19]....
        /*00fc*/ 	.word	0xffffffff


	//   ....[20]....
        /*0100*/ 	.word	0xffffffff


	//   ....[21]....
        /*0104*/ 	.word	0xffffffff


	//   ....[22]....
        /*0108*/ 	.word	0xffffffff


	//   ....[23]....
        /*010c*/ 	.word	0xffffffff


	//   ....[24]....
        /*0110*/ 	.word	0xffffffff


	//   ....[25]....
        /*0114*/ 	.word	0xffffffff


	//   ....[26]....
        /*0118*/ 	.word	0xffffffff


	//   ....[27]....
        /*011c*/ 	.word	0xffffffff


	//   ....[28]....
        /*0120*/ 	.word	0xffffffff


	//   ....[29]....
        /*0124*/ 	.word	0xffffffff


	//----- nvinfo : EIATTR_COOP_GROUP_INSTR_OFFSETS
	.align		4
.L_186:
        /*0128*/ 	.byte	0x04, 0x28
        /*012a*/ 	.short	(.L_188 - .L_187)


	//   ....[0]....
.L_187:
        /*012c*/ 	.word	0x00000980


	//   ....[1]....
        /*0130*/ 	.word	0x000009e0


	//   ....[2]....
        /*0134*/ 	.word	0x00000a50


	//   ....[3]....
        /*0138*/ 	.word	0x00000aa0


	//   ....[4]....
        /*013c*/ 	.word	0x00000ad0


	//   ....[5]....
        /*0140*/ 	.word	0x00000d20


	//   ....[6]....
        /*0144*/ 	.word	0x00000db0


	//   ....[7]....
        /*0148*/ 	.word	0x00000df0


	//   ....[8]....
        /*014c*/ 	.word	0x00000e40


	//   ....[9]....
        /*0150*/ 	.word	0x00000e80


	//   ....[10]....
        /*0154*/ 	.word	0x00001e30


	//   ....[11]....
        /*0158*/ 	.word	0x00001eb0


	//   ....[12]....
        /*015c*/ 	.word	0x00001f00


	//   ....[13]....
        /*0160*/ 	.word	0x00001f40


	//   ....[14]....
        /*0164*/ 	.word	0x00001f70


	//   ....[15]....
        /*0168*/ 	.word	0x000029c0


	//   ....[16]....
        /*016c*/ 	.word	0x00002a20


	//   ....[17]....
        /*0170*/ 	.word	0x00002a90


	//   ....[18]....
        /*0174*/ 	.word	0x00002ae0


	//   ....[19]....
        /*0178*/ 	.word	0x00002b10


	//   ....[20]....
        /*017c*/ 	.word	0x00002d60


	//   ....[21]....
        /*0180*/ 	.word	0x00002de0


	//   ....[22]....
        /*0184*/ 	.word	0x00002e20


	//   ....[23]....
        /*0188*/ 	.word	0x00002e60


	//   ....[24]....
        /*018c*/ 	.word	0x00002ec0


	//   ....[25]....
        /*0190*/ 	.word	0x00003f60


	//   ....[26]....
        /*0194*/ 	.word	0x00003fe0


	//   ....[27]....
        /*0198*/ 	.word	0x00004030


	//   ....[28]....
        /*019c*/ 	.word	0x00004070


	//   ....[29]....
        /*01a0*/ 	.word	0x000040a0


	//----- nvinfo : EIATTR_VRC_CTA_INIT_COUNT
	.align		4
.L_188:
        /*01a4*/ 	.byte	0x02, 0x4a
	.zero		1
	.zero		1


	//----- nvinfo : EIATTR_EXIT_INSTR_OFFSETS
	.align		4
        /*01a8*/ 	.byte	0x04, 0x1c
        /*01aa*/ 	.short	(.L_190 - .L_189)


	//   ....[0]....
.L_189:
        /*01ac*/ 	.word	0x00000080


	//   ....[1]....
        /*01b0*/ 	.word	0x000000c0


	//   ....[2]....
        /*01b4*/ 	.word	0x00004280


	//   ....[3]....
        /*01b8*/ 	.word	0x000042d0


	//----- nvinfo : EIATTR_MAX_THREADS
	.align		4
.L_190:
        /*01bc*/ 	.byte	0x04, 0x05
        /*01be*/ 	.short	(.L_192 - .L_191)
.L_191:
        /*01c0*/ 	.word	0x00000200
        /*01c4*/ 	.word	0x00000001
        /*01c8*/ 	.word	0x00000001


	//----- nvinfo : EIATTR_CRS_STACK_SIZE
	.align		4
.L_192:
        /*01cc*/ 	.byte	0x04, 0x1e
        /*01ce*/ 	.short	(.L_194 - .L_193)
.L_193:
        /*01d0*/ 	.word	0x00000000


	//----- nvinfo : EIATTR_CBANK_PARAM_SIZE
	.align		4
.L_194:
        /*01d4*/ 	.byte	0x03, 0x19
        /*01d6*/ 	.short	0x001d


	//----- nvinfo : EIATTR_PARAM_CBANK
	.align		4
        /*01d8*/ 	.byte	0x04, 0x0a
        /*01da*/ 	.short	(.L_196 - .L_195)
	.align		4
.L_195:
        /*01dc*/ 	.word	index@(.nv.constant0._ZN3cub18CUB_300001_SM_10006detail6reduce28DeviceReduceSingleTileKernelINS2_10policy_hubIfjN4cuda3std3__44plusIfEEE10Policy1000EPfSC_iS9_ffNS7_10__identityEEEvT0_T1_T2_T3_T4_T6_)
        /*01e0*/ 	.short	0x0380
        /*01e2*/ 	.short	0x001d


	//----- nvinfo : EIATTR_SW_WAR
	.align		4
.L_196:
        /*01e4*/ 	.byte	0x04, 0x36
        /*01e6*/ 	.short	(.L_198 - .L_197)
.L_197:
        /*01e8*/ 	.word	0x00000008
.L_198:


//--------------------- .nv.info._ZN3cub18CUB_300001_SM_10006detail6reduce18DeviceReduceKernelINS2_10policy_hubIfjN4cuda3std3__44plusIfEEE10Policy1000EN6thrust24THRUST_300001_SM_1000_NS6detail15normal_iteratorINSD_10device_ptrIfEEEEjS9_f6squareIfEEEvT0_PT3_T1_NS0_13GridEvenShareISO_EET2_T4_ --------------------------
	.section	.nv.info._ZN3cub18CUB_300001_SM_10006detail6reduce18DeviceReduceKernelINS2_10policy_hubIfjN4cuda3std3__44plusIfEEE10Policy1000EN6thrust24THRUST_300001_SM_1000_NS6detail15normal_iteratorINSD_10device_ptrIfEEEEjS9_f6squareIfEEEvT0_PT3_T1_NS0_13GridEvenShareISO_EET2_T4_,"",@"SHT_CUDA_INFO"
	.sectionflags	@""
	.align	4


	//----- nvinfo : EIATTR_CUDA_API_VERSION
	.align		4
        /*0000*/ 	.byte	0x04, 0x37
        /*0002*/ 	.short	(.L_200 - .L_199)
.L_199:
        /*0004*/ 	.word	0x00000082


	//----- nvinfo : EIATTR_KPARAM_INFO
	.align		4
.L_200:
        /*0008*/ 	.byte	0x04, 0x17
        /*000a*/ 	.short	(.L_202 - .L_201)
.L_201:
        /*000c*/ 	.word	0x00000000
        /*0010*/ 	.short	0x0005
        /*0012*/ 	.short	0x003d
        /*0014*/ 	.byte	0x00, 0xf0, 0x05, 0x00


	//----- nvinfo : EIATTR_KPARAM_INFO
	.align		4
.L_202:
        /*0018*/ 	.byte	0x04, 0x17
        /*001a*/ 	.short	(.L_204 - .L_203)
.L_203:
        /*001c*/ 	.word	0x00000000
        /*0020*/ 	.short	0x0004
        /*0022*/ 	.short	0x003c
        /*0024*/ 	.byte	0x00, 0xf0, 0x05, 0x00


	//----- nvinfo : EIATTR_KPARAM_INFO
	.align		4
.L_204:
        /*0028*/ 	.byte	0x04, 0x17
        /*002a*/ 	.short	(.L_206 - .L_205)
.L_205:
        /*002c*/ 	.word	0x00000000
        /*0030*/ 	.short	0x0003
        /*0032*/ 	.short	0x0014
        /*0034*/ 	.byte	0x00, 0xf0, 0xa1, 0x00


	//----- nvinfo : EIATTR_KPARAM_INFO
	.align		4
.L_206:
        /*0038*/ 	.byte	0x04, 0x17
        /*003a*/ 	.short	(.L_208 - .L_207)
.L_207:
        /*003c*/ 	.word	0x00000000
        /*0040*/ 	.short	0x0002
        /*0042*/ 	.short	0x0010
        /*0044*/ 	.byte	0x00, 0xf0, 0x11, 0x00


	//----- nvinfo : EIATTR_KPARAM_INFO
	.align		4
.L_208:
        /*0048*/ 	.byte	0x04, 0x17
        /*004a*/ 	.short	(.L_210 - .L_209)
.L_209:
        /*004c*/ 	.word	0x00000000
        /*0050*/ 	.short	0x0001
        /*0052*/ 	.short	0x0008
        /*0054*/ 	.byte	0x00, 0xf5, 0x21, 0x00


	//----- nvinfo : EIATTR_KPARAM_INFO
	.align		4
.L_210:
        /*0058*/ 	.byte	0x04, 0x17
        /*005a*/ 	.short	(.L_212 - .L_211)
.L_211:
        /*005c*/ 	.word	0x00000000
        /*0060*/ 	.short	0x0000
        /*0062*/ 	.short	0x0000
        /*0064*/ 	.byte	0x00, 0xf0, 0x21, 0x00


	//----- nvinfo : EIATTR_SPARSE_MMA_MASK
	.align		4
.L_212:
        /*0068*/ 	.byte	0x03, 0x50
        /*006a*/ 	.short	0x0000


	//----- nvinfo : EIATTR_MAXREG_COUNT
	.align		4
        /*006c*/ 	.byte	0x03, 0x1b
        /*006e*/ 	.short	0x0080


	//----- nvinfo : EIATTR_NUM_BARRIERS
	.align		4
        /*0070*/ 	.byte	0x02, 0x4c
        /*0072*/ 	.byte	0x01
	.zero		1


	//----- nvinfo : EIATTR_MERCURY_ISA_VERSION
	.align		4
        /*0074*/ 	.byte	0x03, 0x5f
        /*0076*/ 	.short	0x0101


	//----- nvinfo : EIATTR_UNUSED_LOAD_BYTE_OFFSET
	.align		4
        /*0078*/ 	.byte	0x04, 0x44
        /*007a*/ 	.short	(.L_214 - .L_213)


	//   ....[0]....
.L_213:
        /*007c*/ 	.word	0x00000df0
        /*0080*/ 	.word	0x0000fff0


	//   ....[1]....
        /*0084*/ 	.word	0x00001200
        /*0088*/ 	.word	0x0000fff0


	//   ....[2]....
        /*008c*/ 	.word	0x000027c0
        /*0090*/ 	.word	0x0000fff0


	//----- nvinfo : EIATTR_COOP_GROUP_MASK_REGIDS
	.align		4
.L_214:
        /*0094*/ 	.byte	0x04, 0x29
        /*0096*/ 	.short	(.L_216 - .L_215)


	//   ....[0]....
.L_215:
        /*0098*/ 	.word	0xffffffff


	//   ....[1]....
        /*009c*/ 	.word	0xffffffff


	//   ....[2]....
        /*00a0*/ 	.word	0xffffffff


	//   ....[3]....
        /*00a4*/ 	.word	0xffffffff


	//   ....[4]....
        /*00a8*/ 	.word	0xffffffff


	//   ....[5]....
        /*00ac*/ 	.word	0xffffffff


	//   ....[6]....
        /*00b0*/ 	.word	0xffffffff


	//   ....[7]....
        /*00b4*/ 	.word	0xffffffff


	//   ....[8]....
        /*00b8*/ 	.word	0xffffffff


	//   ....[9]....
        /*00bc*/ 	.word	0xffffffff


	//   ....[10]....
        /*00c0*/ 	.word	0xffffffff


	//   ....[11]....
        /*00c4*/ 	.word	0xffffffff


	//   ....[12]....
        /*00c8*/ 	.word	0xffffffff


	//   ....[13]....
        /*00cc*/ 	.word	0xffffffff


	//   ....[14]....
        /*00d0*/ 	.word	0xffffffff


	//----- nvinfo : EIATTR_COOP_GROUP_INSTR_OFFSETS
	.align		4
.L_216:
        /*00d4*/ 	.byte	0x04, 0x28
        /*00d6*/ 	.short	(.L_218 - .L_217)


	//   ....[0]....
.L_217:
        /*00d8*/ 	.word	0x00000c00


	//   ....[1]....
        /*00dc*/ 	.word	0x00000c60


	//   ....[2]....
        /*00e0*/ 	.word	0x00000cd0


	//   ....[3]....
        /*00e4*/ 	.word	0x00000d20


	//   ....[4]....
        /*00e8*/ 	.word	0x00000d50


	//   ....[5]....
        /*00ec*/ 	.word	0x00000fa0


	//   ....[6]....
        /*00f0*/ 	.word	0x00001030


	//   ....[7]....
        /*00f4*/ 	.word	0x00001080


	//   ....[8]....
        /*00f8*/ 	.word	0x000010c0


	//   ....[9]....
        /*00fc*/ 	.word	0x00001100


	//   ....[10]....
        /*0100*/ 	.word	0x000025d0


	//   ....[11]....
        /*0104*/ 	.word	0x00002660


	//   ....[12]....
        /*0108*/ 	.word	0x000026b0


	//   ....[13]....
        /*010c*/ 	.word	0x000026f0


	//   ....[14]....
        /*0110*/ 	.word	0x00002720


	//----- nvinfo : EIATTR_VRC_CTA_INIT_COUNT
	.align		4
.L_218:
        /*0114*/ 	.byte	0x02, 0x4a
	.zero		1
	.zero		1


	//----- nvinfo : EIATTR_EXIT_INSTR_OFFSETS
	.align		4
        /*0118*/ 	.byte	0x04, 0x1c
        /*011a*/ 	.short	(.L_220 - .L_219)


	//   ....[0]....
.L_219:
        /*011c*/ 	.word	0x00002900


	//   ....[1]....
        /*0120*/ 	.word	0x00002940


	//----- nvinfo : EIATTR_MAX_THREADS
	.align		4
.L_220:
        /*0124*/ 	.byte	0x04, 0x05
        /*0126*/ 	.short	(.L_222 - .L_221)
.L_221:
        /*0128*/ 	.word	0x00000200
        /*012c*/ 	.word	0x00000001
        /*0130*/ 	.word	0x00000001


	//----- nvinfo : EIATTR_CRS_STACK_SIZE
	.align		4
.L_222:
        /*0134*/ 	.byte	0x04, 0x1e
        /*0136*/ 	.short	(.L_224 - .L_223)
.L_223:
        /*0138*/ 	.word	0x00000000


	//----- nvinfo : EIATTR_CBANK_PARAM_SIZE
	.align		4
.L_224:
        /*013c*/ 	.byte	0x03, 0x19
        /*013e*/ 	.short	0x003e


	//----- nvinfo : EIATTR_PARAM_CBANK
	.align		4
        /*0140*/ 	.byte	0x04, 0x0a
        /*0142*/ 	.short	(.L_226 - .L_225)
	.align		4
.L_225:
        /*0144*/ 	.word	index@(.nv.constant0._ZN3cub18CUB_300001_SM_10006detail6reduce18DeviceReduceKernelINS2_10policy_hubIfjN4cuda3std3__44plusIfEEE10Policy1000EN6thrust24THRUST_300001_SM_1000_NS6detail15normal_iteratorINSD_10device_ptrIfEEEEjS9_f6squareIfEEEvT0_PT3_T1_NS0_13GridEvenShareISO_EET2_T4_)
        /*0148*/ 	.short	0x0380
        /*014a*/ 	.short	0x003e


	//----- nvinfo : EIATTR_SW_WAR
	.align		4
.L_226:
        /*014c*/ 	.byte	0x04, 0x36
        /*014e*/ 	.short	(.L_228 - .L_227)
.L_227:
        /*0150*/ 	.word	0x00000008
.L_228:


//--------------------- .nv.info._ZN3cub18CUB_300001_SM_10006detail6reduce28DeviceReduceSingleTileKernelINS2_10policy_hubIfjN4cuda3std3__44plusIfEEE10Policy1000EN6thrust24THRUST_300001_SM_1000_NS6detail15normal_iteratorINSD_10device_ptrIfEEEEPfjS9_ff6squareIfEEEvT0_T1_T2_T3_T4_T6_ --------------------------
	.section	.nv.info._ZN3cub18CUB_300001_SM_10006detail6reduce28DeviceReduceSingleTileKernelINS2_10policy_hubIfjN4cuda3std3__44plusIfEEE10Policy1000EN6thrust24THRUST_300001_SM_1000_NS6detail15normal_iteratorINSD_10device_ptrIfEEEEPfjS9_ff6squareIfEEEvT0_T1_T2_T3_T4_T6_,"",@"SHT_CUDA_INFO"
	.sectionflags	@""
	.align	4


	//----- nvinfo : EIATTR_CUDA_API_VERSION
	.align		4
        /*0000*/ 	.byte	0x04, 0x37
        /*0002*/ 	.short	(.L_230 - .L_229)
.L_229:
        /*0004*/ 	.word	0x00000082


	//----- nvinfo : EIATTR_KPARAM_INFO
	.align		4
.L_230:
        /*0008*/ 	.byte	0x04, 0x17
        /*000a*/ 	.short	(.L_232 - .L_231)
.L_231:
        /*000c*/ 	.word	0x00000000
        /*0010*/ 	.short	0x0005
        /*0012*/ 	.short	0x001c
        /*0014*/ 	.byte	0x00, 0xf0, 0x05, 0x00


	//----- nvinfo : EIATTR_KPARAM_INFO
	.align		4
.L_232:
        /*0018*/ 	.byte	0x04, 0x17
        /*001a*/ 	.short	(.L_234 - .L_233)
.L_233:
        /*001c*/ 	.word	0x00000000
        /*0020*/ 	.short	0x0004
        /*0022*/ 	.short	0x0018
        /*0024*/ 	.byte	0x00, 0xf0, 0x11, 0x00


	//----- nvinfo : EIATTR_KPARAM_INFO
	.align		4
.L_234:
        /*0028*/ 	.byte	0x04, 0x17
        /*002a*/ 	.short	(.L_236 - .L_235)
.L_235:
        /*002c*/ 	.word	0x00000000
        /*0030*/ 	.short	0x0003
        /*0032*/ 	.short	0x0014
        /*0034*/ 	.byte	0x00, 0xf0, 0x05, 0x00


	//----- nvinfo : EIATTR_KPARAM_INFO
	.align		4
.L_236:
        /*0038*/ 	.byte	0x04, 0x17
        /*003a*/ 	.short	(.L_238 - .L_237)
.L_237:
        /*003c*/ 	.word	0x00000000
        /*0040*/ 	.short	0x0002
        /*0042*/ 	.short	0x0010
        /*0044*/ 	.byte	0x00, 0xf0, 0x11, 0x00


	//----- nvinfo : EIATTR_KPARAM_INFO
	.align		4
.L_238:
        /*0048*/ 	.byte	0x04, 0x17
        /*004a*/ 	.short	(.L_240 - .L_239)
.L_239:
        /*004c*/ 	.word	0x00000000
        /*0050*/ 	.short	0x0001
        /*0052*/ 	.short	0x0008
        /*0054*/ 	.byte	0x00, 0xf5, 0x21, 0x00


	//----- nvinfo : EIATTR_KPARAM_INFO
	.align		4
.L_240:
        /*0058*/ 	.byte	0x04, 0x17
        /*005a*/ 	.short	(.L_242 - .L_241)
.L_241:
        /*005c*/ 	.word	0x00000000
        /*0060*/ 	.short	0x0000
        /*0062*/ 	.short	0x0000
        /*0064*/ 	.byte	0x00, 0xf0, 0x21, 0x00


	//----- nvinfo : EIATTR_SPARSE_MMA_MASK
	.align		4
.L_242:
        /*0068*/ 	.byte	0x03, 0x50
        /*006a*/ 	.short	0x0000


	//----- nvinfo : EIATTR_MAXREG_COUNT
	.align		4
        /*006c*/ 	.byte	0x03, 0x1b
        /*006e*/ 	.short	0x0080


	//----- nvinfo : EIATTR_NUM_BARRIERS
	.align		4
        /*0070*/ 	.byte	0x02, 0x4c
        /*0072*/ 	.byte	0x01
	.zero		1


	//----- nvinfo : EIATTR_MERCURY_ISA_VERSION
	.align		4
        /*0074*/ 	.byte	0x03, 0x5f
        /*0076*/ 	.short	0x0101


	//----- nvinfo : EIATTR_UNUSED_LOAD_BYTE_OFFSET
	.align		4
        /*0078*/ 	.byte	0x04, 0x44
        /*007a*/ 	.short	(.L_244 - .L_243)


	//   ....[0]....
.L_243:
        /*007c*/ 	.word	0x00000b10
        /*0080*/ 	.word	0x0000fff0


	//   ....[1]....
        /*0084*/ 	.word	0x00000f20
        /*0088*/ 	.word	0x0000fff0


	//   ....[2]....
        /*008c*/ 	.word	0x00002370
        /*0090*/ 	.word	0x0000fff0


	//----- nvinfo : EIATTR_COOP_GROUP_MASK_REGIDS
	.align		4
.L_244:
        /*0094*/ 	.byte	0x04, 0x29
        /*0096*/ 	.short	(.L_246 - .L_245)


	//   ....[0]....
.L_245:
        /*0098*/ 	.word	0xffffffff


	//   ....[1]....
        /*009c*/ 	.word	0xffffffff


	//   ....[2]....
        /*00a0*/ 	.word	0xffffffff


	//   ....[3]....
        /*00a4*/ 	.word	0xffffffff


	//   ....[4]....
        /*00a8*/ 	.word	0xffffffff


	//   ....[5]....
        /*00ac*/ 	.word	0xffffffff


	//   ....[6]....
        /*00b0*/ 	.word	0xffffffff


	//   ....[7]....
        /*00b4*/ 	.word	0xffffffff


	//   ....[8]....
        /*00b8*/ 	.word	0xffffffff


	//   ....[9]....
        /*00bc*/ 	.word	0xffffffff


	//   ....[10]....
        /*00c0*/ 	.word	0xffffffff


	//   ....[11]....
        /*00c4*/ 	.word	0xffffffff


	//   ....[12]....
        /*00c8*/ 	.word	0xffffffff


	//   ....[13]....
        /*00cc*/ 	.word	0xffffffff


	//   ....[14]....
        /*00d0*/ 	.word	0xffffffff


	//----- nvinfo : EIATTR_COOP_GROUP_INSTR_OFFSETS
	.align		4
.L_246:
        /*00d4*/ 	.byte	0x04, 0x28
        /*00d6*/ 	.short	(.L_248 - .L_247)


	//   ....[0]....
.L_247:
        /*00d8*/ 	.word	0x00000920


	//   ....[1]....
        /*00dc*/ 	.word	0x00000980


	//   ....[2]....
        /*00e0*/ 	.word	0x000009f0


	//   ....[3]....
        /*00e4*/ 	.word	0x00000a40


	//   ....[4]....
        /*00e8*/ 	.word	0x00000a70


	//   ....[5]....
        /*00ec*/ 	.word	0x00000cc0


	//   ....[6]....
        /*00f0*/ 	.word	0x00000d50


	//   ....[7]....
        /*00f4*/ 	.word	0x00000d90


	//   ....[8]....
        /*00f8*/ 	.word	0x00000de0


	//   ....[9]....
        /*00fc*/ 	.word	0x00000e20


	//   ....[10]....
        /*0100*/ 	.word	0x00002190


	//   ....[11]....
        /*0104*/ 	.word	0x00002210


	//   ....[12]....
        /*0108*/ 	.word	0x00002260


	//   ....[13]....
        /*010c*/ 	.word	0x000022a0


	//   ....[14]....
        /*0110*/ 	.word	0x000022d0


	//----- nvinfo : EIATTR_VRC_CTA_INIT_COUNT
	.align		4
.L_248:
        /*0114*/ 	.byte	0x02, 0x4a
	.zero		1
	.zero		1


	//----- nvinfo : EIATTR_EXIT_INSTR_OFFSETS
	.align		4
        /*0118*/ 	.byte	0x04, 0x1c
        /*011a*/ 	.short	(.L_250 - .L_249)


	//   ....[0]....
.L_249:
        /*011c*/ 	.word	0x00000080


	//   ....[1]....
        /*0120*/ 	.word	0x000000c0


	//   ....[2]....
        /*0124*/ 	.word	0x000024b0


	//   ....[3]....
        /*0128*/ 	.word	0x00002500


	//----- nvinfo : EIATTR_MAX_THREADS
	.align		4
.L_250:
        /*012c*/ 	.byte	0x04, 0x05
        /*012e*/ 	.short	(.L_252 - .L_251)
.L_251:
        /*0130*/ 	.word	0x00000200
        /*0134*/ 	.word	0x00000001
        /*0138*/ 	.word	0x00000001


	//----- nvinfo : EIATTR_CRS_STACK_SIZE
	.align		4
.L_252:
        /*013c*/ 	.byte	0x04, 0x1e
        /*013e*/ 	.short	(.L_254 - .L_253)
.L_253:
        /*0140*/ 	.word	0x00000000


	//----- nvinfo : EIATTR_CBANK_PARAM_SIZE
	.align		4
.L_254:
        /*0144*/ 	.byte	0x03, 0x19
        /*0146*/ 	.short	0x001d


	//----- nvinfo : EIATTR_PARAM_CBANK
	.align		4
        /*0148*/ 	.byte	0x04, 0x0a
        /*014a*/ 	.short	(.L_256 - .L_255)
	.align		4
.L_255:
        /*014c*/ 	.word	index@(.nv.constant0._ZN3cub18CUB_300001_SM_10006detail6reduce28DeviceReduceSingleTileKernelINS2_10policy_hubIfjN4cuda3std3__44plusIfEEE10Policy1000EN6thrust24THRUST_300001_SM_1000_NS6detail15normal_iteratorINSD_10device_ptrIfEEEEPfjS9_ff6squareIfEEEvT0_T1_T2_T3_T4_T6_)
        /*0150*/ 	.short	0x0380
        /*0152*/ 	.short	0x001d


	//----- nvinfo : EIATTR_SW_WAR
	.align		4
.L_256:
        /*0154*/ 	.byte	0x04, 0x36
        /*0156*/ 	.short	(.L_258 - .L_257)
.L_257:
        /*0158*/ 	.word	0x00000008
.L_258:


//--------------------- .nv.info._ZN3cub18CUB_300001_SM_10006detail11EmptyKernelIvEEvv --------------------------
	.section	.nv.info._ZN3cub18CUB_300001_SM_10006detail11EmptyKernelIvEEvv,"",@"SHT_CUDA_INFO"
	.sectionflags	@""
	.align	4


	//----- nvinfo : EIATTR_CUDA_API_VERSION
	.align		4
        /*0000*/ 	.byte	0x04, 0x37
        /*0002*/ 	.short	(.L_260 - .L_259)
.L_259:
        /*0004*/ 	.word	0x00000082


	//----- nvinfo : EIATTR_SPARSE_MMA_MASK
	.align		4
.L_260:
        /*0008*/ 	.byte	0x03, 0x50
        /*000a*/ 	.short	0x0000


	//----- nvinfo : EIATTR_MAXREG_COUNT
	.align		4
        /*000c*/ 	.byte	0x03, 0x1b
        /*000e*/ 	.short	0x00ff


	//----- nvinfo : EIATTR_MERCURY_ISA_VERSION
	.align		4
        /*0010*/ 	.byte	0x03, 0x5f
        /*0012*/ 	.short	0x0101


	//----- nvinfo : EIATTR_VRC_CTA_INIT_COUNT
	.align		4
        /*0014*/ 	.byte	0x02, 0x4a
	.zero		1
	.zero		1


	//----- nvinfo : EIATTR_EXIT_INSTR_OFFSETS
	.align		4
        /*0018*/ 	.byte	0x04, 0x1c
        /*001a*/ 	.short	(.L_262 - .L_261)


	//   ....[0]....
.L_261:
        /*001c*/ 	.word	0x00000010


	//----- nvinfo : EIATTR_SW_WAR
	.align		4
.L_262:
        /*0020*/ 	.byte	0x04, 0x36
        /*0022*/ 	.short	(.L_264 - .L_263)
.L_263:
        /*0024*/ 	.word	0x00000008
.L_264:


//--------------------- .nv.callgraph             --------------------------
	.section	.nv.callgraph,"",@"SHT_CUDA_CALLGRAPH"
	.align	4
	.sectionentsize	8
	.align		4
        /*0000*/ 	.word	0x00000000
	.align		4
        /*0004*/ 	.word	0xffffffff
	.align		4
        /*0008*/ 	.word	0x00000000
	.align		4
        /*000c*/ 	.word	0xfffffffe
	.align		4
        /*0010*/ 	.word	0x00000000
	.align		4
        /*0014*/ 	.word	0xfffffffd
	.align		4
        /*0018*/ 	.word	0x00000000
	.align		4
        /*001c*/ 	.word	0xfffffffc


//--------------------- .nv.constant4             --------------------------
	.section	.nv.constant4,"a",@progbits
	.align	8
	.align		8
.nv.constant4:
        /*0000*/ 	.dword	_ZN30_INTERNAL_ff59185c_4_k_cu_main4cuda3std3__45__cpo5beginE
	.align		8
        /*0008*/ 	.dword	_ZN30_INTERNAL_ff59185c_4_k_cu_main4cuda3std3__45__cpo3endE
	.align		8
        /*0010*/ 	.dword	_ZN30_INTERNAL_ff59185c_4_k_cu_main4cuda3std3__45__cpo6cbeginE
	.align		8
        /*0018*/ 	.dword	_ZN30_INTERNAL_ff59185c_4_k_cu_main4cuda3std3__45__cpo4cendE
	.align		8
        /*0020*/ 	.dword	_ZN30_INTERNAL_ff59185c_4_k_cu_main4cuda3std3__45__cpo6rbeginE
	.align		8
        /*0028*/ 	.dword	_ZN30_INTERNAL_ff59185c_4_k_cu_main4cuda3std3__45__cpo4rendE
	.align		8
        /*0030*/ 	.dword	_ZN30_INTERNAL_ff59185c_4_k_cu_main4cuda3std3__45__cpo7crbeginE
	.align		8
        /*0038*/ 	.dword	_ZN30_INTERNAL_ff59185c_4_k_cu_main4cuda3std3__45__cpo5crendE
	.align		8
        /*0040*/ 	.dword	_ZN30_INTERNAL_ff59185c_4_k_cu_main4cuda3std3__432_GLOBAL__N__ff59185c_4_k_cu_main6ignoreE
	.align		8
        /*0048*/ 	.dword	_ZN30_INTERNAL_ff59185c_4_k_cu_main4cuda3std3__419piecewise_constructE
	.align		8
        /*0050*/ 	.dword	_ZN30_INTERNAL_ff59185c_4_k_cu_main4cuda3std3__48in_placeE
	.align		8
        /*0058*/ 	.dword	_ZN30_INTERNAL_ff59185c_4_k_cu_main4cuda3std3__420unreachable_sentinelE
	.align		8
        /*0060*/ 	.dword	_ZN30_INTERNAL_ff59185c_4_k_cu_main4cuda3std3__47nulloptE
	.align		8
        /*0068*/ 	.dword	_ZN30_INTERNAL_ff59185c_4_k_cu_main4cuda3std3__48unexpectE
	.align		8
        /*0070*/ 	.dword	_ZN30_INTERNAL_ff59185c_4_k_cu_main4cuda3std6ranges3__45__cpo4swapE
	.align		8
        /*0078*/ 	.dword	_ZN30_INTERNAL_ff59185c_4_k_cu_main4cuda3std6ranges3__45__cpo9iter_moveE
	.align		8
        /*0080*/ 	.dword	_ZN30_INTERNAL_ff59185c_4_k_cu_main4cuda3std6ranges3__45__cpo5beginE
	.align		8
        /*0088*/ 	.dword	_ZN30_INTERNAL_ff59185c_4_k_cu_main4cuda3std6ranges3__45__cpo3endE
	.align		8
        /*0090*/ 	.dword	_ZN30_INTERNAL_ff59185c_4_k_cu_main4cuda3std6ranges3__45__cpo6cbeginE
	.align		8
        /*0098*/ 	.dword	_ZN30_INTERNAL_ff59185c_4_k_cu_main4cuda3std6ranges3__45__cpo4cendE
	.align		8
        /*00a0*/ 	.dword	_ZN30_INTERNAL_ff59185c_4_k_cu_main4cuda3std6ranges3__45__cpo7advanceE
	.align		8
        /*00a8*/ 	.dword	_ZN30_INTERNAL_ff59185c_4_k_cu_main4cuda3std6ranges3__45__cpo9iter_swapE
	.align		8
        /*00b0*/ 	.dword	_ZN30_INTERNAL_ff59185c_4_k_cu_main4cuda3std6ranges3__45__cpo4nextE
	.align		8
        /*00b8*/ 	.dword	_ZN30_INTERNAL_ff59185c_4_k_cu_main4cuda3std6ranges3__45__cpo4prevE
	.align		8
        /*00c0*/ 	.dword	_ZN30_INTERNAL_ff59185c_4_k_cu_main4cuda3std6ranges3__45__cpo4dataE
	.align		8
        /*00c8*/ 	.dword	_ZN30_INTERNAL_ff59185c_4_k_cu_main4cuda3std6ranges3__45__cpo5cdataE
	.align		8
        /*00d0*/ 	.dword	_ZN30_INTERNAL_ff59185c_4_k_cu_main4cuda3std6ranges3__45__cpo4sizeE
	.align		8
        /*00d8*/ 	.dword	_ZN30_INTERNAL_ff59185c_4_k_cu_main4cuda3std6ranges3__45__cpo5ssizeE
	.align		8
        /*00e0*/ 	.dword	_ZN30_INTERNAL_ff59185c_4_k_cu_main4cuda3std6ranges3__45__cpo8distanceE
	.align		8
        /*00e8*/ 	.dword	_ZN30_INTERNAL_ff59185c_4_k_cu_main6thrust24THRUST_300001_SM_1000_NS8cuda_cub3parE
	.align		8
        /*00f0*/ 	.dword	_ZN30_INTERNAL_ff59185c_4_k_cu_main6thrust24THRUST_300001_SM_1000_NS8cuda_cub10par_nosyncE
	.align		8
        /*00f8*/ 	.dword	_ZN30_INTERNAL_ff59185c_4_k_cu_main6thrust24THRUST_300001_SM_1000_NS6system6detail10sequential3seqE
	.align		8
        /*0100*/ 	.dword	_ZN30_INTERNAL_ff59185c_4_k_cu_main6thrust24THRUST_300001_SM_1000_NS12placeholders2_1E
	.align		8
        /*0108*/ 	.dword	_ZN30_INTERNAL_ff59185c_4_k_cu_main6thrust24THRUST_300001_SM_1000_NS12placeholders2_2E
	.align		8
        /*0110*/ 	.dword	_ZN30_INTERNAL_ff59185c_4_k_cu_main6thrust24THRUST_300001_SM_1000_NS12placeholders2_3E
	.align		8
        /*0118*/ 	.dword	_ZN30_INTERNAL_ff59185c_4_k_cu_main6thrust24THRUST_300001_SM_1000_NS12placeholders2_4E
	.align		8
        /*0120*/ 	.dword	_ZN30_INTERNAL_ff59185c_4_k_cu_main6thrust24THRUST_300001_SM_1000_NS12placeholders2_5E
	.align		8
        /*0128*/ 	.dword	_ZN30_INTERNAL_ff59185c_4_k_cu_main6thrust24THRUST_300001_SM_1000_NS12placeholders2_6E
	.align		8
        /*0130*/ 	.dword	_ZN30_INTERNAL_ff59185c_4_k_cu_main6thrust24THRUST_300001_SM_1000_NS12placeholders2_7E
	.align		8
        /*0138*/ 	.dword	_ZN30_INTERNAL_ff59185c_4_k_cu_main6thrust24THRUST_300001_SM_1000_NS12placeholders2_8E
	.align		8
        /*0140*/ 	.dword	_ZN30_INTERNAL_ff59185c_4_k_cu_main6thrust24THRUST_300001_SM_1000_NS12placeholders2_9E
	.align		8
        /*0148*/ 	.dword	_ZN30_INTERNAL_ff59185c_4_k_cu_main6thrust24THRUST_300001_SM_1000_NS12placeholders3_10E
	.align		8
        /*0150*/ 	.dword	_ZN30_INTERNAL_ff59185c_4_k_cu_main6thrust24THRUST_300001_SM_1000_NS3seqE


//--------------------- .text._ZN3cub18CUB_300001_SM_10006detail6reduce28DeviceReduceSingleTileKernelINS2_10policy_hubIfyN4cuda3std3__44plusIfEEE10Policy1000EPfSC_iS9_ffNS7_10__identityEEEvT0_T1_T2_T3_T4_T6_ --------------------------
	.section	.text._ZN3cub18CUB_300001_SM_10006detail6reduce28DeviceReduceSingleTileKernelINS2_10policy_hubIfyN4cuda3std3__44plusIfEEE10Policy1000EPfSC_iS9_ffNS7_10__identityEEEvT0_T1_T2_T3_T4_T6_,"ax",@progbits
	.align	128
        .global         _ZN3cub18CUB_300001_SM_10006detail6reduce28DeviceReduceSingleTileKernelINS2_10policy_hubIfyN4cuda3std3__44plusIfEEE10Policy1000EPfSC_iS9_ffNS7_10__identityEEEvT0_T1_T2_T3_T4_T6_
        .type           _ZN3cub18CUB_300001_SM_10006detail6reduce28DeviceReduceSingleTileKernelINS2_10policy_hubIfyN4cuda3std3__44plusIfEEE10Policy1000EPfSC_iS9_ffNS7_10__identityEEEvT0_T1_T2_T3_T4_T6_,@function
        .size           _ZN3cub18CUB_300001_SM_10006detail6reduce28DeviceReduceSingleTileKernelINS2_10policy_hubIfyN4cuda3std3__44plusIfEEE10Policy1000EPfSC_iS9_ffNS7_10__identityEEEvT0_T1_T2_T3_T4_T6_,(.L_x_236 - _ZN3cub18CUB_300001_SM_10006detail6reduce28DeviceReduceSingleTileKernelINS2_10policy_hubIfyN4cuda3std3__44plusIfEEE10Policy1000EPfSC_iS9_ffNS7_10__identityEEEvT0_T1_T2_T3_T4_T6_)
        .other          _ZN3cub18CUB_300001_SM_10006detail6reduce28DeviceReduceSingleTileKernelINS2_10policy_hubIfyN4cuda3std3__44plusIfEEE10Policy1000EPfSC_iS9_ffNS7_10__identityEEEvT0_T1_T2_T3_T4_T6_,@"STO_CUDA_ENTRY STV_DEFAULT"
_ZN3cub18CUB_300001_SM_10006detail6reduce28DeviceReduceSingleTileKernelINS2_10policy_hubIfyN4cuda3std3__44plusIfEEE10Policy1000EPfSC_iS9_ffNS7_10__identityEEEvT0_T1_T2_T3_T4_T6_:
.text._ZN3cub18CUB_300001_SM_10006detail6reduce28DeviceReduceSingleTileKernelINS2_10policy_hubIfyN4cuda3std3__44plusIfEEE10Policy1000EPfSC_iS9_ffNS7_10__identityEEEvT0_T1_T2_T3_T4_T6_:
[----:B------:R-:W-:Y:S01]  /*0000*/  LDC R1, c[0x0][0x37c] ;  /* 0x0000df00ff017b82 */ /* 0x000fe20000000800 */
[----:B------:R-:W0:Y:S01]  /*0010*/  LDCU UR4, c[0x0][0x390] ;  /* 0x00007200ff0477ac */ /* 0x000e220008000800 */
[----:B------:R-:W1:Y:S01]  /*0020*/  LDCU.64 UR6, c[0x0][0x358] ;  /* 0x00006b00ff0677ac */ /* 0x000e620008000a00 */
[----:B0-----:R-:W-:-:S04]  /*0030*/  MOV R20, UR4 ;  /* 0x0000000400147c02 */ /* 0x001fc80008000f00 */
[----:B------:R-:W-:-:S13]  /*0040*/  ISETP.NE.AND P0, PT, R20, RZ, PT ;  /* 0x000000ff1400720c */ /* 0x000fda0003f05270 */
[----:B-1----:R-:W-:Y:S05]  /*0050*/  @P0 BRA `(.L_x_0) ;  /* 0x00000000001c0947 */ /* 0x002fea0003800000 */
[----:B------:R-:W0:Y:S02]  /*0060*/  S2R R0, SR_TID.X ;  /* 0x0000000000007919 */ /* 0x000e240000002100 */
[----:B0-----:R-:W-:-:S13]  /*0070*/  ISETP.NE.AND P0, PT, R0, RZ, PT ;  /* 0x000000ff0000720c */ /* 0x001fda0003f05270 */
[----:B------:R-:W-:Y:S05]  /*0080*/  @P0 EXIT ;  /* 0x000000000000094d */ /* 0x000fea0003800000 */
[----:B------:R-:W0:Y:S08]  /*0090*/  LDC R5, c[0x0][0x398] ;  /* 0x0000e600ff057b82 */ /* 0x000e300000000800 */
[----:B------:R-:W0:Y:S02]  /*00a0*/  LDC.64 R2, c[0x0][0x388] ;  /* 0x0000e200ff027b82 */ /* 0x000e240000000a00 */
[----:B0-----:R-:W-:Y:S01]  /*00b0*/  STG.E desc[UR6][R2.64], R5 ;  /* 0x0000000502007986 */ /* 0x001fe2000c101906 */
[----:B------:R-:W-:Y:S05]  /*00c0*/  EXIT ;  /* 0x000000000000794d */ /* 0x000fea0003800000 */
.L_x_0:
[----:B------:R-:W0:Y:S01]  /*00d0*/  LDCU UR4, c[0x0][0x380] ;  /* 0x00007000ff0477ac */ /* 0x000e220008000800 */
[----:B------:R-:W-:Y:S01]  /*00e0*/  BSSY.RECONVERGENT B0, `(.L_x_1) ;  /* 0x00003ca000007945 */ /* 0x000fe20003800200 */
[----:B0-----:R-:W-:-:S09]  /*00f0*/  ULOP3.LUT UP0, URZ, UR4, 0xf, URZ, 0xc0, !UPT ;  /* 0x0000000f04ff7892 */ /* 0x001fd2000f80c0ff */
[----:B------:R-:W-:Y:S05]  /*0100*/  BRA.U UP0, `(.L_x_2) ;  /* 0x0000001d00607547 */ /* 0x000fea000b800000 */
[----:B------:R-:W-:-:S13]  /*0110*/  ISETP.GT.AND P0, PT, R20, 0xfff, PT ;  /* 0x00000fff1400780c */ /* 0x000fda0003f04270 */
[----:B------:R-:W-:Y:S05]  /*0120*/  @P0 BRA `(.L_x_3) ;  /* 0x0000000c00a80947 */ /* 0x000fea0003800000 */
[----:B------:R-:W0:Y:S01]  /*0130*/  S2R R9, SR_TID.X ;  /* 0x0000000000097919 */ /* 0x000e220000002100 */
[----:B------:R-:W-:Y:S01]  /*0140*/  BSSY.RECONVERGENT B1, `(.L_x_4) ;  /* 0x0000009000017945 */ /* 0x000fe20003800200 */
[----:B------:R-:W-:Y:S01]  /*0150*/  HFMA2 R0, -RZ, RZ, 0, 0 ;  /* 0x00000000ff007431 */ /* 0x000fe200000001ff */
[----:B0-----:R-:W-:Y:S02]  /*0160*/  ISETP.GE.AND P0, PT, R9, R20, PT ;  /* 0x000000140900720c */ /* 0x001fe40003f06270 */
[----:B------:R-:W-:-:S11]  /*0170*/  MOV R11, R9 ;  /* 0x00000009000b7202 */ /* 0x000fd60000000f00 */
[----:B------:R-:W-:Y:S05]  /*0180*/  @P0 BRA `(.L_x_5) ;  /* 0x0000000000100947 */ /* 0x000fea0003800000 */
[----:B------:R-:W0:Y:S02]  /*0190*/  LDC.64 R2, c[0x0][0x380] ;  /* 0x0000e000ff027b82 */ /* 0x000e240000000a00 */
[----:B0-----:R-:W-:-:S05]  /*01a0*/  IMAD.WIDE.U32 R2, R9, 0x4, R2 ;  /* 0x0000000409027825 */ /* 0x001fca00078e0002 */
[----:B------:R0:W5:Y:S01]  /*01b0*/  LDG.E.CONSTANT R0, desc[UR6][R2.64] ;  /* 0x0000000602007981 */ /* 0x000162000c1e9900 */
[----:B------:R-:W-:-:S07]  /*01c0*/  IADD3 R11, PT, PT, R9, 0x100, RZ ;  /* 0x00000100090b7810 */ /* 0x000fce0007ffe0ff */
.L_x_5:
[----:B------:R-:W-:Y:S05]  /*01d0*/  BSYNC.RECONVERGENT B1 ;  /* 0x0000000000017941 */ /* 0x000fea0003800200 */
.L_x_4:
[----:B------:R-:W-:Y:S01]  /*01e0*/  ISETP.GE.AND P0, PT, R11, R20, PT ;  /* 0x000000140b00720c */ /* 0x000fe20003f06270 */
[----:B------:R-:W-:-:S12]  /*01f0*/  BSSY.RECONVERGENT B1, `(.L_x_6) ;  /* 0x0000074000017945 */ /* 0x000fd80003800200 */
[----:B------:R-:W-:Y:S05]  /*0200*/  @P0 BRA `(.L_x_7) ;  /* 0x0000000400c80947 */ /* 0x000fea0003800000 */
[----:B0-----:R-:W-:Y:S01]  /*0210*/  LOP3.LUT R3, RZ, R11, RZ, 0x33, !PT ;  /* 0x0000000bff037212 */ /* 0x001fe200078e33ff */
[----:B------:R-:W-:Y:S03]  /*0220*/  BSSY.RECONVERGENT B2, `(.L_x_8) ;  /* 0x0000015000027945 */ /* 0x000fe60003800200 */
[----:B------:R-:W-:-:S04]  /*0230*/  IADD3 R4, PT, PT, R3, R20, RZ ;  /* 0x0000001403047210 */ /* 0x000fc80007ffe0ff */
[C---:B------:R-:W-:Y:S02]  /*0240*/  LOP3.LUT R2, R4.reuse, 0x300, RZ, 0xc0, !PT ;  /* 0x0000030004027812 */ /* 0x040fe400078ec0ff */
[----:B------:R-:W-:Y:S02]  /*0250*/  ISETP.GE.U32.AND P1, PT, R4, 0x300, PT ;  /* 0x000003000400780c */ /* 0x000fe40003f26070 */
[----:B------:R-:W-:-:S13]  /*0260*/  ISETP.NE.AND P0, PT, R2, 0x300, PT ;  /* 0x000003000200780c */ /* 0x000fda0003f05270 */
[----:B------:R-:W-:Y:S05]  /*0270*/  @!P0 BRA `(.L_x_9) ;  /* 0x00000000003c8947 */ /* 0x000fea0003800000 */
[----:B------:R-:W0:Y:S01]  /*0280*/  LDC.64 R2, c[0x0][0x380] ;  /* 0x0000e000ff027b82 */ /* 0x000e220000000a00 */
[----:B------:R-:W-:-:S04]  /*0290*/  LEA.HI R4, R4, 0x1, RZ, 0x18 ;  /* 0x0000000104047811 */ /* 0x000fc800078fc0ff */
[----:B------:R-:W-:-:S04]  /*02a0*/  LOP3.LUT R4, R4, 0x3, RZ, 0xc0, !PT ;  /* 0x0000000304047812 */ /* 0x000fc800078ec0ff */
[----:B------:R-:W-:Y:S01]  /*02b0*/  IADD3 R4, PT, PT, -R4, RZ, RZ ;  /* 0x000000ff04047210 */ /* 0x000fe20007ffe1ff */
[----:B0-----:R-:W-:-:S05]  /*02c0*/  IMAD.WIDE.U32 R2, R11, 0x4, R2 ;  /* 0x000000040b027825 */ /* 0x001fca00078e0002 */
[----:B------:R-:W-:-:S07]  /*02d0*/  MOV R5, R3 ;  /* 0x0000000300057202 */ /* 0x000fce0000000f00 */
.L_x_10:
[----:B------:R-:W-:-:S06]  /*02e0*/  MOV R3, R5 ;  /* 0x0000000500037202 */ /* 0x000fcc0000000f00 */
[----:B------:R0:W2:Y:S01]  /*02f0*/  LDG.E.CONSTANT R3, desc[UR6][R2.64] ;  /* 0x0000000602037981 */ /* 0x0000a2000c1e9900 */
[----:B------:R-:W-:Y:S01]  /*0300*/  IADD3 R4, PT, PT, R4, 0x1, RZ ;  /* 0x0000000104047810 */ /* 0x000fe20007ffe0ff */
[----:B------:R-:W-:-:S03]  /*0310*/  VIADD R11, R11, 0x100 ;  /* 0x000001000b0b7836 */ /* 0x000fc60000000000 */
[----:B------:R-:W-:Y:S02]  /*0320*/  ISETP.NE.AND P0, PT, R4, RZ, PT ;  /* 0x000000ff0400720c */ /* 0x000fe40003f05270 */
[----:B0-----:R-:W-:-:S04]  /*0330*/  IADD3 R2, P2, PT, R2, 0x400, RZ ;  /* 0x0000040002027810 */ /* 0x001fc80007f5e0ff */
[----:B------:R-:W-:Y:S01]  /*0340*/  IADD3.X R5, PT, PT, RZ, R5, RZ, P2, !PT ;  /* 0x00000005ff057210 */ /* 0x000fe200017fe4ff */
[----:B--2--5:R-:W-:-:S06]  /*0350*/  FADD R0, R3, R0 ;  /* 0x0000000003007221 */ /* 0x024fcc0000000000 */
[----:B------:R-:W-:Y:S05]  /*0360*/  @P0 BRA `(.L_x_10) ;  /* 0xfffffffc00dc0947 */ /* 0x000fea000383ffff */
.L_x_9:
[----:B------:R-:W-:Y:S05]  /*0370*/  BSYNC.RECONVERGENT B2 ;  /* 0x0000000000027941 */ /* 0x000fea0003800200 */
.L_x_8:
[----:B------:R-:W-:Y:S05]  /*0380*/  @!P1 BRA `(.L_x_7) ;  /* 0x0000000400689947 */ /* 0x000fea0003800000 */
[----:B------:R-:W-:Y:S01]  /*0390*/  IADD3 R2, PT, PT, -R11, R20, RZ ;  /* 0x000000140b027210 */ /* 0x000fe20007ffe1ff */
[----:B------:R-:W-:Y:S01]  /*03a0*/  BSSY.RECONVERGENT B2, `(.L_x_11) ;  /* 0x0000031000027945 */ /* 0x000fe20003800200 */
[----:B------:R-:W-:Y:S02]  /*03b0*/  PLOP3.LUT P0, PT, PT, PT, PT, 0x80, 0x8 ;  /* 0x000000000008781c */ /* 0x000fe40003f0f070 */
[----:B------:R-:W-:-:S13]  /*03c0*/  ISETP.GT.AND P1, PT, R2, 0xc00, PT ;  /* 0x00000c000200780c */ /* 0x000fda0003f24270 */
[----:B------:R-:W-:Y:S05]  /*03d0*/  @!P1 BRA `(.L_x_12) ;  /* 0x0000000000b49947 */ /* 0x000fea0003800000 */
[----:B------:R-:W-:Y:S02]  /*03e0*/  PLOP3.LUT P0, PT, PT, PT, PT, 0x8, 0x80 ;  /* 0x000000000080781c */ /* 0x000fe40003f0e170 */
[----:B------:R-:W-:-:S11]  /*03f0*/  IADD3 R8, PT, PT, R20, -0xc00, RZ ;  /* 0xfffff40014087810 */ /* 0x000fd60007ffe0ff */
.L_x_13:
[----:B------:R-:W0:Y:S01]  /*0400*/  LDC.64 R6, c[0x0][0x380] ;  /* 0x0000e000ff067b82 */ /* 0x000e220000000a00 */
[C---:B------:R-:W-:Y:S01]  /*0410*/  IADD3 R5, PT, PT, R11.reuse, 0x400, RZ ;  /* 0x000004000b057810 */ /* 0x040fe20007ffe0ff */
[----:B0-----:R-:W-:-:S05]  /*0420*/  IMAD.WIDE R24, R11, 0x4, R6 ;  /* 0x000000040b187825 */ /* 0x001fca00078e0206 */
[----:B------:R-:W2:Y:S04]  /*0430*/  LDG.E.CONSTANT R13, desc[UR6][R24.64] ;  /* 0x00000006180d7981 */ /* 0x000ea8000c1e9900 */
[----:B------:R-:W3:Y:S01]  /*0440*/  LDG.E.CONSTANT R10, desc[UR6][R24.64+0x400] ;  /* 0x00040006180a7981 */ /* 0x000ee2000c1e9900 */
[----:B------:R-:W-:-:S03]  /*0450*/  IMAD.WIDE R4, R5, 0x4, R6 ;  /* 0x0000000405047825 */ /* 0x000fc600078e0206 */
[----:B------:R-:W4:Y:S04]  /*0460*/  LDG.E.CONSTANT R12, desc[UR6][R24.64+0x800] ;  /* 0x00080006180c7981 */ /* 0x000f28000c1e9900 */
[----:B------:R-:W4:Y:S04]  /*0470*/  LDG.E.CONSTANT R17, desc[UR6][R24.64+0xc00] ;  /* 0x000c000618117981 */ /* 0x000f28000c1e9900 */
[----:B------:R-:W4:Y:S01]  /*0480*/  LDG.E.CONSTANT R16, desc[UR6][R4.64] ;  /* 0x0000000604107981 */ /* 0x000f22000c1e9900 */
[----:B------:R-:W-:-:S03]  /*0490*/  IADD3 R3, PT, PT, R11, 0x800, RZ ;  /* 0x000008000b037810 */ /* 0x000fc60007ffe0ff */
[----:B------:R-:W4:Y:S04]  /*04a0*/  LDG.E.CONSTANT R15, desc[UR6][R4.64+0x400] ;  /* 0x00040006040f7981 */ /* 0x000f28000c1e9900 */
[----:B------:R-:W4:Y:S01]  /*04b0*/  LDG.E.CONSTANT R14, desc[UR6][R4.64+0x800] ;  /* 0x00080006040e7981 */ /* 0x000f22000c1e9900 */
[----:B------:R-:W-:-:S03]  /*04c0*/  IMAD.WIDE R2, R3, 0x4, R6 ;  /* 0x0000000403027825 */ /* 0x000fc600078e0206 */
[----:B------:R-:W4:Y:S04]  /*04d0*/  LDG.E.CONSTANT R22, desc[UR6][R4.64+0xc00] ;  /* 0x000c000604167981 */ /* 0x000f28000c1e9900 */
[----:B------:R-:W4:Y:S01]  /*04e0*/  LDG.E.CONSTANT R21, desc[UR6][R2.64] ;  /* 0x0000000602157981 */ /* 0x000f22000c1e9900 */
[----:B------:R-:W-:-:S03]  /*04f0*/  IADD3 R23, PT, PT, R11, 0xc00, RZ ;  /* 0x00000c000b177810 */ /* 0x000fc60007ffe0ff */
[----:B------:R-:W4:Y:S04]  /*0500*/  LDG.E.CONSTANT R19, desc[UR6][R2.64+0x400] ;  /* 0x0004000602137981 */ /* 0x000f28000c1e9900 */
[----:B------:R-:W4:Y:S01]  /*0510*/  LDG.E.CONSTANT R18, desc[UR6][R2.64+0x800] ;  /* 0x0008000602127981 */ /* 0x000f22000c1e9900 */
[----:B------:R-:W-:-:S03]  /*0520*/  IMAD.WIDE R6, R23, 0x4, R6 ;  /* 0x0000000417067825 */ /* 0x000fc600078e0206 */
[----:B------:R-:W4:Y:S04]  /*0530*/  LDG.E.CONSTANT R26, desc[UR6][R2.64+0xc00] ;  /* 0x000c0006021a7981 */ /* 0x000f28000c1e9900 */
[----:B------:R-:W4:Y:S04]  /*0540*/  LDG.E.CONSTANT R25, desc[UR6][R6.64] ;  /* 0x0000000606197981 */ /* 0x000f28000c1e9900 */
[----:B------:R-:W4:Y:S04]  /*0550*/  LDG.E.CONSTANT R23, desc[UR6][R6.64+0x400] ;  /* 0x0004000606177981 */ /* 0x000f28000c1e9900 */
[----:B------:R-:W4:Y:S04]  /*0560*/  LDG.E.CONSTANT R24, desc[UR6][R6.64+0x800] ;  /* 0x0008000606187981 */ /* 0x000f28000c1e9900 */
[----:B------:R-:W4:Y:S01]  /*0570*/  LDG.E.CONSTANT R27, desc[UR6][R6.64+0xc00] ;  /* 0x000c0006061b7981 */ /* 0x000f22000c1e9900 */
[----:B------:R-:W-:-:S04]  /*0580*/  IADD3 R11, PT, PT, R11, 0x1000, RZ ;  /* 0x000010000b0b7810 */ /* 0x000fc80007ffe0ff */
[----:B------:R-:W-:Y:S01]  /*0590*/  ISETP.GE.AND P1, PT, R11, R8, PT ;  /* 0x000000080b00720c */ /* 0x000fe20003f26270 */
[----:B--2--5:R-:W-:-:S04]  /*05a0*/  FADD R13, R13, R0 ;  /* 0x000000000d0d7221 */ /* 0x024fc80000000000 */
[----:B---3--:R-:W-:-:S04]  /*05b0*/  FADD R13, R13, R10 ;  /* 0x0000000a0d0d7221 */ /* 0x008fc80000000000 */
[----:B----4-:R-:W-:-:S04]  /*05c0*/  FADD R12, R13, R12 ;  /* 0x0000000c0d0c7221 */ /* 0x010fc80000000000 */
[----:B------:R-:W-:-:S04]  /*05d0*/  FADD R17, R12, R17 ;  /* 0x000000110c117221 */ /* 0x000fc80000000000 */
        /* <DEDUP_REMOVED lines=11> */
[----:B------:R-:W-:Y:S01]  /*0690*/  FADD R0, R24, R27 ;  /* 0x0000001b18007221 */ /* 0x000fe20000000000 */
[----:B------:R-:W-:Y:S06]  /*06a0*/  @!P1 BRA `(.L_x_13) ;  /* 0xfffffffc00549947 */ /* 0x000fec000383ffff */
.L_x_12:
[----:B------:R-:W-:Y:S05]  /*06b0*/  BSYNC.RECONVERGENT B2 ;  /* 0x0000000000027941 */ /* 0x000fea0003800200 */
.L_x_11:
[----:B------:R-:W-:Y:S01]  /*06c0*/  IADD3 R2, PT, PT, -R11, R20, RZ ;  /* 0x000000140b027210 */ /* 0x000fe20007ffe1ff */
[----:B------:R-:W-:Y:S03]  /*06d0*/  BSSY.RECONVERGENT B2, `(.L_x_14) ;  /* 0x0000019000027945 */ /* 0x000fe60003800200 */
[----:B------:R-:W-:-:S13]  /*06e0*/  ISETP.GT.AND P1, PT, R2, 0x400, PT ;  /* 0x000004000200780c */ /* 0x000fda0003f24270 */
[----:B------:R-:W-:Y:S05]  /*06f0*/  @!P1 BRA `(.L_x_15) ;  /* 0x0000000000589947 */ /* 0x000fea0003800000 */
[----:B------:R-:W0:Y:S01]  /*0700*/  LDC.64 R4, c[0x0][0x380] ;  /* 0x0000e000ff047b82 */ /* 0x000e220000000a00 */
[C---:B------:R-:W-:Y:S02]  /*0710*/  VIADD R15, R11.reuse, 0x400 ;  /* 0x000004000b0f7836 */ /* 0x040fe40000000000 */
[----:B0-----:R-:W-:-:S05]  /*0720*/  IMAD.WIDE R2, R11, 0x4, R4 ;  /* 0x000000040b027825 */ /* 0x001fca00078e0204 */
[----:B------:R-:W2:Y:S04]  /*0730*/  LDG.E.CONSTANT R7, desc[UR6][R2.64] ;  /* 0x0000000602077981 */ /* 0x000ea8000c1e9900 */
[----:B------:R-:W3:Y:S01]  /*0740*/  LDG.E.CONSTANT R6, desc[UR6][R2.64+0x400] ;  /* 0x0004000602067981 */ /* 0x000ee2000c1e9900 */
[----:B------:R-:W-:-:S03]  /*0750*/  IMAD.WIDE R4, R15, 0x4, R4 ;  /* 0x000000040f047825 */ /* 0x000fc600078e0204 */
[----:B------:R-:W4:Y:S04]  /*0760*/  LDG.E.CONSTANT R13, desc[UR6][R2.64+0x800] ;  /* 0x00080006020d7981 */ /* 0x000f28000c1e9900 */
[----:B------:R-:W4:Y:S04]  /*0770*/  LDG.E.CONSTANT R15, desc[UR6][R2.64+0xc00] ;  /* 0x000c0006020f7981 */ /* 0x000f28000c1e9900 */
[----:B------:R-:W4:Y:S04]  /*0780*/  LDG.E.CONSTANT R17, desc[UR6][R4.64] ;  /* 0x0000000604117981 */ /* 0x000f28000c1e9900 */
[----:B------:R-:W4:Y:S04]  /*0790*/  LDG.E.CONSTANT R19, desc[UR6][R4.64+0x400] ;  /* 0x0004000604137981 */ /* 0x000f28000c1e9900 */
[----:B------:R-:W4:Y:S04]  /*07a0*/  LDG.E.CONSTANT R21, desc[UR6][R4.64+0x800] ;  /* 0x0008000604157981 */ /* 0x000f28000c1e9900 */
[----:B------:R-:W4:Y:S01]  /*07b0*/  LDG.E.CONSTANT R23, desc[UR6][R4.64+0xc00] ;  /* 0x000c000604177981 */ /* 0x000f22000c1e9900 */
[----:B------:R-:W-:-:S02]  /*07c0*/  PLOP3.LUT P0, PT, PT, PT, PT, 0x8, 0x80 ;  /* 0x000000000080781c */ /* 0x000fc40003f0e170 */
[----:B------:R-:W-:Y:S01]  /*07d0*/  IADD3 R11, PT, PT, R11, 0x800, RZ ;  /* 0x000008000b0b7810 */ /* 0x000fe20007ffe0ff */
[----:B--2--5:R-:W-:-:S04]  /*07e0*/  FADD R7, R0, R7 ;  /* 0x0000000700077221 */ /* 0x024fc80000000000 */
[----:B---3--:R-:W-:-:S04]  /*07f0*/  FADD R6, R7, R6 ;  /* 0x0000000607067221 */ /* 0x008fc80000000000 */
[----:B----4-:R-:W-:-:S04]  /*0800*/  FADD R6, R6, R13 ;  /* 0x0000000d06067221 */ /* 0x010fc80000000000 */
[----:B------:R-:W-:-:S04]  /*0810*/  FADD R6, R6, R15 ;  /* 0x0000000f06067221 */ /* 0x000fc80000000000 */
[----:B------:R-:W-:-:S04]  /*0820*/  FADD R6, R6, R17 ;  /* 0x0000001106067221 */ /* 0x000fc80000000000 */
[----:B------:R-:W-:-:S04]  /*0830*/  FADD R6, R6, R19 ;  /* 0x0000001306067221 */ /* 0x000fc80000000000 */
[----:B------:R-:W-:-:S04]  /*0840*/  FADD R6, R6, R21 ;  /* 0x0000001506067221 */ /* 0x000fc80000000000 */
[----:B------:R-:W-:-:S07]  /*0850*/  FADD R0, R6, R23 ;  /* 0x0000001706007221 */ /* 0x000fce0000000000 */
.L_x_15:
[----:B------:R-:W-:Y:S05]  /*0860*/  BSYNC.RECONVERGENT B2 ;  /* 0x0000000000027941 */ /* 0x000fea0003800200 */
.L_x_14:
[----:B------:R-:W-:-:S13]  /*0870*/  ISETP.LT.OR P0, PT, R11, R20, P0 ;  /* 0x000000140b00720c */ /* 0x000fda0000701670 */
[----:B------:R-:W-:Y:S05]  /*0880*/  @!P0 BRA `(.L_x_7) ;  /* 0x0000000000288947 */ /* 0x000fea0003800000 */
[----:B------:R-:W0:Y:S02]  /*0890*/  LDC.64 R2, c[0x0][0x380] ;  /* 0x0000e000ff027b82 */ /* 0x000e240000000a00 */
[----:B0-----:R-:W-:-:S05]  /*08a0*/  IMAD.WIDE R2, R11, 0x4, R2 ;  /* 0x000000040b027825 */ /* 0x001fca00078e0202 */
[----:B------:R-:W2:Y:S04]  /*08b0*/  LDG.E.CONSTANT R5, desc[UR6][R2.64] ;  /* 0x0000000602057981 */ /* 0x000ea8000c1e9900 */
[----:B------:R-:W3:Y:S04]  /*08c0*/  LDG.E.CONSTANT R4, desc[UR6][R2.64+0x400] ;  /* 0x0004000602047981 */ /* 0x000ee8000c1e9900 */
[----:B------:R-:W4:Y:S04]  /*08d0*/  LDG.E.CONSTANT R7, desc[UR6][R2.64+0x800] ;  /* 0x0008000602077981 */ /* 0x000f28000c1e9900 */
[----:B------:R-:W4:Y:S01]  /*08e0*/  LDG.E.CONSTANT R11, desc[UR6][R2.64+0xc00] ;  /* 0x000c0006020b7981 */ /* 0x000f22000c1e9900 */
[----:B--2--5:R-:W-:-:S04]  /*08f0*/  FADD R5, R0, R5 ;  /* 0x0000000500057221 */ /* 0x024fc80000000000 */
[----:B---3--:R-:W-:-:S04]  /*0900*/  FADD R4, R5, R4 ;  /* 0x0000000405047221 */ /* 0x008fc80000000000 */
[----:B----4-:R-:W-:-:S04]  /*0910*/  FADD R4, R4, R7 ;  /* 0x0000000704047221 */ /* 0x010fc80000000000 */
[----:B------:R-:W-:-:S07]  /*0920*/  FADD R0, R4, R11 ;  /* 0x0000000b04007221 */ /* 0x000fce0000000000 */
.L_x_7:
[----:B------:R-:W-:Y:S05]  /*0930*/  BSYNC.RECONVERGENT B1 ;  /* 0x0000000000017941 */ /* 0x000fea0003800200 */
.L_x_6:
[----:B------:R-:W-:Y:S02]  /*0940*/  ISETP.GE.AND P0, PT, R20, 0x100, PT ;  /* 0x000001001400780c */ /* 0x000fe40003f06270 */
[----:B-----5:R-:W-:-:S11]  /*0950*/  MOV R7, R0 ;  /* 0x0000000000077202 */ /* 0x020fd60000000f00 */
[----:B------:R-:W-:Y:S05]  /*0960*/  @!P0 BRA `(.L_x_16) ;  /* 0x0000000000ac8947 */ /* 0x000fea0003800000 */
[----:B------:R-:W1:Y:S01]  /*0970*/  S2R R6, SR_LANEID ;  /* 0x0000000000067919 */ /* 0x000e620000000000 */
[----:B------:R-:W2:Y:S02]  /*0980*/  SHFL.DOWN PT, R0, R7, 0x1, 0x1f ;  /* 0x08201f0007007f89 */ /* 0x000ea400000e0000 */
[----:B--2---:R-:W-:Y:S01]  /*0990*/  FADD R0, R0, R7 ;  /* 0x0000000700007221 */ /* 0x004fe20000000000 */
[C---:B-1----:R-:W-:Y:S02]  /*09a0*/  ISETP.GT.AND P0, PT, R6.reuse, 0x1e, PT ;  /* 0x0000001e0600780c */ /* 0x042fe40003f04270 */
[C---:B------:R-:W-:Y:S02]  /*09b0*/  ISETP.NE.AND P1, PT, R6.reuse, RZ, PT ;  /* 0x000000ff0600720c */ /* 0x040fe40003f25270 */
[----:B------:R-:W-:Y:S02]  /*09c0*/  FSEL R0, R7, R0, P0 ;  /* 0x0000000007007208 */ /* 0x000fe40000000000 */
[----:B------:R-:W-:-:S03]  /*09d0*/  ISETP.GT.AND P0, PT, R6, 0x1d, PT ;  /* 0x0000001d0600780c */ /* 0x000fc60003f04270 */
[----:B0-----:R-:W0:Y:S06]  /*09e0*/  SHFL.DOWN PT, R3, R0, 0x2, 0x1f ;  /* 0x08401f0000037f89 */ /* 0x001e2c00000e0000 */
[----:B------:R-:W1:Y:S01]  /*09f0*/  @!P1 S2R R5, SR_CgaCtaId ;  /* 0x0000000000059919 */ /* 0x000e620000008800 */
[----:B------:R-:W-:Y:S02]  /*0a00*/  @!P1 MOV R4, 0x400 ;  /* 0x0000040000049802 */ /* 0x000fe40000000f00 */
[----:B------:R-:W-:-:S04]  /*0a10*/  @!P1 SHF.R.U32.HI R2, RZ, 0x3, R9 ;  /* 0x00000003ff029819 */ /* 0x000fc80000011609 */
[----:B------:R-:W-:Y:S01]  /*0a20*/  @!P1 LOP3.LUT R2, R2, 0x7c, RZ, 0xc0, !PT ;  /* 0x0000007c02029812 */ /* 0x000fe200078ec0ff */
[----:B0-----:R-:W-:Y:S01]  /*0a30*/  @!P0 FADD R0, R0, R3 ;  /* 0x0000000300008221 */ /* 0x001fe20000000000 */
[----:B------:R-:W-:-:S04]  /*0a40*/  ISETP.GT.AND P0, PT, R6, 0x1b, PT ;  /* 0x0000001b0600780c */ /* 0x000fc80003f04270 */
[----:B------:R-:W0:Y:S01]  /*0a50*/  SHFL.DOWN PT, R3, R0, 0x4, 0x1f ;  /* 0x08801f0000037f89 */ /* 0x000e2200000e0000 */
[----:B-1----:R-:W-:-:S04]  /*0a60*/  @!P1 LEA R5, R5, R4, 0x18 ;  /* 0x0000000405059211 */ /* 0x002fc800078ec0ff */
[----:B------:R-:W-:-:S04]  /*0a70*/  @!P1 IADD3 R2, PT, PT, R2, R5, RZ ;  /* 0x0000000502029210 */ /* 0x000fc80007ffe0ff */
[----:B0-----:R-:W-:Y:S01]  /*0a80*/  @!P0 FADD R0, R0, R3 ;  /* 0x0000000300008221 */ /* 0x001fe20000000000 */
[----:B------:R-:W-:-:S04]  /*0a90*/  ISETP.GT.AND P0, PT, R6, 0x17, PT ;  /* 0x000000170600780c */ /* 0x000fc80003f04270 */
[----:B------:R-:W0:Y:S09]  /*0aa0*/  SHFL.DOWN PT, R3, R0, 0x8, 0x1f ;  /* 0x09001f0000037f89 */ /* 0x000e3200000e0000 */
[----:B0-----:R-:W-:Y:S01]  /*0ab0*/  @!P0 FADD R0, R0, R3 ;  /* 0x0000000300008221 */ /* 0x001fe20000000000 */
[----:B------:R-:W-:-:S04]  /*0ac0*/  ISETP.NE.AND P0, PT, R9, RZ, PT ;  /* 0x000000ff0900720c */ /* 0x000fc80003f05270 */
[----:B------:R-:W0:Y:S02]  /*0ad0*/  SHFL.DOWN PT, R3, R0, 0x10, 0x1f ;  /* 0x0a001f0000037f89 */ /* 0x000e2400000e0000 */
[----:B0-----:R-:W-:-:S05]  /*0ae0*/  FADD R3, R0, R3 ;  /* 0x0000000300037221 */ /* 0x001fca0000000000 */
[----:B------:R0:W-:Y:S01]  /*0af0*/  @!P1 STS [R2+0x8], R3 ;  /* 0x0000080302009388 */ /* 0x0001e20000000800 */
[----:B------:R-:W-:Y:S01]  /*0b00*/  BAR.SYNC.DEFER_BLOCKING 0x0 ;  /* 0x0000000000007b1d */ /* 0x000fe20000010000 */
[----:B------:R-:W-:-:S04]  /*0b10*/  ISETP.GT.AND P1, PT, R6, 0xf, PT ;  /* 0x0000000f0600780c */ /* 0x000fc80003f24270 */
[----:B------:R-:W-:Y:S01]  /*0b20*/  FSEL R0, R0, R3, P1 ;  /* 0x0000000300007208 */ /* 0x000fe20000800000 */
[----:B------:R-:W-:Y:S08]  /*0b30*/  @P0 BRA `(.L_x_17) ;  /* 0x0000003000900947 */ /* 0x000ff00003800000 */
[----:B------:R-:W1:Y:S01]  /*0b40*/  S2UR UR5, SR_CgaCtaId ;  /* 0x00000000000579c3 */ /* 0x000e620000008800 */
[----:B------:R-:W-:Y:S02]  /*0b50*/  UMOV UR4, 0x400 ;  /* 0x0000040000047882 */ /* 0x000fe40000000000 */
[----:B-1----:R-:W-:-:S09]  /*0b60*/  ULEA UR4, UR5, UR4, 0x18 ;  /* 0x0000000405047291 */ /* 0x002fd2000f8ec0ff */
[----:B0-----:R-:W0:Y:S04]  /*0b70*/  LDS R3, [UR4+0xc] ;  /* 0x00000c04ff037984 */ /* 0x001e280008000800 */
[----:B------:R-:W1:Y:S04]  /*0b80*/  LDS.128 R4, [UR4+0x10] ;  /* 0x00001004ff047984 */ /* 0x000e680008000c00 */
[----:B------:R-:W2:Y:S01]  /*0b90*/  LDS.64 R8, [UR4+0x20] ;  /* 0x00002004ff087984 */ /* 0x000ea20008000a00 */
[----:B0-----:R-:W-:-:S04]  /*0ba0*/  FADD R3, R0, R3 ;  /* 0x0000000300037221 */ /* 0x001fc80000000000 */
[----:B-1----:R-:W-:-:S04]  /*0bb0*/  FADD R4, R3, R4 ;  /* 0x0000000403047221 */ /* 0x002fc80000000000 */
[----:B------:R-:W-:-:S04]  /*0bc0*/  FADD R5, R4, R5 ;  /* 0x0000000504057221 */ /* 0x000fc80000000000 */
[----:B------:R-:W-:-:S04]  /*0bd0*/  FADD R6, R5, R6 ;  /* 0x0000000605067221 */ /* 0x000fc80000000000 */
[----:B------:R-:W-:-:S04]  /*0be0*/  FADD R7, R6, R7 ;  /* 0x0000000706077221 */ /* 0x000fc80000000000 */
[----:B--2---:R-:W-:-:S04]  /*0bf0*/  FADD R8, R7, R8 ;  /* 0x0000000807087221 */ /* 0x004fc80000000000 */
[----:B------:R-:W-:Y:S01]  /*0c00*/  FADD R0, R8, R9 ;  /* 0x0000000908007221 */ /* 0x000fe20000000000 */
[----:B------:R-:W-:Y:S06]  /*0c10*/  BRA `(.L_x_17) ;  /* 0x0000003000587947 */ /* 0x000fec0003800000 */
.L_x_16:
[----:B------:R-:W1:Y:S01]  /*0c20*/  S2R R4, SR_LANEID ;  /* 0x0000000000047919 */ /* 0x000e620000000000 */
[----:B------:R-:W-:-:S04]  /*0c30*/  LOP3.LUT R0, R9, 0x3e0, RZ, 0xc0, !PT ;  /* 0x000003e009007812 */ /* 0x000fc800078ec0ff */
[----:B0-----:R-:W-:Y:S02]  /*0c40*/  IADD3 R3, PT, PT, R0, 0x20, RZ ;  /* 0x0000002000037810 */ /* 0x001fe40007ffe0ff */
[----:B------:R-:W-:Y:S02]  /*0c50*/  LOP3.LUT R5, RZ, R0, RZ, 0x33, !PT ;  /* 0x00000000ff057212 */ /* 0x000fe400078e33ff */
[-C--:B------:R-:W-:Y:S02]  /*0c60*/  ISETP.GT.AND P0, PT, R3, R20.reuse, PT ;  /* 0x000000140300720c */ /* 0x080fe40003f04270 */
[----:B------:R-:W-:-:S04]  /*0c70*/  IADD3 R5, PT, PT, R5, R20, RZ ;  /* 0x0000001405057210 */ /* 0x000fc80007ffe0ff */
[----:B------:R-:W-:-:S05]  /*0c80*/  SEL R5, R5, 0x1f, P0 ;  /* 0x0000001f05057807 */ /* 0x000fca0000000000 */
[----:B------:R-:W0:Y:S01]  /*0c90*/  SHFL.DOWN PT, R0, R7, 0x1, R5 ;  /* 0x0820000007007989 */ /* 0x000e2200000e0005 */
[C---:B-1----:R-:W-:Y:S02]  /*0ca0*/  ISETP.GE.AND P0, PT, R4.reuse, R5, PT ;  /* 0x000000050400720c */ /* 0x042fe40003f06270 */
[C---:B------:R-:W-:Y:S02]  /*0cb0*/  IADD3 R2, PT, PT, R4.reuse, 0x2, RZ ;  /* 0x0000000204027810 */ /* 0x040fe40007ffe0ff */
[----:B------:R-:W-:-:S09]  /*0cc0*/  ISETP.NE.AND P1, PT, R4, RZ, PT ;  /* 0x000000ff0400720c */ /* 0x000fd20003f25270 */
[----:B0-----:R-:W-:Y:S01]  /*0cd0*/  @!P0 FADD R7, R0, R7 ;  /* 0x0000000700078221 */ /* 0x001fe20000000000 */
[-C--:B------:R-:W-:Y:S02]  /*0ce0*/  ISETP.GT.AND P0, PT, R2, R5.reuse, PT ;  /* 0x000000050200720c */ /* 0x080fe40003f04270 */
[----:B------:R-:W-:Y:S01]  /*0cf0*/  IADD3 R2, PT, PT, R4, 0x4, RZ ;  /* 0x0000000404027810 */ /* 0x000fe20007ffe0ff */
[----:B------:R-:W0:Y:S01]  /*0d00*/  @!P1 S2R R6, SR_CgaCtaId ;  /* 0x0000000000069919 */ /* 0x000e220000008800 */
[----:B------:R-:W-:Y:S01]  /*0d10*/  @!P1 MOV R3, 0x400 ;  /* 0x0000040000039802 */ /* 0x000fe20000000f00 */
[----:B------:R-:W1:Y:S08]  /*0d20*/  SHFL.DOWN PT, R0, R7, 0x2, R5 ;  /* 0x0840000007007989 */ /* 0x000e7000000e0005 */
[----:B-1----:R-:W-:Y:S01]  /*0d30*/  @!P0 FADD R7, R7, R0 ;  /* 0x0000000007078221 */ /* 0x002fe20000000000 */
[----:B------:R-:W-:-:S02]  /*0d40*/  ISETP.GT.AND P0, PT, R2, R5, PT ;  /* 0x000000050200720c */ /* 0x000fc40003f04270 */
[----:B------:R-:W-:Y:S02]  /*0d50*/  IADD3 R2, PT, PT, R4, 0x8, RZ ;  /* 0x0000000804027810 */ /* 0x000fe40007ffe0ff */
[----:B------:R-:W1:Y:S01]  /*0d60*/  SHFL.DOWN PT, R0, R7, 0x4, R5 ;  /* 0x0880000007007989 */ /* 0x000e6200000e0005 */
[----:B0-----:R-:W-:-:S08]  /*0d70*/  @!P1 LEA R3, R6, R3, 0x18 ;  /* 0x0000000306039211 */ /* 0x001fd000078ec0ff */
[----:B-1----:R-:W-:Y:S01]  /*0d80*/  @!P0 FADD R7, R7, R0 ;  /* 0x0000000007078221 */ /* 0x002fe20000000000 */
[----:B------:R-:W-:Y:S01]  /*0d90*/  ISETP.GT.AND P0, PT, R2, R5, PT ;  /* 0x000000050200720c */ /* 0x000fe20003f04270 */
[----:B------:R-:W-:-:S03]  /*0da0*/  VIADD R2, R4, 0x10 ;  /* 0x0000001004027836 */ /* 0x000fc60000000000 */
[----:B------:R-:W0:Y:S09]  /*0db0*/  SHFL.DOWN PT, R0, R7, 0x8, R5 ;  /* 0x0900000007007989 */ /* 0x000e3200000e0005 */
[----:B0-----:R-:W-:Y:S01]  /*0dc0*/  @!P0 FADD R7, R7, R0 ;  /* 0x0000000007078221 */ /* 0x001fe20000000000 */
[----:B------:R-:W-:-:S02]  /*0dd0*/  ISETP.GT.AND P0, PT, R2, R5, PT ;  /* 0x000000050200720c */ /* 0x000fc40003f04270 */
[----:B------:R-:W-:Y:S02]  /*0de0*/  @!P1 SHF.R.U32.HI R2, RZ, 0x3, R9 ;  /* 0x00000003ff029819 */ /* 0x000fe40000011609 */
[----:B------:R-:W0:Y:S02]  /*0df0*/  SHFL.DOWN PT, R0, R7, 0x10, R5 ;  /* 0x0a00000007007989 */ /* 0x000e2400000e0005 */
[----:B------:R-:W-:-:S04]  /*0e00*/  @!P1 LOP3.LUT R2, R2, 0x7c, RZ, 0xc0, !PT ;  /* 0x0000007c02029812 */ /* 0x000fc800078ec0ff */
[----:B------:R-:W-:-:S03]  /*0e10*/  @!P1 IADD3 R3, PT, PT, R2, R3, RZ ;  /* 0x0000000302039210 */ /* 0x000fc60007ffe0ff */
[----:B0-----:R-:W-:Y:S01]  /*0e20*/  @!P0 FADD R7, R7, R0 ;  /* 0x0000000007078221 */ /* 0x001fe20000000000 */
[----:B------:R-:W-:-:S04]  /*0e30*/  ISETP.NE.AND P0, PT, R9, RZ, PT ;  /* 0x000000ff0900720c */ /* 0x000fc80003f05270 */
[----:B------:R-:W-:-:S05]  /*0e40*/  MOV R0, R7 ;  /* 0x0000000700007202 */ /* 0x000fca0000000f00 */
[----:B------:R4:W-:Y:S01]  /*0e50*/  @!P1 STS [R3+0x8], R0 ;  /* 0x0000080003009388 */ /* 0x0009e20000000800 */
[----:B------:R-:W-:Y:S06]  /*0e60*/  BAR.SYNC.DEFER_BLOCKING 0x0 ;  /* 0x0000000000007b1d */ /* 0x000fec0000010000 */
[----:B------:R-:W-:Y:S05]  /*0e70*/  @P0 BRA `(.L_x_17) ;  /* 0x0000002c00c00947 */ /* 0x000fea0003800000 */
[----:B------:R-:W0:Y:S01]  /*0e80*/  S2UR UR5, SR_CgaCtaId ;  /* 0x00000000000579c3 */ /* 0x000e220000008800 */
[----:B------:R-:W-:Y:S01]  /*0e90*/  UMOV UR4, 0x400 ;  /* 0x0000040000047882 */ /* 0x000fe20000000000 */
[C---:B------:R-:W-:Y:S02]  /*0ea0*/  ISETP.GT.AND P2, PT, R20.reuse, 0x20, PT ;  /* 0x000000201400780c */ /* 0x040fe40003f44270 */
[C---:B------:R-:W-:Y:S02]  /*0eb0*/  ISETP.GT.AND P4, PT, R20.reuse, 0x40, PT ;  /* 0x000000401400780c */ /* 0x040fe40003f84270 */
[C---:B------:R-:W-:Y:S02]  /*0ec0*/  ISETP.GT.AND P3, PT, R20.reuse, 0x60, PT ;  /* 0x000000601400780c */ /* 0x040fe40003f64270 */
[----:B------:R-:W-:Y:S01]  /*0ed0*/  ISETP.GT.AND P1, PT, R20, 0x80, PT ;  /* 0x000000801400780c */ /* 0x000fe20003f24270 */
[----:B0-----:R-:W-:-:S09]  /*0ee0*/  ULEA UR4, UR5, UR4, 0x18 ;  /* 0x0000000405047291 */ /* 0x001fd2000f8ec0ff */
[----:B----4-:R-:W0:Y:S04]  /*0ef0*/  LDS R3, [UR4+0xc] ;  /* 0x00000c04ff037984 */ /* 0x010e280008000800 */
[----:B------:R-:W1:Y:S04]  /*0f00*/  LDS.128 R4, [UR4+0x10] ;  /* 0x00001004ff047984 */ /* 0x000e680008000c00 */
[----:B------:R-:W2:Y:S01]  /*0f10*/  LDS.64 R8, [UR4+0x20] ;  /* 0x00002004ff087984 */ /* 0x000ea20008000a00 */
[----:B0-----:R-:W-:Y:S01]  /*0f20*/  @P2 FADD R0, R0, R3 ;  /* 0x0000000300002221 */ /* 0x001fe20000000000 */
[----:B------:R-:W-:-:S03]  /*0f30*/  ISETP.GT.AND P2, PT, R20, 0xa0, PT ;  /* 0x000000a01400780c */ /* 0x000fc60003f44270 */
[----:B-1----:R-:W-:Y:S01]  /*0f40*/  @P4 FADD R0, R0, R4 ;  /* 0x0000000400004221 */ /* 0x002fe20000000000 */
[----:B------:R-:W-:-:S03]  /*0f50*/  ISETP.GT.AND P4, PT, R20, 0xc0, PT ;  /* 0x000000c01400780c */ /* 0x000fc60003f84270 */
[----:B------:R-:W-:Y:S01]  /*0f60*/  @P3 FADD R0, R0, R5 ;  /* 0x0000000500003221 */ /* 0x000fe20000000000 */
[----:B------:R-:W-:-:S03]  /*0f70*/  ISETP.GT.AND P3, PT, R20, 0xe0, PT ;  /* 0x000000e01400780c */ /* 0x000fc60003f64270 */
[----:B------:R-:W-:-:S04]  /*0f80*/  @P1 FADD R0, R0, R6 ;  /* 0x0000000600001221 */ /* 0x000fc80000000000 */
[----:B------:R-:W-:-:S04]  /*0f90*/  @P2 FADD R0, R0, R7 ;  /* 0x0000000700002221 */ /* 0x000fc80000000000 */
[----:B--2---:R-:W-:-:S04]  /*0fa0*/  @P4 FADD R0, R0, R8 ;  /* 0x0000000800004221 */ /* 0x004fc80000000000 */
[----:B------:R-:W-:Y:S01]  /*0fb0*/  @P3 FADD R0, R0, R9 ;  /* 0x0000000900003221 */ /* 0x000fe20000000000 */
[----:B------:R-:W-:Y:S06]  /*0fc0*/  BRA `(.L_x_17) ;  /* 0x0000002c006c7947 */ /* 0x000fec0003800000 */
.L_x_3:
[----:B------:R-:W0:Y:S01]  /*0fd0*/  S2R R0, SR_TID.X ;  /* 0x0000000000007919 */ /* 0x000e220000002100 */
[----:B------:R-:W1:Y:S01]  /*0fe0*/  LDC.64 R2, c[0x0][0x380] ;  /* 0x0000e000ff027b82 */ /* 0x000e620000000a00 */
[----:B0-----:R-:W-:-:S05]  /*0ff0*/  SHF.L.U32 R5, R0, 0x2, RZ ;  /* 0x0000000200057819 */ /* 0x001fca00000006ff */
[----:B-1----:R-:W-:-:S05]  /*1000*/  IMAD.WIDE.U32 R2, R5, 0x4, R2 ;  /* 0x0000000405027825 */ /* 0x002fca00078e0002 */
[----:B------:R-:W2:Y:S04]  /*1010*/  LDG.E.128.CONSTANT R4, desc[UR6][R2.64] ;  /* 0x0000000602047981 */ /* 0x000ea8000c1e9d00 */
[----:B------:R-:W3:Y:S04]  /*1020*/  LDG.E.128.CONSTANT R8, desc[UR6][R2.64+0x1000] ;  /* 0x0010000602087981 */ /* 0x000ee8000c1e9d00 */
[----:B------:R-:W4:Y:S04]  /*1030*/  LDG.E.128.CONSTANT R12, desc[UR6][R2.64+0x2000] ;  /* 0x00200006020c7981 */ /* 0x000f28000c1e9d00 */
[----:B------:R-:W5:Y:S01]  /*1040*/  LDG.E.128.CONSTANT R16, desc[UR6][R2.64+0x3000] ;  /* 0x0030000602107981 */ /* 0x000f62000c1e9d00 */
[----:B------:R-:W-:Y:S01]  /*1050*/  ISETP.GE.U32.AND P0, PT, R20, 0x2000, PT ;  /* 0x000020001400780c */ /* 0x000fe20003f06070 */
[----:B------:R-:W-:-:S02]  /*1060*/  HFMA2 R23, -RZ, RZ, 0, 0.00048828125 ;  /* 0x00001000ff177431 */ /* 0x000fc400000001ff */
[----:B--2---:R-:W-:Y:S01]  /*1070*/  FADD R4, R4, R5 ;  /* 0x0000000504047221 */ /* 0x004fe20000000000 */
[----:B------:R-:W-:Y:S01]  /*1080*/  FADD R7, R6, R7 ;  /* 0x0000000706077221 */ /* 0x000fe20000000000 */
[----:B---3--:R-:W-:Y:S01]  /*1090*/  FADD R8, R8, R9 ;  /* 0x0000000908087221 */ /* 0x008fe20000000000 */
[----:B------:R-:W-:Y:S02]  /*10a0*/  FADD R11, R10, R11 ;  /* 0x0000000b0a0b7221 */ /* 0x000fe40000000000 */
[----:B------:R-:W-:Y:S01]  /*10b0*/  FADD R4, R4, R7 ;  /* 0x0000000704047221 */ /* 0x000fe20000000000 */
[----:B----4-:R-:W-:Y:S01]  /*10c0*/  FADD R12, R12, R13 ;  /* 0x0000000d0c0c7221 */ /* 0x010fe20000000000 */
[----:B------:R-:W-:Y:S01]  /*10d0*/  FADD R15, R14, R15 ;  /* 0x0000000f0e0f7221 */ /* 0x000fe20000000000 */
[----:B------:R-:W-:Y:S01]  /*10e0*/  FADD R11, R8, R11 ;  /* 0x0000000b080b7221 */ /* 0x000fe20000000000 */
[----:B-----5:R-:W-:Y:S01]  /*10f0*/  FADD R16, R16, R17 ;  /* 0x0000001110107221 */ /* 0x020fe20000000000 */
[----:B------:R-:W-:Y:S01]  /*1100*/  FADD R19, R18, R19 ;  /* 0x0000001312137221 */ /* 0x000fe20000000000 */
[----:B------:R-:W-:Y:S01]  /*1110*/  FADD R12, R12, R15 ;  /* 0x0000000f0c0c7221 */ /* 0x000fe20000000000 */
[----:B------:R-:W-:-:S02]  /*1120*/  FADD R4, R4, R11 ;  /* 0x0000000b04047221 */ /* 0x000fc40000000000 */
[----:B------:R-:W-:-:S04]  /*1130*/  FADD R19, R16, R19 ;  /* 0x0000001310137221 */ /* 0x000fc80000000000 */
[----:B------:R-:W-:-:S04]  /*1140*/  FADD R19, R12, R19 ;  /* 0x000000130c137221 */ /* 0x000fc80000000000 */
[----:B------:R-:W-:Y:S01]  /*1150*/  FADD R21, R4, R19 ;  /* 0x0000001304157221 */ /* 0x000fe20000000000 */
[----:B------:R-:W-:Y:S06]  /*1160*/  @!P0 BRA `(.L_x_18) ;  /* 0x00000000007c8947 */ /* 0x000fec0003800000 */
[----:B------:R-:W0:Y:S01]  /*1170*/  LDC R24, c[0x0][0x390] ;  /* 0x0000e400ff187b82 */ /* 0x000e220000000800 */
[----:B------:R-:W-:Y:S02]  /*1180*/  IADD3 R22, PT, PT, R20, -0x1000, RZ ;  /* 0xfffff00014167810 */ /* 0x000fe40007ffe0ff */
[----:B------:R-:W-:-:S07]  /*1190*/  MOV R23, 0x1000 ;  /* 0x0000100000177802 */ /* 0x000fce0000000f00 */
.L_x_20:
[----:B------:R-:W-:-:S05]  /*11a0*/  IMAD.WIDE R26, R23, 0x4, R2 ;  /* 0x00000004171a7825 */ /* 0x000fca00078e0202 */
[----:B------:R-:W2:Y:S04]  /*11b0*/  LDG.E.128.CONSTANT R16, desc[UR6][R26.64+0x2000] ;  /* 0x002000061a107981 */ /* 0x000ea8000c1e9d00 */
[----:B------:R-:W3:Y:S04]  /*11c0*/  LDG.E.128.CONSTANT R4, desc[UR6][R26.64+0x3000] ;  /* 0x003000061a047981 */ /* 0x000ee8000c1e9d00 */
[----:B------:R-:W4:Y:S04]  /*11d0*/  LDG.E.128.CONSTANT R8, desc[UR6][R26.64] ;  /* 0x000000061a087981 */ /* 0x000f28000c1e9d00 */
[----:B------:R-:W5:Y:S01]  /*11e0*/  LDG.E.128.CONSTANT R12, desc[UR6][R26.64+0x1000] ;  /* 0x001000061a0c7981 */ /* 0x000f62000c1e9d00 */
[----:B0-----:R-:W-:Y:S01]  /*11f0*/  MOV R20, R24 ;  /* 0x0000001800147202 */ /* 0x001fe20000000f00 */
[----:B--2---:R-:W-:Y:S01]  /*1200*/  FADD R17, R17, R18 ;  /* 0x0000001211117221 */ /* 0x004fe20000000000 */
[----:B---3--:R-:W-:-:S02]  /*1210*/  FADD R18, R19, R4 ;  /* 0x0000000413127221 */ /* 0x008fc40000000000 */
[----:B------:R-:W-:Y:S01]  /*1220*/  IADD3 R4, PT, PT, -R23, R20, RZ ;  /* 0x0000001417047210 */ /* 0x000fe20007ffe1ff */
[----:B------:R-:W-:Y:S01]  /*1230*/  FADD R5, R5, R6 ;  /* 0x0000000605057221 */ /* 0x000fe20000000000 */
[----:B----4-:R-:W-:Y:S01]  /*1240*/  FADD R9, R9, R10 ;  /* 0x0000000a09097221 */ /* 0x010fe20000000000 */
[----:B------:R-:W-:Y:S01]  /*1250*/  FADD R8, R8, R21 ;  /* 0x0000001508087221 */ /* 0x000fe20000000000 */
[----:B------:R-:W-:Y:S01]  /*1260*/  ISETP.GE.AND P0, PT, R4, 0x1000, PT ;  /* 0x000010000400780c */ /* 0x000fe20003f06270 */
[----:B-----5:R-:W-:Y:S01]  /*1270*/  FADD R13, R13, R14 ;  /* 0x0000000e0d0d7221 */ /* 0x020fe20000000000 */
[----:B------:R-:W-:Y:S01]  /*1280*/  FADD R10, R11, R12 ;  /* 0x0000000c0b0a7221 */ /* 0x000fe20000000000 */
[----:B------:R-:W-:Y:S01]  /*1290*/  FADD R14, R15, R16 ;  /* 0x000000100f0e7221 */ /* 0x000fe20000000000 */
[----:B------:R-:W-:Y:S01]  /*12a0*/  FADD R8, R8, R9 ;  /* 0x0000000908087221 */ /* 0x000fe20000000000 */
[----:B------:R-:W-:Y:S01]  /*12b0*/  FADD R5, R18, R5 ;  /* 0x0000000512057221 */ /* 0x000fe20000000000 */
[----:B------:R-:W-:Y:S01]  /*12c0*/  FADD R13, R10, R13 ;  /* 0x0000000d0a0d7221 */ /* 0x000fe20000000000 */
[----:B------:R-:W-:-:S03]  /*12d0*/  FADD R14, R14, R17 ;  /* 0x000000110e0e7221 */ /* 0x000fc60000000000 */
[----:B------:R-:W-:Y:S01]  /*12e0*/  FADD R8, R8, R13 ;  /* 0x0000000d08087221 */ /* 0x000fe20000000000 */
[----:B------:R-:W-:-:S04]  /*12f0*/  FADD R5, R14, R5 ;  /* 0x000000050e057221 */ /* 0x000fc80000000000 */
[----:B------:R-:W-:-:S04]  /*1300*/  FADD R5, R8, R5 ;  /* 0x0000000508057221 */ /* 0x000fc80000000000 */
[----:B------:R-:W-:Y:S01]  /*1310*/  FADD R21, R7, R5 ;  /* 0x0000000507157221 */ /* 0x000fe20000000000 */
[----:B------:R-:W-:Y:S06]  /*1320*/  @!P0 BRA `(.L_x_19) ;  /* 0x0000000800308947 */ /* 0x000fec0003800000 */
[----:B------:R-:W-:-:S04]  /*1330*/  IADD3 R23, PT, PT, R23, 0x1000, RZ ;  /* 0x0000100017177810 */ /* 0x000fc80007ffe0ff */
[----:B------:R-:W-:-:S13]  /*1340*/  ISETP.GT.AND P0, PT, R23, R22, PT ;  /* 0x000000161700720c */ /* 0x000fda0003f04270 */
[----:B------:R-:W-:Y:S05]  /*1350*/  @!P0 BRA `(.L_x_20) ;  /* 0xfffffffc00908947 */ /* 0x000fea000383ffff */
.L_x_18:
[----:B------:R-:W-:-:S13]  /*1360*/  ISETP.GE.AND P0, PT, R23, R20, PT ;  /* 0x000000141700720c */ /* 0x000fda0003f06270 */
[----:B------:R-:W-:Y:S05]  /*1370*/  @P0 BRA `(.L_x_19) ;  /* 0x00000008001c0947 */ /* 0x000fea0003800000 */
[----:B------:R-:W-:Y:S01]  /*1380*/  IMAD.IADD R9, R20, 0x1, -R23 ;  /* 0x0000000114097824 */ /* 0x000fe200078e0a17 */
[----:B------:R-:W-:Y:S04]  /*1390*/  BSSY.RECONVERGENT B1, `(.L_x_19) ;  /* 0x0000085000017945 */ /* 0x000fe80003800200 */
[----:B------:R-:W-:-:S13]  /*13a0*/  ISETP.GE.AND P0, PT, R0, R9, PT ;  /* 0x000000090000720c */ /* 0x000fda0003f06270 */
[----:B------:R-:W-:Y:S05]  /*13b0*/  @P0 BRA `(.L_x_21) ;  /* 0x0000000800080947 */ /* 0x000fea0003800000 */
[-C--:B------:R-:W-:Y:S01]  /*13c0*/  LOP3.LUT R2, RZ, R0.reuse, RZ, 0x33, !PT ;  /* 0x00000000ff027212 */ /* 0x080fe200078e33ff */
[----:B------:R-:W-:Y:S01]  /*13d0*/  BSSY.RECONVERGENT B2, `(.L_x_22) ;  /* 0x0000015000027945 */ /* 0x000fe20003800200 */
[----:B------:R-:W-:Y:S02]  /*13e0*/  MOV R8, R0 ;  /* 0x0000000000087202 */ /* 0x000fe40000000f00 */
[----:B------:R-:W-:-:S04]  /*13f0*/  IADD3 R2, PT, PT, -R23, R20, R2 ;  /* 0x0000001417027210 */ /* 0x000fc80007ffe102 */
[C---:B------:R-:W-:Y:S02]  /*1400*/  LOP3.LUT R3, R2.reuse, 0x300, RZ, 0xc0, !PT ;  /* 0x0000030002037812 */ /* 0x040fe400078ec0ff */
[----:B------:R-:W-:Y:S02]  /*1410*/  ISETP.GE.U32.AND P1, PT, R2, 0x300, PT ;  /* 0x000003000200780c */ /* 0x000fe40003f26070 */
[----:B------:R-:W-:-:S13]  /*1420*/  ISETP.NE.AND P0, PT, R3, 0x300, PT ;  /* 0x000003000300780c */ /* 0x000fda0003f05270 */
[----:B------:R-:W-:Y:S05]  /*1430*/  @!P0 BRA `(.L_x_23) ;  /* 0x0000000000388947 */ /* 0x000fea0003800000 */
[----:B------:R-:W0:Y:S01]  /*1440*/  LDC.64 R4, c[0x0][0x380] ;  /* 0x0000e000ff047b82 */ /* 0x000e220000000a00 */
[----:B------:R-:W-:Y:S02]  /*1450*/  LEA.HI R2, R2, 0x1, RZ, 0x18 ;  /* 0x0000000102027811 */ /* 0x000fe400078fc0ff */
[----:B------:R-:W-:Y:S02]  /*1460*/  IADD3 R7, PT, PT, R0, R23, RZ ;  /* 0x0000001700077210 */ /* 0x000fe40007ffe0ff */
[----:B------:R-:W-:Y:S02]  /*1470*/  LOP3.LUT R2, R2, 0x3, RZ, 0xc0, !PT ;  /* 0x0000000302027812 */ /* 0x000fe400078ec0ff */
[----:B------:R-:W-:Y:S02]  /*1480*/  MOV R8, R0 ;  /* 0x0000000000087202 */ /* 0x000fe40000000f00 */
[----:B------:R-:W-:-:S07]  /*1490*/  IADD3 R6, PT, PT, -R2, RZ, RZ ;  /* 0x000000ff02067210 */ /* 0x000fce0007ffe1ff */
.L_x_24:
[----:B0-----:R-:W-:-:S06]  /*14a0*/  IMAD.WIDE.U32 R2, R7, 0x4, R4 ;  /* 0x0000000407027825 */ /* 0x001fcc00078e0004 */
[----:B------:R-:W2:Y:S01]  /*14b0*/  LDG.E.CONSTANT R2, desc[UR6][R2.64] ;  /* 0x0000000602027981 */ /* 0x000ea2000c1e9900 */
[----:B------:R-:W-:Y:S02]  /*14c0*/  IADD3 R6, PT, PT, R6, 0x1, RZ ;  /* 0x0000000106067810 */ /* 0x000fe40007ffe0ff */
[----:B------:R-:W-:Y:S02]  /*14d0*/  IADD3 R8, PT, PT, R8, 0x100, RZ ;  /* 0x0000010008087810 */ /* 0x000fe40007ffe0ff */
[----:B------:R-:W-:Y:S02]  /*14e0*/  ISETP.NE.AND P0, PT, R6, RZ, PT ;  /* 0x000000ff0600720c */ /* 0x000fe40003f05270 */
[----:B------:R-:W-:Y:S01]  /*14f0*/  IADD3 R7, PT, PT, R7, 0x100, RZ ;  /* 0x0000010007077810 */ /* 0x000fe20007ffe0ff */
[----:B--2---:R-:W-:-:S10]  /*1500*/  FADD R21, R2, R21 ;  /* 0x0000001502157221 */ /* 0x004fd40000000000 */
[----:B------:R-:W-:Y:S05]  /*1510*/  @P0 BRA `(.L_x_24) ;  /* 0xfffffffc00e00947 */ /* 0x000fea000383ffff */
.L_x_23:
[----:B------:R-:W-:Y:S05]  /*1520*/  BSYNC.RECONVERGENT B2 ;  /* 0x0000000000027941 */ /* 0x000fea0003800200 */
.L_x_22:
[----:B------:R-:W-:Y:S05]  /*1530*/  @!P1 BRA `(.L_x_21) ;  /* 0x0000000400a89947 */ /* 0x000fea0003800000 */
[----:B------:R-:W0:Y:S01]  /*1540*/  LDCU.64 UR4, c[0x0][0x380] ;  /* 0x00007000ff0477ac */ /* 0x000e220008000a00 */
[----:B------:R-:W-:Y:S01]  /*1550*/  IADD3 R5, PT, PT, R9, -R8, RZ ;  /* 0x8000000809057210 */ /* 0x000fe20007ffe0ff */
[----:B------:R-:W-:Y:S01]  /*1560*/  BSSY.RECONVERGENT B2, `(.L_x_25) ;  /* 0x000003b000027945 */ /* 0x000fe20003800200 */
[CC--:B------:R-:W-:Y:S02]  /*1570*/  IADD3 R3, P0, PT, R8.reuse, R23.reuse, RZ ;  /* 0x0000001708037210 */ /* 0x0c0fe40007f1e0ff */
[----:B------:R-:W-:Y:S02]  /*1580*/  ISETP.GT.AND P1, PT, R5, 0xc00, PT ;  /* 0x00000c000500780c */ /* 0x000fe40003f24270 */
[----:B------:R-:W-:Y:S02]  /*1590*/  IADD3.X R4, PT, PT, RZ, RZ, RZ, P0, !PT ;  /* 0x000000ffff047210 */ /* 0x000fe400007fe4ff */
[----:B------:R-:W-:Y:S02]  /*15a0*/  IADD3 R11, PT, PT, R8, R23, RZ ;  /* 0x00000017080b7210 */ /* 0x000fe40007ffe0ff */
[----:B0-----:R-:W-:-:S04]  /*15b0*/  LEA R2, P0, R3, UR4, 0x2 ;  /* 0x0000000403027c11 */ /* 0x001fc8000f8010ff */
[----:B------:R-:W-:Y:S02]  /*15c0*/  LEA.HI.X R3, R3, UR5, R4, 0x2, P0 ;  /* 0x0000000503037c11 */ /* 0x000fe400080f1404 */
[----:B------:R-:W-:-:S05]  /*15d0*/  IADD3 R2, P0, PT, R2, 0x800, RZ ;  /* 0x0000080002027810 */ /* 0x000fca0007f1e0ff */
[----:B------:R-:W-:Y:S01]  /*15e0*/  IMAD.X R3, RZ, RZ, R3, P0 ;  /* 0x000000ffff037224 */ /* 0x000fe200000e0603 */
[----:B------:R-:W-:Y:S01]  /*15f0*/  PLOP3.LUT P0, PT, PT, PT, PT, 0x80, 0x8 ;  /* 0x000000000008781c */ /* 0x000fe20003f0f070 */
[----:B------:R-:W-:-:S12]  /*1600*/  @!P1 BRA `(.L_x_26) ;  /* 0x0000000000c09947 */ /* 0x000fd80003800000 */
[----:B------:R-:W-:Y:S02]  /*1610*/  PLOP3.LUT P0, PT, PT, PT, PT, 0x8, 0x80 ;  /* 0x000000000080781c */ /* 0x000fe40003f0e170 */
[----:B------:R-:W-:-:S11]  /*1620*/  IADD3 R13, PT, PT, R9, -0xc00, RZ ;  /* 0xfffff400090d7810 */ /* 0x000fd60007ffe0ff */
.L_x_27:
[----:B------:R-:W0:Y:S01]  /*1630*/  LDC.64 R4, c[0x0][0x380] ;  /* 0x0000e000ff047b82 */ /* 0x000e220000000a00 */
[----:B------:R-:W2:Y:S01]  /*1640*/  LDG.E.CONSTANT R10, desc[UR6][R2.64+-0x400] ;  /* 0xfffc0006020a7981 */ /* 0x000ea2000c1e9900 */
[----:B------:R-:W-:-:S03]  /*1650*/  IADD3 R25, PT, PT, R11, 0x400, RZ ;  /* 0x000004000b197810 */ /* 0x000fc60007ffe0ff */
[----:B------:R-:W3:Y:S04]  /*1660*/  LDG.E.CONSTANT R19, desc[UR6][R2.64] ;  /* 0x0000000602137981 */ /* 0x000ee8000c1e9900 */
[----:B------:R-:W4:Y:S01]  /*1670*/  LDG.E.CONSTANT R18, desc[UR6][R2.64+0x400] ;  /* 0x0004000602127981 */ /* 0x000f22000c1e9900 */
[----:B------:R-:W-:-:S03]  /*1680*/  IADD3 R7, PT, PT, R11, 0x800, RZ ;  /* 0x000008000b077810 */ /* 0x000fc60007ffe0ff */
[----:B------:R-:W5:Y:S04]  /*1690*/  LDG.E.CONSTANT R16, desc[UR6][R2.64+0xc00] ;  /* 0x000c000602107981 */ /* 0x000f68000c1e9900 */
[----:B------:R-:W5:Y:S04]  /*16a0*/  LDG.E.CONSTANT R15, desc[UR6][R2.64+0x1000] ;  /* 0x00100006020f7981 */ /* 0x000f68000c1e9900 */
[----:B------:R-:W5:Y:S01]  /*16b0*/  LDG.E.CONSTANT R14, desc[UR6][R2.64+0x1400] ;  /* 0x00140006020e7981 */ /* 0x000f62000c1e9900 */
[----:B0-----:R-:W-:-:S03]  /*16c0*/  IMAD.WIDE.U32 R22, R11, 0x4, R4 ;  /* 0x000000040b167825 */ /* 0x001fc600078e0004 */
[----:B------:R-:W5:Y:S04]  /*16d0*/  LDG.E.CONSTANT R20, desc[UR6][R2.64+0x2000] ;  /* 0x0020000602147981 */ /* 0x000f68000c1e9900 */
[----:B------:R0:W2:Y:S01]  /*16e0*/  LDG.E.CONSTANT R12, desc[UR6][R22.64] ;  /* 0x00000006160c7981 */ /* 0x0000a2000c1e9900 */
[----:B------:R-:W-:-:S03]  /*16f0*/  IMAD.WIDE.U32 R24, R25, 0x4, R4 ;  /* 0x0000000419187825 */ /* 0x000fc600078e0004 */
[----:B------:R-:W5:Y:S04]  /*1700*/  LDG.E.CONSTANT R26, desc[UR6][R2.64+0x3000] ;  /* 0x00300006021a7981 */ /* 0x000f68000c1e9900 */
[----:B------:R-:W5:Y:S01]  /*1710*/  LDG.E.CONSTANT R17, desc[UR6][R24.64] ;  /* 0x0000000618117981 */ /* 0x000f62000c1e9900 */
[--C-:B------:R-:W-:Y:S01]  /*1720*/  IMAD.WIDE.U32 R6, R7, 0x4, R4.reuse ;  /* 0x0000000407067825 */ /* 0x100fe200078e0004 */
[----:B0-----:R-:W-:Y:S02]  /*1730*/  IADD3 R23, PT, PT, R11, 0xc00, RZ ;  /* 0x00000c000b177810 */ /* 0x001fe40007ffe0ff */
[----:B------:R-:W5:Y:S04]  /*1740*/  LDG.E.CONSTANT R22, desc[UR6][R2.64+0x1c00] ;  /* 0x001c000602167981 */ /* 0x000f68000c1e9900 */
[----:B------:R-:W5:Y:S01]  /*1750*/  LDG.E.CONSTANT R6, desc[UR6][R6.64] ;  /* 0x0000000606067981 */ /* 0x000f62000c1e9900 */
[----:B------:R-:W-:-:S03]  /*1760*/  IMAD.WIDE.U32 R4, R23, 0x4, R4 ;  /* 0x0000000417047825 */ /* 0x000fc600078e0004 */
[----:B------:R-:W5:Y:S04]  /*1770*/  LDG.E.CONSTANT R23, desc[UR6][R2.64+0x2400] ;  /* 0x0024000602177981 */ /* 0x000f68000c1e9900 */
[----:B------:R-:W5:Y:S04]  /*1780*/  LDG.E.CONSTANT R4, desc[UR6][R4.64] ;  /* 0x0000000604047981 */ /* 0x000f68000c1e9900 */
[----:B------:R-:W5:Y:S04]  /*1790*/  LDG.E.CONSTANT R24, desc[UR6][R2.64+0x2c00] ;  /* 0x002c000602187981 */ /* 0x000f68000c1e9900 */
[----:B------:R0:W5:Y:S01]  /*17a0*/  LDG.E.CONSTANT R25, desc[UR6][R2.64+0x3400] ;  /* 0x0034000602197981 */ /* 0x000162000c1e9900 */
[----:B------:R-:W-:-:S04]  /*17b0*/  IADD3 R8, PT, PT, R8, 0x1000, RZ ;  /* 0x0000100008087810 */ /* 0x000fc80007ffe0ff */
[----:B------:R-:W-:Y:S02]  /*17c0*/  ISETP.GE.AND P1, PT, R8, R13, PT ;  /* 0x0000000d0800720c */ /* 0x000fe40003f26270 */
[----:B0-----:R-:W-:Y:S02]  /*17d0*/  IADD3 R2, P2, PT, R2, 0x4000, RZ ;  /* 0x0000400002027810 */ /* 0x001fe40007f5e0ff */
[----:B------:R-:W-:Y:S02]  /*17e0*/  IADD3 R11, PT, PT, R11, 0x1000, RZ ;  /* 0x000010000b0b7810 */ /* 0x000fe40007ffe0ff */
[----:B------:R-:W-:Y:S01]  /*17f0*/  IADD3.X R3, PT, PT, RZ, R3, RZ, P2, !PT ;  /* 0x00000003ff037210 */ /* 0x000fe200017fe4ff */
[----:B--2---:R-:W-:-:S04]  /*1800*/  FADD R21, R12, R21 ;  /* 0x000000150c157221 */ /* 0x004fc80000000000 */
[----:B------:R-:W-:-:S04]  /*1810*/  FADD R10, R21, R10 ;  /* 0x0000000a150a7221 */ /* 0x000fc80000000000 */
[----:B---3--:R-:W-:-:S04]  /*1820*/  FADD R19, R10, R19 ;  /* 0x000000130a137221 */ /* 0x008fc80000000000 */
[----:B----4-:R-:W-:-:S04]  /*1830*/  FADD R18, R19, R18 ;  /* 0x0000001213127221 */ /* 0x010fc80000000000 */
[----:B-----5:R-:W-:-:S04]  /*1840*/  FADD R17, R18, R17 ;  /* 0x0000001112117221 */ /* 0x020fc80000000000 */
        /* <DEDUP_REMOVED lines=12> */
.L_x_26:
[----:B------:R-:W-:Y:S05]  /*1910*/  BSYNC.RECONVERGENT B2 ;  /* 0x0000000000027941 */ /* 0x000fea0003800200 */
.L_x_25:
[----:B------:R-:W-:Y:S01]  /*1920*/  IADD3 R4, PT, PT, R9, -R8, RZ ;  /* 0x8000000809047210 */ /* 0x000fe20007ffe0ff */
[----:B------:R-:W-:Y:S03]  /*1930*/  BSSY.RECONVERGENT B2, `(.L_x_28) ;  /* 0x000001e000027945 */ /* 0x000fe60003800200 */
[----:B------:R-:W-:-:S13]  /*1940*/  ISETP.GT.AND P1, PT, R4, 0x400, PT ;  /* 0x000004000400780c */ /* 0x000fda0003f24270 */
[----:B------:R-:W-:Y:S05]  /*1950*/  @!P1 BRA `(.L_x_29) ;  /* 0x00000000006c9947 */ /* 0x000fea0003800000 */
[----:B------:R-:W0:Y:S01]  /*1960*/  LDC.64 R6, c[0x0][0x380] ;  /* 0x0000e000ff067b82 */ /* 0x000e220000000a00 */
[----:B------:R-:W2:Y:S01]  /*1970*/  LDG.E.CONSTANT R10, desc[UR6][R2.64+-0x400] ;  /* 0xfffc0006020a7981 */ /* 0x000ea2000c1e9900 */
[----:B------:R-:W-:-:S03]  /*1980*/  VIADD R15, R11, 0x400 ;  /* 0x000004000b0f7836 */ /* 0x000fc60000000000 */
[----:B------:R-:W3:Y:S04]  /*1990*/  LDG.E.CONSTANT R13, desc[UR6][R2.64] ;  /* 0x00000006020d7981 */ /* 0x000ee8000c1e9900 */
[----:B------:R-:W4:Y:S04]  /*19a0*/  LDG.E.CONSTANT R17, desc[UR6][R2.64+0xc00] ;  /* 0x000c000602117981 */ /* 0x000f28000c1e9900 */
[----:B------:R-:W5:Y:S04]  /*19b0*/  LDG.E.CONSTANT R19, desc[UR6][R2.64+0x1000] ;  /* 0x0010000602137981 */ /* 0x000f68000c1e9900 */
[----:B------:R1:W5:Y:S01]  /*19c0*/  LDG.E.CONSTANT R23, desc[UR6][R2.64+0x1400] ;  /* 0x0014000602177981 */ /* 0x000362000c1e9900 */
[----:B0-----:R-:W-:-:S06]  /*19d0*/  IMAD.WIDE.U32 R4, R11, 0x4, R6 ;  /* 0x000000040b047825 */ /* 0x001fcc00078e0006 */
[----:B------:R-:W2:Y:S01]  /*19e0*/  LDG.E.CONSTANT R4, desc[UR6][R4.64] ;  /* 0x0000000604047981 */ /* 0x000ea2000c1e9900 */
[----:B------:R-:W-:-:S03]  /*19f0*/  IMAD.WIDE.U32 R6, R15, 0x4, R6 ;  /* 0x000000040f067825 */ /* 0x000fc600078e0006 */
[----:B------:R-:W4:Y:S04]  /*1a00*/  LDG.E.CONSTANT R15, desc[UR6][R2.64+0x400] ;  /* 0x00040006020f7981 */ /* 0x000f28000c1e9900 */
[----:B------:R-:W5:Y:S01]  /*1a10*/  LDG.E.CONSTANT R7, desc[UR6][R6.64] ;  /* 0x0000000606077981 */ /* 0x000f62000c1e9900 */
[----:B------:R-:W-:Y:S02]  /*1a20*/  PLOP3.LUT P0, PT, PT, PT, PT, 0x8, 0x80 ;  /* 0x000000000080781c */ /* 0x000fe40003f0e170 */
[----:B------:R-:W-:Y:S02]  /*1a30*/  IADD3 R8, PT, PT, R8, 0x800, RZ ;  /* 0x0000080008087810 */ /* 0x000fe40007ffe0ff */
[----:B------:R-:W-:Y:S01]  /*1a40*/  IADD3 R11, PT, PT, R11, 0x800, RZ ;  /* 0x000008000b0b7810 */ /* 0x000fe20007ffe0ff */
[----:B--2---:R-:W-:-:S04]  /*1a50*/  FADD R21, R21, R4 ;  /* 0x0000000415157221 */ /* 0x004fc80000000000 */
[----:B------:R-:W-:-:S04]  /*1a60*/  FADD R10, R21, R10 ;  /* 0x0000000a150a7221 */ /* 0x000fc80000000000 */
[----:B---3--:R-:W-:-:S04]  /*1a70*/  FADD R10, R10, R13 ;  /* 0x0000000d0a0a7221 */ /* 0x008fc80000000000 */
[----:B----4-:R-:W-:-:S04]  /*1a80*/  FADD R10, R10, R15 ;  /* 0x0000000f0a0a7221 */ /* 0x010fc80000000000 */
[----:B-----5:R-:W-:Y:S01]  /*1a90*/  FADD R10, R10, R7 ;  /* 0x000000070a0a7221 */ /* 0x020fe20000000000 */
[----:B------:R-:W-:-:S03]  /*1aa0*/  IADD3 R4, P1, PT, R2, 0x2000, RZ ;  /* 0x0000200002047810 */ /* 0x000fc60007f3e0ff */
[----:B------:R-:W-:Y:S01]  /*1ab0*/  FADD R10, R10, R17 ;  /* 0x000000110a0a7221 */ /* 0x000fe20000000000 */
[----:B------:R-:W-:-:S03]  /*1ac0*/  IADD3.X R5, PT, PT, RZ, R3, RZ, P1, !PT ;  /* 0x00000003ff057210 */ /* 0x000fc60000ffe4ff */
[----:B------:R-:W-:Y:S01]  /*1ad0*/  FADD R10, R10, R19 ;  /* 0x000000130a0a7221 */ /* 0x000fe20000000000 */
[----:B-1----:R-:W-:Y:S02]  /*1ae0*/  MOV R2, R4 ;  /* 0x0000000400027202 */ /* 0x002fe40000000f00 */
[----:B------:R-:W-:Y:S01]  /*1af0*/  MOV R3, R5 ;  /* 0x0000000500037202 */ /* 0x000fe20000000f00 */
[----:B------:R-:W-:-:S07]  /*1b00*/  FADD R21, R10, R23 ;  /* 0x000000170a157221 */ /* 0x000fce0000000000 */
.L_x_29:
[----:B------:R-:W-:Y:S05]  /*1b10*/  BSYNC.RECONVERGENT B2 ;  /* 0x0000000000027941 */ /* 0x000fea0003800200 */
.L_x_28:
[----:B------:R-:W-:-:S13]  /*1b20*/  ISETP.LT.OR P0, PT, R8, R9, P0 ;  /* 0x000000090800720c */ /* 0x000fda0000701670 */
[----:B------:R-:W-:Y:S05]  /*1b30*/  @!P0 BRA `(.L_x_21) ;  /* 0x0000000000288947 */ /* 0x000fea0003800000 */
[----:B------:R-:W0:Y:S01]  /*1b40*/  LDC.64 R4, c[0x0][0x380] ;  /* 0x0000e000ff047b82 */ /* 0x000e220000000a00 */
[----:B------:R-:W2:Y:S04]  /*1b50*/  LDG.E.CONSTANT R6, desc[UR6][R2.64+-0x400] ;  /* 0xfffc000602067981 */ /* 0x000ea8000c1e9900 */
[----:B------:R-:W3:Y:S04]  /*1b60*/  LDG.E.CONSTANT R7, desc[UR6][R2.64] ;  /* 0x0000000602077981 */ /* 0x000ee8000c1e9900 */
[----:B------:R-:W4:Y:S01]  /*1b70*/  LDG.E.CONSTANT R9, desc[UR6][R2.64+0x400] ;  /* 0x0004000602097981 */ /* 0x000f22000c1e9900 */
[----:B0-----:R-:W-:-:S06]  /*1b80*/  IMAD.WIDE.U32 R4, R11, 0x4, R4 ;  /* 0x000000040b047825 */ /* 0x001fcc00078e0004 */
[----:B------:R-:W5:Y:S02]  /*1b90*/  LDG.E.CONSTANT R4, desc[UR6][R4.64] ;  /* 0x0000000604047981 */ /* 0x000f64000c1e9900 */
[----:B-----5:R-:W-:-:S04]  /*1ba0*/  FADD R21, R21, R4 ;  /* 0x0000000415157221 */ /* 0x020fc80000000000 */
[----:B--2---:R-:W-:-:S04]  /*1bb0*/  FADD R6, R21, R6 ;  /* 0x0000000615067221 */ /* 0x004fc80000000000 */
[----:B---3--:R-:W-:-:S04]  /*1bc0*/  FADD R6, R6, R7 ;  /* 0x0000000706067221 */ /* 0x008fc80000000000 */
[----:B----4-:R-:W-:-:S07]  /*1bd0*/  FADD R21, R6, R9 ;  /* 0x0000000906157221 */ /* 0x010fce0000000000 */
.L_x_21:
[----:B------:R-:W-:Y:S05]  /*1be0*/  BSYNC.RECONVERGENT B1 ;  /* 0x0000000000017941 */ /* 0x000fea0003800200 */
.L_x_19:
[----:B------:R-:W0:Y:S01]  /*1bf0*/  S2R R6, SR_LANEID ;  /* 0x0000000000067919 */ /* 0x000e220000000000 */
[----:B------:R-:W1:Y:S01]  /*1c00*/  SHFL.DOWN PT, R2, R21, 0x1, 0x1f ;  /* 0x08201f0015027f89 */ /* 0x000e6200000e0000 */
[C---:B0-----:R-:W-:Y:S02]  /*1c10*/  ISETP.GT.AND P0, PT, R6.reuse, 0x1e, PT ;  /* 0x0000001e0600780c */ /* 0x041fe40003f04270 */
[----:B------:R-:W-:-:S11]  /*1c20*/  ISETP.NE.AND P1, PT, R6, RZ, PT ;  /* 0x000000ff0600720c */ /* 0x000fd60003f25270 */
[----:B-1----:R-:W-:Y:S01]  /*1c30*/  @!P0 FADD R21, R2, R21 ;  /* 0x0000001502158221 */ /* 0x002fe20000000000 */
[----:B------:R-:W-:Y:S01]  /*1c40*/  ISETP.GT.AND P0, PT, R6, 0x1d, PT ;  /* 0x0000001d0600780c */ /* 0x000fe20003f04270 */
[----:B------:R-:W0:Y:S01]  /*1c50*/  @!P1 S2R R5, SR_CgaCtaId ;  /* 0x0000000000059919 */ /* 0x000e220000008800 */
[----:B------:R-:W-:Y:S02]  /*1c60*/  @!P1 MOV R4, 0x400 ;  /* 0x0000040000049802 */ /* 0x000fe40000000f00 */
[----:B------:R-:W-:Y:S01]  /*1c70*/  @!P1 SHF.R.U32.HI R3, RZ, 0x3, R0 ;  /* 0x00000003ff039819 */ /* 0x000fe20000011600 */
[----:B------:R-:W1:Y:S03]  /*1c80*/  SHFL.DOWN PT, R2, R21, 0x2, 0x1f ;  /* 0x08401f0015027f89 */ /* 0x000e6600000e0000 */
[----:B------:R-:W-:-:S05]  /*1c90*/  @!P1 LOP3.LUT R3, R3, 0x7c, RZ, 0xc0, !PT ;  /* 0x0000007c03039812 */ /* 0x000fca00078ec0ff */
[----:B-1----:R-:W-:Y:S01]  /*1ca0*/  @!P0 FADD R21, R21, R2 ;  /* 0x0000000215158221 */ /* 0x002fe20000000000 */
[----:B------:R-:W-:Y:S02]  /*1cb0*/  ISETP.GT.AND P0, PT, R6, 0x1b, PT ;  /* 0x0000001b0600780c */ /* 0x000fe40003f04270 */
[----:B0-----:R-:W-:Y:S02]  /*1cc0*/  @!P1 LEA R4, R5, R4, 0x18 ;  /* 0x0000000405049211 */ /* 0x001fe400078ec0ff */
[----:B------:R-:W0:Y:S02]  /*1cd0*/  SHFL.DOWN PT, R2, R21, 0x4, 0x1f ;  /* 0x08801f0015027f89 */ /* 0x000e2400000e0000 */
[----:B------:R-:W-:-:S07]  /*1ce0*/  @!P1 IADD3 R3, PT, PT, R3, R4, RZ ;  /* 0x0000000403039210 */ /* 0x000fce0007ffe0ff */
        /* <DEDUP_REMOVED lines=12> */
[----:B------:R-:W0:Y:S01]  /*1db0*/  S2UR UR5, SR_CgaCtaId ;  /* 0x00000000000579c3 */ /* 0x000e220000008800 */
[----:B------:R-:W-:Y:S02]  /*1dc0*/  UMOV UR4, 0x400 ;  /* 0x0000040000047882 */ /* 0x000fe40000000000 */
[----:B0-----:R-:W-:-:S09]  /*1dd0*/  ULEA UR4, UR5, UR4, 0x18 ;  /* 0x0000000405047291 */ /* 0x001fd2000f8ec0ff */
[----:B---3--:R-:W0:Y:S04]  /*1de0*/  LDS R3, [UR4+0xc] ;  /* 0x00000c04ff037984 */ /* 0x008e280008000800 */
        /* <DEDUP_REMOVED lines=10> */
.L_x_2:
        /* <DEDUP_REMOVED lines=12> */
.L_x_32:
[----:B------:R-:W-:Y:S05]  /*1f50*/  BSYNC.RECONVERGENT B1 ;  /* 0x0000000000017941 */ /* 0x000fea0003800200 */
.L_x_31:
[----:B------:R-:W-:Y:S01]  /*1f60*/  ISETP.GE.AND P0, PT, R11, R20, PT ;  /* 0x000000140b00720c */ /* 0x000fe20003f06270 */
[----:B------:R-:W-:-:S12]  /*1f70*/  BSSY.RECONVERGENT B1, `(.L_x_33) ;  /* 0x0000074000017945 */ /* 0x000fd80003800200 */
[----:B------:R-:W-:Y:S05]  /*1f80*/  @P0 BRA `(.L_x_34) ;  /* 0x0000000400c80947 */ /* 0x000fea0003800000 */
[----:B0-----:R-:W-:Y:S01]  /*1f90*/  LOP3.LUT R3, RZ, R11, RZ, 0x33, !PT ;  /* 0x0000000bff037212 */ /* 0x001fe200078e33ff */
[----:B------:R-:W-:Y:S04]  /*1fa0*/  BSSY.RECONVERGENT B2, `(.L_x_35) ;  /* 0x0000015000027945 */ /* 0x000fe80003800200 */
[----:B------:R-:W-:-:S05]  /*1fb0*/  IMAD.IADD R4, R3, 0x1, R20 ;  /* 0x0000000103047824 */ /* 0x000fca00078e0214 */
        /* <DEDUP_REMOVED lines=10> */
.L_x_37:
[----:B------:R-:W-:-:S06]  /*2060*/  MOV R3, R5 ;  /* 0x0000000500037202 */ /* 0x000fcc0000000f00 */
[----:B------:R0:W2:Y:S01]  /*2070*/  LDG.E.CONSTANT R3, desc[UR6][R2.64] ;  /* 0x0000000602037981 */ /* 0x0000a2000c1e9900 */
[----:B------:R-:W-:Y:S02]  /*2080*/  IADD3 R4, PT, PT, R4, 0x1, RZ ;  /* 0x0000000104047810 */ /* 0x000fe40007ffe0ff */
[----:B------:R-:W-:Y:S02]  /*2090*/  IADD3 R11, PT, PT, R11, 0x100, RZ ;  /* 0x000001000b0b7810 */ /* 0x000fe40007ffe0ff */
[----:B------:R-:W-:Y:S02]  /*20a0*/  ISETP.NE.AND P0, PT, R4, RZ, PT ;  /* 0x000000ff0400720c */ /* 0x000fe40003f05270 */
[----:B0-----:R-:W-:-:S04]  /*20b0*/  IADD3 R2, P2, PT, R2, 0x400, RZ ;  /* 0x0000040002027810 */ /* 0x001fc80007f5e0ff */
[----:B------:R-:W-:Y:S01]  /*20c0*/  IADD3.X R5, PT, PT, RZ, R5, RZ, P2, !PT ;  /* 0x00000005ff057210 */ /* 0x000fe200017fe4ff */
[----:B--2--5:R-:W-:-:S06]  /*20d0*/  FADD R0, R3, R0 ;  /* 0x0000000003007221 */ /* 0x024fcc0000000000 */
[----:B------:R-:W-:Y:S05]  /*20e0*/  @P0 BRA `(.L_x_37) ;  /* 0xfffffffc00dc0947 */ /* 0x000fea000383ffff */
.L_x_36:
[----:B------:R-:W-:Y:S05]  /*20f0*/  BSYNC.RECONVERGENT B2 ;  /* 0x0000000000027941 */ /* 0x000fea0003800200 */
.L_x_35:
        /* <DEDUP_REMOVED lines=8> */
.L_x_40:
        /* <DEDUP_REMOVED lines=9> */
[----:B------:R-:W-:-:S03]  /*2210*/  VIADD R3, R11, 0x800 ;  /* 0x000008000b037836 */ /* 0x000fc60000000000 */
[----:B------:R-:W4:Y:S01]  /*2220*/  LDG.E.CONSTANT R15, desc[UR6][R4.64+0x400] ;  /* 0x00040006040f7981 */ /* 0x000f22000c1e9900 */
        /* <DEDUP_REMOVED lines=32> */
.L_x_39:
[----:B------:R-:W-:Y:S05]  /*2430*/  BSYNC.RECONVERGENT B2 ;  /* 0x0000000000027941 */ /* 0x000fea0003800200 */
.L_x_38:
[----:B------:R-:W-:Y:S01]  /*2440*/  IADD3 R2, PT, PT, -R11, R20, RZ ;  /* 0x000000140b027210 */ /* 0x000fe20007ffe1ff */
[----:B------:R-:W-:Y:S03]  /*2450*/  BSSY.RECONVERGENT B2, `(.L_x_41) ;  /* 0x0000019000027945 */ /* 0x000fe60003800200 */
[----:B------:R-:W-:-:S13]  /*2460*/  ISETP.GT.AND P1, PT, R2, 0x400, PT ;  /* 0x000004000200780c */ /* 0x000fda0003f24270 */
[----:B------:R-:W-:Y:S05]  /*2470*/  @!P1 BRA `(.L_x_42) ;  /* 0x0000000000589947 */ /* 0x000fea0003800000 */
        /* <DEDUP_REMOVED lines=22> */
.L_x_42:
[----:B------:R-:W-:Y:S05]  /*25e0*/  BSYNC.RECONVERGENT B2 ;  /* 0x0000000000027941 */ /* 0x000fea0003800200 */
.L_x_41:
        /* <DEDUP_REMOVED lines=12> */
.L_x_34:
[----:B------:R-:W-:Y:S05]  /*26b0*/  BSYNC.RECONVERGENT B1 ;  /* 0x0000000000017941 */ /* 0x000fea0003800200 */
.L_x_33:
        /* <DEDUP_REMOVED lines=35> */
[----:B--2---:R-:W0:Y:S04]  /*28f0*/  LDS R3, [UR4+0xc] ;  /* 0x00000c04ff037984 */ /* 0x004e280008000800 */
        /* <DEDUP_REMOVED lines=10> */
.L_x_43:
[----:B0-----:R-:W0:Y:S01]  /*29a0*/  S2R R2, SR_LANEID ;  /* 0x0000000000027919 */ /* 0x001e220000000000 */
[----:B------:R-:W-:-:S04]  /*29b0*/  LOP3.LUT R0, R9, 0x3e0, RZ, 0xc0, !PT ;  /* 0x000003e009007812 */ /* 0x000fc800078ec0ff */
[----:B------:R-:W-:Y:S02]  /*29c0*/  IADD3 R3, PT, PT, R0, 0x20, RZ ;  /* 0x0000002000037810 */ /* 0x000fe40007ffe0ff */
[----:B------:R-:W-:Y:S02]  /*29d0*/  LOP3.LUT R7, RZ, R0, RZ, 0x33, !PT ;  /* 0x00000000ff077212 */ /* 0x000fe400078e33ff */
[-C--:B------:R-:W-:Y:S02]  /*29e0*/  ISETP.GT.AND P0, PT, R3, R20.reuse, PT ;  /* 0x000000140300720c */ /* 0x080fe40003f04270 */
[----:B------:R-:W-:-:S04]  /*29f0*/  IADD3 R7, PT, PT, R7, R20, RZ ;  /* 0x0000001407077210 */ /* 0x000fc80007ffe0ff */
[----:B------:R-:W-:-:S05]  /*2a00*/  SEL R4, R7, 0x1f, P0 ;  /* 0x0000001f07047807 */ /* 0x000fca0000000000 */
[----:B------:R-:W1:Y:S01]  /*2a10*/  SHFL.DOWN PT, R0, R5, 0x1, R4 ;  /* 0x0820000005007989 */ /* 0x000e6200000e0004 */
[C---:B0-----:R-:W-:Y:S01]  /*2a20*/  ISETP.GE.AND P0, PT, R2.reuse, R4, PT ;  /* 0x000000040200720c */ /* 0x041fe20003f06270 */
[C---:B------:R-:W-:Y:S01]  /*2a30*/  VIADD R3, R2.reuse, 0x2 ;  /* 0x0000000202037836 */ /* 0x040fe20000000000 */
[----:B------:R-:W-:-:S11]  /*2a40*/  ISETP.NE.AND P1, PT, R2, RZ, PT ;  /* 0x000000ff0200720c */ /* 0x000fd60003f25270 */
[----:B-1----:R-:W-:Y:S01]  /*2a50*/  @!P0 FADD R5, R0, R5 ;  /* 0x0000000500058221 */ /* 0x002fe20000000000 */
[-C--:B------:R-:W-:Y:S01]  /*2a60*/  ISETP.GT.AND P0, PT, R3, R4.reuse, PT ;  /* 0x000000040300720c */ /* 0x080fe20003f04270 */
[----:B------:R-:W0:Y:S01]  /*2a70*/  @!P1 S2R R6, SR_CgaCtaId ;  /* 0x0000000000069919 */ /* 0x000e220000008800 */
[----:B------:R-:W-:Y:S02]  /*2a80*/  IADD3 R3, PT, PT, R2, 0x4, RZ ;  /* 0x0000000402037810 */ /* 0x000fe40007ffe0ff */
[----:B------:R-:W1:Y:S09]  /*2a90*/  SHFL.DOWN PT, R0, R5, 0x2, R4 ;  /* 0x0840000005007989 */ /* 0x000e7200000e0004 */
[----:B-1----:R-:W-:Y:S01]  /*2aa0*/  @!P0 FADD R5, R5, R0 ;  /* 0x0000000005058221 */ /* 0x002fe20000000000 */
[----:B------:R-:W-:-:S02]  /*2ab0*/  ISETP.GT.AND P0, PT, R3, R4, PT ;  /* 0x000000040300720c */ /* 0x000fc40003f04270 */
[----:B------:R-:W-:Y:S02]  /*2ac0*/  IADD3 R3, PT, PT, R2, 0x8, RZ ;  /* 0x0000000802037810 */ /* 0x000fe40007ffe0ff */
[----:B------:R-:W1:Y:S09]  /*2ad0*/  SHFL.DOWN PT, R0, R5, 0x4, R4 ;  /* 0x0880000005007989 */ /* 0x000e7200000e0004 */
[----:B-1----:R-:W-:Y:S01]  /*2ae0*/  @!P0 FADD R5, R5, R0 ;  /* 0x0000000005058221 */ /* 0x002fe20000000000 */
[----:B------:R-:W-:-:S02]  /*2af0*/  ISETP.GT.AND P0, PT, R3, R4, PT ;  /* 0x000000040300720c */ /* 0x000fc40003f04270 */
[----:B------:R-:W-:Y:S02]  /*2b00*/  IADD3 R3, PT, PT, R2, 0x10, RZ ;  /* 0x0000001002037810 */ /* 0x000fe40007ffe0ff */
[----:B------:R-:W1:Y:S01]  /*2b10*/  SHFL.DOWN PT, R0, R5, 0x8, R4 ;  /* 0x0900000005007989 */ /* 0x000e6200000e0004 */
[----:B------:R-:W-:-:S04]  /*2b20*/  @!P1 SHF.R.U32.HI R2, RZ, 0x3, R9 ;  /* 0x00000003ff029819 */ /* 0x000fc80000011609 */
[----:B------:R-:W-:-:S04]  /*2b30*/  @!P1 LOP3.LUT R2, R2, 0x7c, RZ, 0xc0, !PT ;  /* 0x0000007c02029812 */ /* 0x000fc800078ec0ff */
[----:B-1----:R-:W-:Y:S01]  /*2b40*/  @!P0 FADD R5, R5, R0 ;  /* 0x0000000005058221 */ /* 0x002fe20000000000 */
[----:B------:R-:W-:Y:S02]  /*2b50*/  ISETP.GT.AND P0, PT, R3, R4, PT ;  /* 0x000000040300720c */ /* 0x000fe40003f04270 */
[----:B------:R-:W-:Y:S02]  /*2b60*/  @!P1 MOV R3, 0x400 ;  /* 0x0000040000039802 */ /* 0x000fe40000000f00 */
[----:B------:R-:W1:Y:S02]  /*2b70*/  SHFL.DOWN PT, R0, R5, 0x10, R4 ;  /* 0x0a00000005007989 */ /* 0x000e6400000e0004 */
[----:B0-----:R-:W-:-:S04]  /*2b80*/  @!P1 LEA R3, R6, R3, 0x18 ;  /* 0x0000000306039211 */ /* 0x001fc800078ec0ff */
[----:B------:R-:W-:-:S03]  /*2b90*/  @!P1 IADD3 R3, PT, PT, R2, R3, RZ ;  /* 0x0000000302039210 */ /* 0x000fc60007ffe0ff */
[----:B-1----:R-:W-:Y:S01]  /*2ba0*/  @!P0 FADD R5, R5, R0 ;  /* 0x0000000005058221 */ /* 0x002fe20000000000 */
        /* <DEDUP_REMOVED lines=12> */
[----:B-1----:R-:W0:Y:S04]  /*2c70*/  LDS R3, [UR4+0xc] ;  /* 0x00000c04ff037984 */ /* 0x002e280008000800 */
        /* <DEDUP_REMOVED lines=13> */
.L_x_30:
[----:B------:R-:W0:Y:S01]  /*2d50*/  S2R R8, SR_TID.X ;  /* 0x0000000000087919 */ /* 0x000e220000002100 */
[----:B------:R-:W0:Y:S02]  /*2d60*/  LDC.64 R2, c[0x0][0x380] ;  /* 0x0000e000ff027b82 */ /* 0x000e240000000a00 */
[----:B0-----:R-:W-:-:S05]  /*2d70*/  IMAD.WIDE.U32 R2, R8, 0x4, R2 ;  /* 0x0000000408027825 */ /* 0x001fca00078e0002 */
[----:B------:R-:W2:Y:S04]  /*2d80*/  LDG.E.CONSTANT R19, desc[UR6][R2.64] ;  /* 0x0000000602137981 */ /* 0x000ea8000c1e9900 */
[----:B------:R-:W2:Y:S04]  /*2d90*/  LDG.E.CONSTANT R0, desc[UR6][R2.64+0x400] ;  /* 0x0004000602007981 */ /* 0x000ea8000c1e9900 */
[----:B------:R-:W3:Y:S04]  /*2da0*/  LDG.E.CONSTANT R4, desc[UR6][R2.64+0x800] ;  /* 0x0008000602047981 */ /* 0x000ee8000c1e9900 */
[----:B------:R-:W3:Y:S04]  /*2db0*/  LDG.E.CONSTANT R5, desc[UR6][R2.64+0xc00] ;  /* 0x000c000602057981 */ /* 0x000ee8000c1e9900 */
[----:B------:R-:W4:Y:S04]  /*2dc0*/  LDG.E.CONSTANT R6, desc[UR6][R2.64+0x1000] ;  /* 0x0010000602067981 */ /* 0x000f28000c1e9900 */
[----:B------:R-:W4:Y:S04]  /*2dd0*/  LDG.E.CONSTANT R7, desc[UR6][R2.64+0x1400] ;  /* 0x0014000602077981 */ /* 0x000f28000c1e9900 */
[----:B------:R-:W5:Y:S04]  /*2de0*/  LDG.E.CONSTANT R9, desc[UR6][R2.64+0x1800] ;  /* 0x0018000602097981 */ /* 0x000f68000c1e9900 */
        /* <DEDUP_REMOVED lines=8> */
[----:B------:R-:W5:Y:S01]  /*2e70*/  LDG.E.CONSTANT R18, desc[UR6][R2.64+0x3c00] ;  /* 0x003c000602127981 */ /* 0x000f62000c1e9900 */
[----:B------:R-:W-:Y:S01]  /*2e80*/  ISETP.GE.U32.AND P0, PT, R20, 0x2000, PT ;  /* 0x000020001400780c */ /* 0x000fe20003f06070 */
[----:B--2---:R-:W-:Y:S01]  /*2e90*/  FADD R0, R19, R0 ;  /* 0x0000000013007221 */ /* 0x004fe20000000000 */
[----:B---3--:R-:W-:-:S04]  /*2ea0*/  FADD R5, R4, R5 ;  /* 0x0000000504057221 */ /* 0x008fc80000000000 */
[----:B------:R-:W-:Y:S01]  /*2eb0*/  FADD R0, R0, R5 ;  /* 0x0000000500007221 */ /* 0x000fe20000000000 */
[----:B----4-:R-:W-:Y:S01]  /*2ec0*/  FADD R6, R6, R7 ;  /* 0x0000000706067221 */ /* 0x010fe20000000000 */
[----:B-----5:R-:W-:-:S04]  /*2ed0*/  FADD R9, R9, R10 ;  /* 0x0000000a09097221 */ /* 0x020fc80000000000 */
[----:B------:R-:W-:Y:S01]  /*2ee0*/  FADD R9, R6, R9 ;  /* 0x0000000906097221 */ /* 0x000fe20000000000 */
[----:B------:R-:W-:-:S03]  /*2ef0*/  FADD R11, R11, R12 ;  /* 0x0000000c0b0b7221 */ /* 0x000fc60000000000 */
[----:B------:R-:W-:Y:S01]  /*2f00*/  FADD R0, R0, R9 ;  /* 0x0000000900007221 */ /* 0x000fe20000000000 */
[----:B------:R-:W-:-:S04]  /*2f10*/  FADD R14, R13, R14 ;  /* 0x0000000e0d0e7221 */ /* 0x000fc80000000000 */
[----:B------:R-:W-:Y:S01]  /*2f20*/  FADD R11, R11, R14 ;  /* 0x0000000e0b0b7221 */ /* 0x000fe20000000000 */
[----:B------:R-:W-:Y:S01]  /*2f30*/  FADD R15, R15, R16 ;  /* 0x000000100f0f7221 */ /* 0x000fe20000000000 */
[----:B------:R-:W-:-:S04]  /*2f40*/  FADD R18, R17, R18 ;  /* 0x0000001211127221 */ /* 0x000fc80000000000 */
[----:B------:R-:W-:-:S04]  /*2f50*/  FADD R18, R15, R18 ;  /* 0x000000120f127221 */ /* 0x000fc80000000000 */
[----:B------:R-:W-:Y:S01]  /*2f60*/  FADD R5, R11, R18 ;  /* 0x000000120b057221 */ /* 0x000fe20000000000 */
[----:B------:R-:W-:-:S03]  /*2f70*/  HFMA2 R11, -RZ, RZ, 0, 0.00048828125 ;  /* 0x00001000ff0b7431 */ /* 0x000fc600000001ff */
[----:B------:R-:W-:Y:S01]  /*2f80*/  FADD R0, R0, R5 ;  /* 0x0000000500007221 */ /* 0x000fe20000000000 */
[----:B------:R-:W-:Y:S06]  /*2f90*/  @!P0 BRA `(.L_x_44) ;  /* 0x0000000000ac8947 */ /* 0x000fec0003800000 */
[----:B------:R-:W0:Y:S01]  /*2fa0*/  LDC R7, c[0x0][0x390] ;  /* 0x0000e400ff077b82 */ /* 0x000e220000000800 */
[----:B------:R-:W-:Y:S02]  /*2fb0*/  IADD3 R6, PT, PT, R20, -0x1000, RZ ;  /* 0xfffff00014067810 */ /* 0x000fe40007ffe0ff */
[----:B------:R-:W-:-:S07]  /*2fc0*/  MOV R11, 0x1000 ;  /* 0x00001000000b7802 */ /* 0x000fce0000000f00 */
.L_x_46:
[----:B------:R-:W-:-:S05]  /*2fd0*/  IMAD.WIDE R4, R11, 0x4, R2 ;  /* 0x000000040b047825 */ /* 0x000fca00078e0202 */
[----:B------:R-:W2:Y:S04]  /*2fe0*/  LDG.E.CONSTANT R20, desc[UR6][R4.64+0x400] ;  /* 0x0004000604147981 */ /* 0x000ea8000c1e9900 */
[----:B------:R-:W2:Y:S04]  /*2ff0*/  LDG.E.CONSTANT R21, desc[UR6][R4.64+0x800] ;  /* 0x0008000604157981 */ /* 0x000ea8000c1e9900 */
        /* <DEDUP_REMOVED lines=13> */
[----:B------:R1:W5:Y:S01]  /*30d0*/  LDG.E.CONSTANT R18, desc[UR6][R4.64+0x3c00] ;  /* 0x003c000604127981 */ /* 0x000362000c1e9900 */
[----:B--2---:R-:W-:Y:S01]  /*30e0*/  FADD R21, R20, R21 ;  /* 0x0000001514157221 */ /* 0x004fe20000000000 */
[----:B0-----:R-:W-:-:S05]  /*30f0*/  MOV R20, R7 ;  /* 0x0000000700147202 */ /* 0x001fca0000000f00 */
[----:B-1----:R-:W-:Y:S02]  /*3100*/  IMAD.IADD R4, R20, 0x1, -R11 ;  /* 0x0000000114047824 */ /* 0x002fe400078e0a0b */
[----:B---3--:R-:W-:-:S03]  /*3110*/  FADD R0, R19, R0 ;  /* 0x0000000013007221 */ /* 0x008fc60000000000 */
[----:B------:R-:W-:Y:S01]  /*3120*/  ISETP.GE.AND P0, PT, R4, 0x1000, PT ;  /* 0x000010000400780c */ /* 0x000fe20003f06270 */
[----:B----4-:R-:W-:Y:S01]  /*3130*/  FADD R22, R22, R23 ;  /* 0x0000001716167221 */ /* 0x010fe20000000000 */
[----:B------:R-:W-:Y:S01]  /*3140*/  FADD R0, R0, R21 ;  /* 0x0000001500007221 */ /* 0x000fe20000000000 */
[----:B-----5:R-:W-:-:S04]  /*3150*/  FADD R25, R24, R25 ;  /* 0x0000001918197221 */ /* 0x020fc80000000000 */
[----:B------:R-:W-:Y:S01]  /*3160*/  FADD R25, R22, R25 ;  /* 0x0000001916197221 */ /* 0x000fe20000000000 */
[----:B------:R-:W-:Y:S01]  /*3170*/  FADD R16, R16, R17 ;  /* 0x0000001110107221 */ /* 0x000fe20000000000 */
[----:B------:R-:W-:-:S04]  /*3180*/  FADD R15, R15, R10 ;  /* 0x0000000a0f0f7221 */ /* 0x000fc80000000000 */
[----:B------:R-:W-:Y:S01]  /*3190*/  FADD R15, R16, R15 ;  /* 0x0000000f100f7221 */ /* 0x000fe20000000000 */
[----:B------:R-:W-:Y:S01]  /*31a0*/  FADD R9, R14, R9 ;  /* 0x000000090e097221 */ /* 0x000fe20000000000 */
[----:B------:R-:W-:-:S04]  /*31b0*/  FADD R12, R13, R12 ;  /* 0x0000000c0d0c7221 */ /* 0x000fc80000000000 */
[----:B------:R-:W-:Y:S01]  /*31c0*/  FADD R12, R9, R12 ;  /* 0x0000000c090c7221 */ /* 0x000fe20000000000 */
[----:B------:R-:W-:-:S03]  /*31d0*/  FADD R0, R0, R25 ;  /* 0x0000001900007221 */ /* 0x000fc60000000000 */
[----:B------:R-:W-:-:S04]  /*31e0*/  FADD R15, R15, R12 ;  /* 0x0000000c0f0f7221 */ /* 0x000fc80000000000 */
[----:B------:R-:W-:-:S04]  /*31f0*/  FADD R15, R0, R15 ;  /* 0x0000000f000f7221 */ /* 0x000fc80000000000 */
[----:B------:R-:W-:Y:S01]  /*3200*/  FADD R0, R18, R15 ;  /* 0x0000000f12007221 */ /* 0x000fe20000000000 */
[----:B------:R-:W-:Y:S06]  /*3210*/  @!P0 BRA `(.L_x_45) ;  /* 0x0000000800308947 */ /* 0x000fec0003800000 */
[----:B------:R-:W-:-:S04]  /*3220*/  IADD3 R11, PT, PT, R11, 0x1000, RZ ;  /* 0x000010000b0b7810 */ /* 0x000fc80007ffe0ff */
[----:B------:R-:W-:-:S13]  /*3230*/  ISETP.GT.AND P0, PT, R11, R6, PT ;  /* 0x000000060b00720c */ /* 0x000fda0003f04270 */
[----:B------:R-:W-:Y:S05]  /*3240*/  @!P0 BRA `(.L_x_46) ;  /* 0xfffffffc00608947 */ /* 0x000fea000383ffff */
.L_x_44:
[----:B------:R-:W-:-:S13]  /*3250*/  ISETP.GE.AND P0, PT, R11, R20, PT ;  /* 0x000000140b00720c */ /* 0x000fda0003f06270 */
[----:B------:R-:W-:Y:S05]  /*3260*/  @P0 BRA `(.L_x_45) ;  /* 0x00000008001c0947 */ /* 0x000fea0003800000 */
[----:B------:R-:W-:Y:S01]  /*3270*/  IADD3 R9, PT, PT, -R11, R20, RZ ;  /* 0x000000140b097210 */ /* 0x000fe20007ffe1ff */
[----:B------:R-:W-:Y:S03]  /*3280*/  BSSY.RECONVERGENT B1, `(.L_x_45) ;  /* 0x0000085000017945 */ /* 0x000fe60003800200 */
        /* <DEDUP_REMOVED lines=16> */
.L_x_50:
        /* <DEDUP_REMOVED lines=8> */
.L_x_49:
[----:B------:R-:W-:Y:S05]  /*3410*/  BSYNC.RECONVERGENT B2 ;  /* 0x0000000000027941 */ /* 0x000fea0003800200 */
.L_x_48:
[----:B------:R-:W-:Y:S05]  /*3420*/  @!P1 BRA `(.L_x_47) ;  /* 0x0000000400a89947 */ /* 0x000fea0003800000 */
[----:B------:R-:W0:Y:S01]  /*3430*/  LDCU.64 UR4, c[0x0][0x380] ;  /* 0x00007000ff0477ac */ /* 0x000e220008000a00 */
[----:B------:R-:W-:Y:S01]  /*3440*/  IADD3 R5, PT, PT, R9, -R10, RZ ;  /* 0x8000000a09057210 */ /* 0x000fe20007ffe0ff */
[----:B------:R-:W-:Y:S01]  /*3450*/  BSSY.RECONVERGENT B2, `(.L_x_51) ;  /* 0x000003b000027945 */ /* 0x000fe20003800200 */
[CC--:B------:R-:W-:Y:S02]  /*3460*/  IADD3 R3, P0, PT, R10.reuse, R11.reuse, RZ ;  /* 0x0000000b0a037210 */ /* 0x0c0fe40007f1e0ff */
[----:B------:R-:W-:Y:S02]  /*3470*/  ISETP.GT.AND P1, PT, R5, 0xc00, PT ;  /* 0x00000c000500780c */ /* 0x000fe40003f24270 */
[----:B------:R-:W-:Y:S01]  /*3480*/  IADD3 R11, PT, PT, R10, R11, RZ ;  /* 0x0000000b0a0b7210 */ /* 0x000fe20007ffe0ff */
[----:B------:R-:W-:Y:S01]  /*3490*/  IMAD.X R4, RZ, RZ, RZ, P0 ;  /* 0x000000ffff047224 */ /* 0x000fe200000e06ff */
[----:B0-----:R-:W-:-:S04]  /*34a0*/  LEA R2, P0, R3, UR4, 0x2 ;  /* 0x0000000403027c11 */ /* 0x001fc8000f8010ff */
[----:B------:R-:W-:Y:S02]  /*34b0*/  LEA.HI.X R3, R3, UR5, R4, 0x2, P0 ;  /* 0x0000000503037c11 */ /* 0x000fe400080f1404 */
[----:B------:R-:W-:-:S04]  /*34c0*/  IADD3 R2, P0, PT, R2, 0x800, RZ ;  /* 0x0000080002027810 */ /* 0x000fc80007f1e0ff */
[----:B------:R-:W-:Y:S02]  /*34d0*/  IADD3.X R3, PT, PT, RZ, R3, RZ, P0, !PT ;  /* 0x00000003ff037210 */ /* 0x000fe400007fe4ff */
[----:B------:R-:W-:Y:S01]  /*34e0*/  PLOP3.LUT P0, PT, PT, PT, PT, 0x80, 0x8 ;  /* 0x000000000008781c */ /* 0x000fe20003f0f070 */
[----:B------:R-:W-:-:S12]  /*34f0*/  @!P1 BRA `(.L_x_52) ;  /* 0x0000000000c09947 */ /* 0x000fd80003800000 */
[----:B------:R-:W-:Y:S02]  /*3500*/  PLOP3.LUT P0, PT, PT, PT, PT, 0x8, 0x80 ;  /* 0x000000000080781c */ /* 0x000fe40003f0e170 */
[----:B------:R-:W-:-:S11]  /*3510*/  IADD3 R13, PT, PT, R9, -0xc00, RZ ;  /* 0xfffff400090d7810 */ /* 0x000fd60007ffe0ff */
.L_x_53:
[----:B------:R-:W0:Y:S01]  /*3520*/  LDC.64 R4, c[0x0][0x380] ;  /* 0x0000e000ff047b82 */ /* 0x000e220000000a00 */
[----:B------:R-:W2:Y:S01]  /*3530*/  LDG.E.CONSTANT R12, desc[UR6][R2.64+-0x400] ;  /* 0xfffc0006020c7981 */ /* 0x000ea2000c1e9900 */
[----:B------:R-:W-:-:S03]  /*3540*/  IADD3 R25, PT, PT, R11, 0x400, RZ ;  /* 0x000004000b197810 */ /* 0x000fc60007ffe0ff */
[----:B------:R-:W3:Y:S04]  /*3550*/  LDG.E.CONSTANT R20, desc[UR6][R2.64] ;  /* 0x0000000602147981 */ /* 0x000ee8000c1e9900 */
[----:B------:R-:W4:Y:S01]  /*3560*/  LDG.E.CONSTANT R19, desc[UR6][R2.64+0x400] ;  /* 0x0004000602137981 */ /* 0x000f22000c1e9900 */
[----:B------:R-:W-:-:S03]  /*3570*/  IADD3 R7, PT, PT, R11, 0x800, RZ ;  /* 0x000008000b077810 */ /* 0x000fc60007ffe0ff */
[----:B------:R-:W5:Y:S04]  /*3580*/  LDG.E.CONSTANT R17, desc[UR6][R2.64+0xc00] ;  /* 0x000c000602117981 */ /* 0x000f68000c1e9900 */
[----:B------:R-:W5:Y:S01]  /*3590*/  LDG.E.CONSTANT R16, desc[UR6][R2.64+0x1000] ;  /* 0x0010000602107981 */ /* 0x000f62000c1e9900 */
[----:B------:R-:W-:-:S03]  /*35a0*/  IADD3 R23, PT, PT, R11, 0xc00, RZ ;  /* 0x00000c000b177810 */ /* 0x000fc60007ffe0ff */
[----:B------:R-:W5:Y:S01]  /*35b0*/  LDG.E.CONSTANT R22, desc[UR6][R2.64+0x1c00] ;  /* 0x001c000602167981 */ /* 0x000f62000c1e9900 */
[----:B0-----:R-:W-:-:S03]  /*35c0*/  IMAD.WIDE.U32 R14, R11, 0x4, R4 ;  /* 0x000000040b0e7825 */ /* 0x001fc600078e0004 */
[----:B------:R-:W5:Y:S04]  /*35d0*/  LDG.E.CONSTANT R21, desc[UR6][R2.64+0x2000] ;  /* 0x0020000602157981 */ /* 0x000f68000c1e9900 */
[----:B------:R-:W5:Y:S04]  /*35e0*/  LDG.E.CONSTANT R26, desc[UR6][R2.64+0x3000] ;  /* 0x00300006021a7981 */ /* 0x000f68000c1e9900 */
[----:B------:R-:W2:Y:S01]  /*35f0*/  LDG.E.CONSTANT R15, desc[UR6][R14.64] ;  /* 0x000000060e0f7981 */ /* 0x000ea2000c1e9900 */
[----:B------:R-:W-:-:S05]  /*3600*/  IMAD.WIDE.U32 R24, R25, 0x4, R4 ;  /* 0x0000000419187825 */ /* 0x000fca00078e0004 */
[----:B------:R-:W5:Y:S01]  /*3610*/  LDG.E.CONSTANT R18, desc[UR6][R24.64] ;  /* 0x0000000618127981 */ /* 0x000f62000c1e9900 */
[----:B------:R-:W-:-:S03]  /*3620*/  IMAD.WIDE.U32 R6, R7, 0x4, R4 ;  /* 0x0000000407067825 */ /* 0x000fc600078e0004 */
        /* <DEDUP_REMOVED lines=8> */
[----:B------:R-:W-:Y:S01]  /*36b0*/  ISETP.GE.AND P1, PT, R10, R13, PT ;  /* 0x0000000d0a00720c */ /* 0x000fe20003f26270 */
[----:B------:R-:W-:Y:S01]  /*36c0*/  VIADD R11, R11, 0x1000 ;  /* 0x000010000b0b7836 */ /* 0x000fe20000000000 */
[----:B0-----:R-:W-:-:S04]  /*36d0*/  IADD3 R2, P2, PT, R2, 0x4000, RZ ;  /* 0x0000400002027810 */ /* 0x001fc80007f5e0ff */
        /* <DEDUP_REMOVED lines=18> */
.L_x_52:
[----:B------:R-:W-:Y:S05]  /*3800*/  BSYNC.RECONVERGENT B2 ;  /* 0x0000000000027941 */ /* 0x000fea0003800200 */
.L_x_51:
[----:B------:R-:W-:Y:S01]  /*3810*/  IADD3 R4, PT, PT, R9, -R10, RZ ;  /* 0x8000000a09047210 */ /* 0x000fe20007ffe0ff */
[----:B------:R-:W-:Y:S03]  /*3820*/  BSSY.RECONVERGENT B2, `(.L_x_54) ;  /* 0x000001e000027945 */ /* 0x000fe60003800200 */
[----:B------:R-:W-:-:S13]  /*3830*/  ISETP.GT.AND P1, PT, R4, 0x400, PT ;  /* 0x000004000400780c */ /* 0x000fda0003f24270 */
[----:B------:R-:W-:Y:S05]  /*3840*/  @!P1 BRA `(.L_x_55) ;  /* 0x00000000006c9947 */ /* 0x000fea0003800000 */
[----:B------:R-:W0:Y:S01]  /*3850*/  LDC.64 R6, c[0x0][0x380] ;  /* 0x0000e000ff067b82 */ /* 0x000e220000000a00 */
[----:B------:R-:W2:Y:S01]  /*3860*/  LDG.E.CONSTANT R13, desc[UR6][R2.64+-0x400] ;  /* 0xfffc0006020d7981 */ /* 0x000ea2000c1e9900 */
[----:B------:R-:W-:-:S03]  /*3870*/  IADD3 R17, PT, PT, R11, 0x400, RZ ;  /* 0x000004000b117810 */ /* 0x000fc60007ffe0ff */
[----:B------:R-:W3:Y:S04]  /*3880*/  LDG.E.CONSTANT R15, desc[UR6][R2.64] ;  /* 0x00000006020f7981 */ /* 0x000ee8000c1e9900 */
[----:B------:R-:W4:Y:S04]  /*3890*/  LDG.E.CONSTANT R19, desc[UR6][R2.64+0xc00] ;  /* 0x000c000602137981 */ /* 0x000f28000c1e9900 */
[----:B------:R-:W5:Y:S04]  /*38a0*/  LDG.E.CONSTANT R21, desc[UR6][R2.64+0x1000] ;  /* 0x0010000602157981 */ /* 0x000f68000c1e9900 */
[----:B------:R-:W5:Y:S01]  /*38b0*/  LDG.E.CONSTANT R23, desc[UR6][R2.64+0x1400] ;  /* 0x0014000602177981 */ /* 0x000f62000c1e9900 */
[----:B0-----:R-:W-:-:S06]  /*38c0*/  IMAD.WIDE.U32 R4, R11, 0x4, R6 ;  /* 0x000000040b047825 */ /* 0x001fcc00078e0006 */
[----:B------:R0:W2:Y:S01]  /*38d0*/  LDG.E.CONSTANT R5, desc[UR6][R4.64] ;  /* 0x0000000604057981 */ /* 0x0000a2000c1e9900 */
[----:B------:R-:W-:-:S03]  /*38e0*/  IMAD.WIDE.U32 R6, R17, 0x4, R6 ;  /* 0x0000000411067825 */ /* 0x000fc600078e0006 */
[----:B------:R1:W4:Y:S04]  /*38f0*/  LDG.E.CONSTANT R17, desc[UR6][R2.64+0x400] ;  /* 0x0004000602117981 */ /* 0x000328000c1e9900 */
[----:B------:R-:W5:Y:S01]  /*3900*/  LDG.E.CONSTANT R7, desc[UR6][R6.64] ;  /* 0x0000000606077981 */ /* 0x000f62000c1e9900 */
[----:B0-----:R-:W-:Y:S02]  /*3910*/  IADD3 R4, P1, PT, R2, 0x2000, RZ ;  /* 0x0000200002047810 */ /* 0x001fe40007f3e0ff */
[----:B------:R-:W-:Y:S02]  /*3920*/  PLOP3.LUT P0, PT, PT, PT, PT, 0x8, 0x80 ;  /* 0x000000000080781c */ /* 0x000fe40003f0e170 */
[----:B------:R-:W-:Y:S02]  /*3930*/  IADD3 R10, PT, PT, R10, 0x800, RZ ;  /* 0x000008000a0a7810 */ /* 0x000fe40007ffe0ff */
[----:B------:R-:W-:-:S02]  /*3940*/  IADD3 R11, PT, PT, R11, 0x800, RZ ;  /* 0x000008000b0b7810 */ /* 0x000fc40007ffe0ff */
[----:B-1----:R-:W-:Y:S01]  /*3950*/  MOV R2, R4 ;  /* 0x0000000400027202 */ /* 0x002fe20000000f00 */
[----:B--2---:R-:W-:-:S04]  /*3960*/  FADD R0, R0, R5 ;  /* 0x0000000500007221 */ /* 0x004fc80000000000 */
[----:B------:R-:W-:-:S04]  /*3970*/  FADD R0, R0, R13 ;  /* 0x0000000d00007221 */ /* 0x000fc80000000000 */
[----:B---3--:R-:W-:-:S04]  /*3980*/  FADD R0, R0, R15 ;  /* 0x0000000f00007221 */ /* 0x008fc80000000000 */
[----:B----4-:R-:W-:-:S04]  /*3990*/  FADD R0, R0, R17 ;  /* 0x0000001100007221 */ /* 0x010fc80000000000 */
[----:B-----5:R-:W-:-:S04]  /*39a0*/  FADD R0, R0, R7 ;  /* 0x0000000700007221 */ /* 0x020fc80000000000 */
[----:B------:R-:W-:Y:S01]  /*39b0*/  FADD R0, R0, R19 ;  /* 0x0000001300007221 */ /* 0x000fe20000000000 */
[----:B------:R-:W-:-:S03]  /*39c0*/  IADD3.X R5, PT, PT, RZ, R3, RZ, P1, !PT ;  /* 0x00000003ff057210 */ /* 0x000fc60000ffe4ff */
[----:B------:R-:W-:Y:S01]  /*39d0*/  FADD R0, R0, R21 ;  /* 0x0000001500007221 */ /* 0x000fe20000000000 */
[----:B------:R-:W-:-:S03]  /*39e0*/  MOV R3, R5 ;  /* 0x0000000500037202 */ /* 0x000fc60000000f00 */
[----:B------:R-:W-:-:S07]  /*39f0*/  FADD R0, R0, R23 ;  /* 0x0000001700007221 */ /* 0x000fce0000000000 */
.L_x_55:
[----:B------:R-:W-:Y:S05]  /*3a00*/  BSYNC.RECONVERGENT B2 ;  /* 0x0000000000027941 */ /* 0x000fea0003800200 */
.L_x_54:
[----:B------:R-:W-:-:S13]  /*3a10*/  ISETP.LT.OR P0, PT, R10, R9, P0 ;  /* 0x000000090a00720c */ /* 0x000fda0000701670 */
[----:B------:R-:W-:Y:S05]  /*3a20*/  @!P0 BRA `(.L_x_47) ;  /* 0x0000000000288947 */ /* 0x000fea0003800000 */
[----:B------:R-:W0:Y:S01]  /*3a30*/  LDC.64 R4, c[0x0][0x380] ;  /* 0x0000e000ff047b82 */ /* 0x000e220000000a00 */
[----:B------:R-:W2:Y:S04]  /*3a40*/  LDG.E.CONSTANT R7, desc[UR6][R2.64+-0x400] ;  /* 0xfffc000602077981 */ /* 0x000ea8000c1e9900 */
[----:B------:R-:W3:Y:S01]  /*3a50*/  LDG.E.CONSTANT R9, desc[UR6][R2.64] ;  /* 0x0000000602097981 */ /* 0x000ee2000c1e9900 */
[----:B0-----:R-:W-:-:S03]  /*3a60*/  IMAD.WIDE.U32 R4, R11, 0x4, R4 ;  /* 0x000000040b047825 */ /* 0x001fc600078e0004 */
[----:B------:R-:W4:Y:S04]  /*3a70*/  LDG.E.CONSTANT R11, desc[UR6][R2.64+0x400] ;  /* 0x00040006020b7981 */ /* 0x000f28000c1e9900 */
[----:B------:R-:W5:Y:S02]  /*3a80*/  LDG.E.CONSTANT R5, desc[UR6][R4.64] ;  /* 0x0000000604057981 */ /* 0x000f64000c1e9900 */
[----:B-----5:R-:W-:-:S04]  /*3a90*/  FADD R0, R0, R5 ;  /* 0x0000000500007221 */ /* 0x020fc80000000000 */
[----:B--2---:R-:W-:-:S04]  /*3aa0*/  FADD R0, R0, R7 ;  /* 0x0000000700007221 */ /* 0x004fc80000000000 */
[----:B---3--:R-:W-:-:S04]  /*3ab0*/  FADD R0, R0, R9 ;  /* 0x0000000900007221 */ /* 0x008fc80000000000 */
[----:B----4-:R-:W-:-:S07]  /*3ac0*/  FADD R0, R0, R11 ;  /* 0x0000000b00007221 */ /* 0x010fce0000000000 */
.L_x_47:
[----:B------:R-:W-:Y:S05]  /*3ad0*/  BSYNC.RECONVERGENT B1 ;  /* 0x0000000000017941 */ /* 0x000fea0003800200 */
.L_x_45:
[----:B------:R-:W0:Y:S01]  /*3ae0*/  S2R R6, SR_LANEID ;  /* 0x0000000000067919 */ /* 0x000e220000000000 */
[----:B------:R-:W-:-:S05]  /*3af0*/  MOV R3, R0 ;  /* 0x0000000000037202 */ /* 0x000fca0000000f00 */
        /* <DEDUP_REMOVED lines=30> */
[----:B------:R-:W1:Y:S04]  /*3ce0*/  LDS R3, [UR4+0xc] ;  /* 0x00000c04ff037984 */ /* 0x000e680008000800 */
[----:B0-----:R-:W0:Y:S04]  /*3cf0*/  LDS.128 R4, [UR4+0x10] ;  /* 0x00001004ff047984 */ /* 0x001e280008000c00 */
[----:B------:R-:W2:Y:S01]  /*3d00*/  LDS.64 R8, [UR4+0x20] ;  /* 0x00002004ff087984 */ /* 0x000ea20008000a00 */
[----:B-1----:R-:W-:-:S04]  /*3d10*/  FADD R3, R0, R3 ;  /* 0x0000000300037221 */ /* 0x002fc80000000000 */
[----:B0-----:R-:W-:-:S04]  /*3d20*/  FADD R4, R3, R4 ;  /* 0x0000000403047221 */ /* 0x001fc80000000000 */
[----:B------:R-:W-:-:S04]  /*3d30*/  FADD R5, R4, R5 ;  /* 0x0000000504057221 */ /* 0x000fc80000000000 */
[----:B------:R-:W-:-:S04]  /*3d40*/  FADD R6, R5, R6 ;  /* 0x0000000605067221 */ /* 0x000fc80000000000 */
[----:B------:R-:W-:-:S04]  /*3d50*/  FADD R7, R6, R7 ;  /* 0x0000000706077221 */ /* 0x000fc80000000000 */
[----:B--2---:R-:W-:-:S04]  /*3d60*/  FADD R8, R7, R8 ;  /* 0x0000000807087221 */ /* 0x004fc80000000000 */
[----:B------:R-:W-:-:S07]  /*3d70*/  FADD R0, R8, R9 ;  /* 0x0000000908007221 */ /* 0x000fce0000000000 */
.L_x_17:
[----:B------:R-:W-:Y:S05]  /*3d80*/  BSYNC.RECONVERGENT B0 ;  /* 0x0000000000007941 */ /* 0x000fea0003800200 */
.L_x_1:
[----:B------:R-:W-:Y:S05]  /*3d90*/  @P0 EXIT ;  /* 0x000000000000094d */ /* 0x000fea0003800000 */
[----:B01234-:R-:W0:Y:S01]  /*3da0*/  LDC.64 R2, c[0x0][0x388] ;  /* 0x0000e200ff027b82 */ /* 0x01fe220000000a00 */
[----:B------:R-:W1:Y:S02]  /*3db0*/  LDCU UR4, c[0x0][0x398] ;  /* 0x00007300ff0477ac */ /* 0x000e640008000800 */
[----:B-1----:R-:W-:-:S05]  /*3dc0*/  FADD R5, R0, UR4 ;  /* 0x0000000400057e21 */ /* 0x002fca0008000000 */
[----:B0-----:R-:W-:Y:S01]  /*3dd0*/  STG.E desc[UR6][R2.64], R5 ;  /* 0x0000000502007986 */ /* 0x001fe2000c101906 */
[----:B------:R-:W-:Y:S05]  /*3de0*/  EXIT ;  /* 0x000000000000794d */ /* 0x000fea0003800000 */
.L_x_56:
[----:B------:R-:W-:-:S00]  /*3df0*/  BRA `(.L_x_56) ;  /* 0xfffffffc00fc7947 */ /* 0x000fc0000383ffff */
[----:B------:R-:W-:-:S00]  /*3e00*/  NOP ;  /* 0x0000000000007918 */ /* 0x000fc00000000000 */
[----:B------:R-:W-:-:S00]  /*3e10*/  NOP ;  /* 0x0000000000007918 */ /* 0x000fc00000000000 */
[----:B------:R-:W-:-:S00]  /*3e20*/  NOP ;  /* 0x0000000000007918 */ /* 0x000fc00000000000 */
[----:B------:R-:W-:-:S00]  /*3e30*/  NOP ;  /* 0x0000000000007918 */ /* 0x000fc00000000000 */
[----:B------:R-:W-:-:S00]  /*3e40*/  NOP ;  /* 0x0000000000007918 */ /* 0x000fc00000000000 */
[----:B------:R-:W-:-:S00]  /*3e50*/  NOP ;  /* 0x0000000000007918 */ /* 0x000fc00000000000 */
[----:B------:R-:W-:-:S00]  /*3e60*/  NOP ;  /* 0x0000000000007918 */ /* 0x000fc00000000000 */
[----:B------:R-:W-:-:S00]  /*3e70*/  NOP ;  /* 0x0000000000007918 */ /* 0x000fc00000000000 */
.L_x_236:


//--------------------- .text._ZN3cub18CUB_300001_SM_10006detail6reduce18DeviceReduceKernelINS2_10policy_hubIfyN4cuda3std3__44plusIfEEE10Policy1000EN6thrust24THRUST_300001_SM_1000_NS6detail15normal_iteratorINSD_10device_ptrIfEEEEyS9_f6squareIfEEEvT0_PT3_T1_NS0_13GridEvenShareISO_EET2_T4_ --------------------------
	.section	.text._ZN3cub18CUB_300001_SM_10006detail6reduce18DeviceReduceKernelINS2_10policy_hubIfyN4cuda3std3__44plusIfEEE10Policy1000EN6thrust24THRUST_300001_SM_1000_NS6detail15normal_iteratorINSD_10device_ptrIfEEEEyS9_f6squareIfEEEvT0_PT3_T1_NS0_13GridEvenShareISO_EET2_T4_,"ax",@progbits
	.align	128
        .global         _ZN3cub18CUB_300001_SM_10006detail6reduce18DeviceReduceKernelINS2_10policy_hubIfyN4cuda3std3__44plusIfEEE10Policy1000EN6thrust24THRUST_300001_SM_1000_NS6detail15normal_iteratorINSD_10device_ptrIfEEEEyS9_f6squareIfEEEvT0_PT3_T1_NS0_13GridEvenShareISO_EET2_T4_
        .type           _ZN3cub18CUB_300001_SM_10006detail6reduce18DeviceReduceKernelINS2_10policy_hubIfyN4cuda3std3__44plusIfEEE10Policy1000EN6thrust24THRUST_300001_SM_1000_NS6detail15normal_iteratorINSD_10device_ptrIfEEEEyS9_f6squareIfEEEvT0_PT3_T1_NS0_13GridEvenShareISO_EET2_T4_,@function
        .size           _ZN3cub18CUB_300001_SM_10006detail6reduce18DeviceReduceKernelINS2_10policy_hubIfyN4cuda3std3__44plusIfEEE10Policy1000EN6thrust24THRUST_300001_SM_1000_NS6detail15normal_iteratorINSD_10device_ptrIfEEEEyS9_f6squareIfEEEvT0_PT3_T1_NS0_13GridEvenShareISO_EET2_T4_,(.L_x_237 - _ZN3cub18CUB_300001_SM_10006detail6reduce18DeviceReduceKernelINS2_10policy_hubIfyN4cuda3std3__44plusIfEEE10Policy1000EN6thrust24THRUST_300001_SM_1000_NS6detail15normal_iteratorINSD_10device_ptrIfEEEEyS9_f6squareIfEEEvT0_PT3_T1_NS0_13GridEvenShareISO_EET2_T4_)
        .other          _ZN3cub18CUB_300001_SM_10006detail6reduce18DeviceReduceKernelINS2_10policy_hubIfyN4cuda3std3__44plusIfEEE10Policy1000EN6thrust24THRUST_300001_SM_1000_NS6detail15normal_iteratorINSD_10device_ptrIfEEEEyS9_f6squareIfEEEvT0_PT3_T1_NS0_13GridEvenShareISO_EET2_T4_,@"STO_CUDA_ENTRY STV_DEFAULT"
_ZN3cub18CUB_300001_SM_10006detail6reduce18DeviceReduceKernelINS2_10policy_hubIfyN4cuda3std3__44plusIfEEE10Policy1000EN6thrust24THRUST_300001_SM_1000_NS6detail15normal_iteratorINSD_10device_ptrIfEEEEyS9_f6squareIfEEEvT0_PT3_T1_NS0_13GridEvenShareISO_EET2_T4_:
.text._ZN3cub18CUB_300001_SM_10006detail6reduce18DeviceReduceKernelINS2_10policy_hubIfyN4cuda3std3__44plusIfEEE10Policy1000EN6thrust24THRUST_300001_SM_1000_NS6detail15normal_iteratorINSD_10device_ptrIfEEEEyS9_f6squareIfEEEvT0_PT3_T1_NS0_13GridEvenShareISO_EET2_T4_:
[----:B------:R-:W-:Y:S08]  /*0000*/  LDC R1, c[0x0][0x37c] ;  /* 0x0000df00ff017b82 */ /* 0x000ff00000000800 */
[----:B------:R-:W0:Y:S01]  /*0010*/  S2UR UR16, SR_CTAID.X ;  /* 0x00000000001079c3 */ /* 0x000e220000002500 */
[----:B------:R-:W1:Y:S01]  /*0020*/  LDCU.64 UR8, c[0x0][0x3b8] ;  /* 0x00007700ff0877ac */ /* 0x000e620008000a00 */
[----:B------:R-:W-:Y:S01]  /*0030*/  BSSY.RECONVERGENT B0, `(.L_x_57) ;  /* 0x0000234000007945 */ /* 0x000fe20003800200 */
[----:B------:R-:W2:Y:S01]  /*0040*/  LDCU UR5, c[0x0][0x3c0] ;  /* 0x00007800ff0577ac */ /* 0x000ea20008000800 */
[----:B------:R-:W3:Y:S01]  /*0050*/  LDCU.64 UR14, c[0x0][0x358] ;  /* 0x00006b00ff0e77ac */ /* 0x000ee20008000a00 */
[----:B-1----:R-:W-:Y:S01]  /*0060*/  MOV R0, UR8 ;  /* 0x0000000800007c02 */ /* 0x002fe20008000f00 */
[----:B------:R-:W-:Y:S01]  /*0070*/  IMAD.U32 R3, RZ, RZ, UR9 ;  /* 0x00000009ff037e24 */ /* 0x000fe2000f8e00ff */
[----:B--2---:R-:W-:-:S02]  /*0080*/  USHF.L.U32 UR5, UR5, 0xc, URZ ;  /* 0x0000000c05057899 */ /* 0x004fc400080006ff */
[----:B0-----:R-:W-:Y:S02]  /*0090*/  USHF.L.U32 UR6, UR16, 0xc, URZ ;  /* 0x0000000c10067899 */ /* 0x001fe400080006ff */
[----:B------:R-:W-:-:S04]  /*00a0*/  USHF.R.S32.HI UR4, URZ, 0x1f, UR5 ;  /* 0x0000001fff047899 */ /* 0x000fc80008011405 */
[----:B------:R-:W-:-:S04]  /*00b0*/  IADD3 R17, P1, PT, R0, -UR6, RZ ;  /* 0x8000000600117c10 */ /* 0x000fc8000ff3e0ff */
[----:B------:R-:W-:Y:S02]  /*00c0*/  ISETP.GT.U32.AND P0, PT, R17, 0xfff, PT ;  /* 0x00000fff1100780c */ /* 0x000fe40003f04070 */
[----:B------:R-:W-:-:S04]  /*00d0*/  IADD3.X R23, PT, PT, R3, -0x1, RZ, P1, !PT ;  /* 0xffffffff03177810 */ /* 0x000fc80000ffe4ff */
[----:B------:R-:W-:-:S13]  /*00e0*/  ISETP.GT.U32.AND.EX P0, PT, R23, RZ, PT, P0 ;  /* 0x000000ff1700720c */ /* 0x000fda0003f04100 */
[----:B---3--:R-:W-:Y:S05]  /*00f0*/  @P0 BRA `(.L_x_58) ;  /* 0x0000000c00c40947 */ /* 0x008fea0003800000 */
[----:B------:R-:W0:Y:S01]  /*0100*/  S2R R4, SR_TID.X ;  /* 0x0000000000047919 */ /* 0x000e220000002100 */
[----:B------:R-:W-:Y:S01]  /*0110*/  IADD3 R5, PT, PT, R0, -UR6, RZ ;  /* 0x8000000600057c10 */ /* 0x000fe2000fffe0ff */
[----:B------:R-:W-:Y:S01]  /*0120*/  BSSY.RECONVERGENT B1, `(.L_x_59) ;  /* 0x000000b000017945 */ /* 0x000fe20003800200 */
[----:B------:R-:W-:Y:S02]  /*0130*/  IMAD.MOV.U32 R7, RZ, RZ, RZ ;  /* 0x000000ffff077224 */ /* 0x000fe400078e00ff */
[----:B0-----:R-:W-:Y:S02]  /*0140*/  ISETP.GE.AND P0, PT, R4, R5, PT ;  /* 0x000000050400720c */ /* 0x001fe40003f06270 */
[----:B------:R-:W-:-:S11]  /*0150*/  MOV R6, R4 ;  /* 0x0000000400067202 */ /* 0x000fd60000000f00 */
[----:B------:R-:W-:Y:S05]  /*0160*/  @P0 BRA `(.L_x_60) ;  /* 0x0000000000180947 */ /* 0x000fea0003800000 */
[----:B------:R-:W0:Y:S01]  /*0170*/  LDC.64 R2, c[0x0][0x380] ;  /* 0x0000e000ff027b82 */ /* 0x000e220000000a00 */
[----:B------:R-:W-:-:S04]  /*0180*/  VIADD R7, R4, UR6 ;  /* 0x0000000604077c36 */ /* 0x000fc80008000000 */
[----:B0-----:R-:W-:-:S06]  /*0190*/  IMAD.WIDE.U32 R2, R7, 0x4, R2 ;  /* 0x0000000407027825 */ /* 0x001fcc00078e0002 */
[----:B------:R-:W2:Y:S01]  /*01a0*/  LDG.E R2, desc[UR14][R2.64] ;  /* 0x0000000e02027981 */ /* 0x000ea2000c1e1900 */
[----:B------:R-:W-:Y:S01]  /*01b0*/  IADD3 R6, PT, PT, R4, 0x100, RZ ;  /* 0x0000010004067810 */ /* 0x000fe20007ffe0ff */
[----:B--2---:R-:W-:-:S07]  /*01c0*/  FMUL R7, R2, R2 ;  /* 0x0000000202077220 */ /* 0x004fce0000400000 */
.L_x_60:
[----:B------:R-:W-:Y:S05]  /*01d0*/  BSYNC.RECONVERGENT B1 ;  /* 0x0000000000017941 */ /* 0x000fea0003800200 */
.L_x_59:
[----:B------:R-:W-:Y:S01]  /*01e0*/  ISETP.GE.AND P0, PT, R6, R5, PT ;  /* 0x000000050600720c */ /* 0x000fe20003f06270 */
[----:B------:R-:W-:-:S12]  /*01f0*/  BSSY.RECONVERGENT B1, `(.L_x_61) ;  /* 0x0000079000017945 */ /* 0x000fd80003800200 */
[----:B------:R-:W-:Y:S05]  /*0200*/  @P0 BRA `(.L_x_62) ;  /* 0x0000000400dc0947 */ /* 0x000fea0003800000 */
[----:B------:R-:W-:Y:S01]  /*0210*/  LOP3.LUT R3, RZ, R6, RZ, 0x33, !PT ;  /* 0x00000006ff037212 */ /* 0x000fe200078e33ff */
[----:B------:R-:W-:Y:S03]  /*0220*/  BSSY.RECONVERGENT B2, `(.L_x_63) ;  /* 0x0000037000027945 */ /* 0x000fe60003800200 */
[----:B------:R-:W-:-:S04]  /*0230*/  IADD3 R3, PT, PT, R0, -UR6, R3 ;  /* 0x8000000600037c10 */ /* 0x000fc8000fffe003 */
[C---:B------:R-:W-:Y:S02]  /*0240*/  ISETP.GE.U32.AND P1, PT, R3.reuse, 0xf00, PT ;  /* 0x00000f000300780c */ /* 0x040fe40003f26070 */
[----:B------:R-:W-:-:S04]  /*0250*/  LEA.HI R0, R3, 0x1, RZ, 0x18 ;  /* 0x0000000103007811 */ /* 0x000fc800078fc0ff */
[----:B------:R-:W-:-:S04]  /*0260*/  LOP3.LUT R21, R0, 0xf, RZ, 0xc0, !PT ;  /* 0x0000000f00157812 */ /* 0x000fc800078ec0ff */
[----:B------:R-:W-:-:S03]  /*0270*/  ISETP.NE.AND P0, PT, R21, RZ, PT ;  /* 0x000000ff1500720c */ /* 0x000fc60003f05270 */
[----:B------:R-:W-:Y:S10]  /*0280*/  @!P1 BRA `(.L_x_64) ;  /* 0x0000000000c09947 */ /* 0x000ff40003800000 */
[----:B------:R-:W0:Y:S01]  /*0290*/  LDCU.64 UR8, c[0x0][0x380] ;  /* 0x00007000ff0877ac */ /* 0x000e220008000a00 */
[----:B------:R-:W-:Y:S01]  /*02a0*/  IMAD.WIDE.U32 R2, R6, 0x4, RZ ;  /* 0x0000000406027825 */ /* 0x000fe200078e00ff */
[----:B------:R-:W-:Y:S01]  /*02b0*/  LOP3.LUT R9, R0, 0x1fffff0, RZ, 0xc0, !PT ;  /* 0x01fffff000097812 */ /* 0x000fe200078ec0ff */
[----:B------:R-:W-:-:S04]  /*02c0*/  UIMAD.WIDE.U32 UR4, UR16, 0x4000, URZ ;  /* 0x00004000100478a5 */ /* 0x000fc8000f8e00ff */
[----:B------:R-:W-:Y:S02]  /*02d0*/  IMAD.MOV R9, RZ, RZ, -R9 ;  /* 0x000000ffff097224 */ /* 0x000fe400078e0a09 */
[----:B------:R-:W-:Y:S02]  /*02e0*/  LOP3.LUT R2, R2, UR4, RZ, 0xfc, !PT ;  /* 0x0000000402027c12 */ /* 0x000fe4000f8efcff */
[----:B------:R-:W-:Y:S02]  /*02f0*/  LOP3.LUT R3, R3, UR5, RZ, 0xfc, !PT ;  /* 0x0000000503037c12 */ /* 0x000fe4000f8efcff */
[----:B0-----:R-:W-:-:S04]  /*0300*/  IADD3 R2, P1, PT, R2, UR8, RZ ;  /* 0x0000000802027c10 */ /* 0x001fc8000ff3e0ff */
[----:B------:R-:W-:-:S04]  /*0310*/  IADD3 R2, P2, PT, R2, 0x2000, RZ ;  /* 0x0000200002027810 */ /* 0x000fc80007f5e0ff */
[----:B------:R-:W-:-:S09]  /*0320*/  IADD3.X R3, PT, PT, RZ, UR9, R3, P2, P1 ;  /* 0x00000009ff037c10 */ /* 0x000fd200097e2403 */
.L_x_65:
[----:B------:R-:W2:Y:S04]  /*0330*/  LDG.E R20, desc[UR14][R2.64+-0x2000] ;  /* 0xffe0000e02147981 */ /* 0x000ea8000c1e1900 */
[----:B------:R-:W3:Y:S04]  /*0340*/  LDG.E R22, desc[UR14][R2.64+-0x1c00] ;  /* 0xffe4000e02167981 */ /* 0x000ee8000c1e1900 */
[----:B------:R-:W4:Y:S04]  /*0350*/  LDG.E R24, desc[UR14][R2.64+-0x1800] ;  /* 0xffe8000e02187981 */ /* 0x000f28000c1e1900 */
[----:B------:R-:W5:Y:S04]  /*0360*/  LDG.E R26, desc[UR14][R2.64+-0x1400] ;  /* 0xffec000e021a7981 */ /* 0x000f68000c1e1900 */
        /* <DEDUP_REMOVED lines=11> */
[----:B------:R0:W5:Y:S01]  /*0420*/  LDG.E R10, desc[UR14][R2.64+0x1c00] ;  /* 0x001c000e020a7981 */ /* 0x000162000c1e1900 */
[----:B------:R-:W-:-:S02]  /*0430*/  IADD3 R9, PT, PT, R9, 0x10, RZ ;  /* 0x0000001009097810 */ /* 0x000fc40007ffe0ff */
[----:B------:R-:W-:Y:S02]  /*0440*/  IADD3 R6, PT, PT, R6, 0x1000, RZ ;  /* 0x0000100006067810 */ /* 0x000fe40007ffe0ff */
[----:B------:R-:W-:Y:S02]  /*0450*/  ISETP.NE.AND P1, PT, R9, RZ, PT ;  /* 0x000000ff0900720c */ /* 0x000fe40003f25270 */
[----:B0-----:R-:W-:-:S05]  /*0460*/  IADD3 R2, P2, PT, R2, 0x4000, RZ ;  /* 0x0000400002027810 */ /* 0x001fca0007f5e0ff */
[----:B------:R-:W-:Y:S02]  /*0470*/  IMAD.X R3, RZ, RZ, R3, P2 ;  /* 0x000000ffff037224 */ /* 0x000fe400010e0603 */
[----:B--2---:R-:W-:-:S04]  /*0480*/  FFMA R7, R20, R20, R7 ;  /* 0x0000001414077223 */ /* 0x004fc80000000007 */
[----:B---3--:R-:W-:-:S04]  /*0490*/  FFMA R7, R22, R22, R7 ;  /* 0x0000001616077223 */ /* 0x008fc80000000007 */
[----:B----4-:R-:W-:-:S04]  /*04a0*/  FFMA R7, R24, R24, R7 ;  /* 0x0000001818077223 */ /* 0x010fc80000000007 */
[----:B-----5:R-:W-:-:S04]  /*04b0*/  FFMA R7, R26, R26, R7 ;  /* 0x0000001a1a077223 */ /* 0x020fc80000000007 */
[----:B------:R-:W-:-:S04]  /*04c0*/  FFMA R28, R28, R28, R7 ;  /* 0x0000001c1c1c7223 */ /* 0x000fc80000000007 */
        /* <DEDUP_REMOVED lines=10> */
[----:B------:R-:W-:Y:S01]  /*0570*/  FFMA R7, R10, R10, R11 ;  /* 0x0000000a0a077223 */ /* 0x000fe2000000000b */
[----:B------:R-:W-:Y:S06]  /*0580*/  @P1 BRA `(.L_x_65) ;  /* 0xfffffffc00681947 */ /* 0x000fec000383ffff */
.L_x_64:
[----:B------:R-:W-:Y:S05]  /*0590*/  BSYNC.RECONVERGENT B2 ;  /* 0x0000000000027941 */ /* 0x000fea0003800200 */
.L_x_63:
[----:B------:R-:W-:Y:S05]  /*05a0*/  @!P0 BRA `(.L_x_62) ;  /* 0x0000000000f48947 */ /* 0x000fea0003800000 */
[----:B------:R-:W-:Y:S01]  /*05b0*/  ISETP.GE.U32.AND P0, PT, R21, 0x8, PT ;  /* 0x000000081500780c */ /* 0x000fe20003f06070 */
[----:B------:R-:W-:Y:S01]  /*05c0*/  BSSY.RECONVERGENT B2, `(.L_x_66) ;  /* 0x000001a000027945 */ /* 0x000fe20003800200 */
[----:B------:R-:W-:-:S04]  /*05d0*/  LOP3.LUT R9, R0, 0x7, RZ, 0xc0, !PT ;  /* 0x0000000700097812 */ /* 0x000fc800078ec0ff */
[----:B------:R-:W-:-:S07]  /*05e0*/  ISETP.NE.AND P1, PT, R9, RZ, PT ;  /* 0x000000ff0900720c */ /* 0x000fce0003f25270 */
[----:B------:R-:W-:Y:S06]  /*05f0*/  @!P0 BRA `(.L_x_67) ;  /* 0x0000000000588947 */ /* 0x000fec0003800000 */
[----:B------:R-:W0:Y:S01]  /*0600*/  LDCU.64 UR4, c[0x0][0x380] ;  /* 0x00007000ff0477ac */ /* 0x000e220008000a00 */
[----:B------:R-:W-:-:S04]  /*0610*/  IADD3 R3, P0, PT, R6, UR6, RZ ;  /* 0x0000000606037c10 */ /* 0x000fc8000ff1e0ff */
[----:B------:R-:W-:Y:S02]  /*0620*/  LEA.HI.X.SX32 R8, R6, RZ, 0x1, P0 ;  /* 0x000000ff06087211 */ /* 0x000fe400000f0eff */
[----:B0-----:R-:W-:-:S04]  /*0630*/  LEA R2, P0, R3, UR4, 0x2 ;  /* 0x0000000403027c11 */ /* 0x001fc8000f8010ff */
[----:B------:R-:W-:-:S05]  /*0640*/  LEA.HI.X R3, R3, UR5, R8, 0x2, P0 ;  /* 0x0000000503037c11 */ /* 0x000fca00080f1408 */
[----:B------:R-:W2:Y:S04]  /*0650*/  LDG.E R8, desc[UR14][R2.64] ;  /* 0x0000000e02087981 */ /* 0x000ea8000c1e1900 */
[----:B------:R-:W3:Y:S04]  /*0660*/  LDG.E R10, desc[UR14][R2.64+0x400] ;  /* 0x0004000e020a7981 */ /* 0x000ee8000c1e1900 */
[----:B------:R-:W4:Y:S04]  /*0670*/  LDG.E R12, desc[UR14][R2.64+0x800] ;  /* 0x0008000e020c7981 */ /* 0x000f28000c1e1900 */
[----:B------:R-:W5:Y:S04]  /*0680*/  LDG.E R14, desc[UR14][R2.64+0xc00] ;  /* 0x000c000e020e7981 */ /* 0x000f68000c1e1900 */
[----:B------:R-:W5:Y:S04]  /*0690*/  LDG.E R16, desc[UR14][R2.64+0x1000] ;  /* 0x0010000e02107981 */ /* 0x000f68000c1e1900 */
[----:B------:R-:W5:Y:S04]  /*06a0*/  LDG.E R18, desc[UR14][R2.64+0x1400] ;  /* 0x0014000e02127981 */ /* 0x000f68000c1e1900 */
[----:B------:R-:W5:Y:S04]  /*06b0*/  LDG.E R20, desc[UR14][R2.64+0x1800] ;  /* 0x0018000e02147981 */ /* 0x000f68000c1e1900 */
[----:B------:R-:W5:Y:S01]  /*06c0*/  LDG.E R22, desc[UR14][R2.64+0x1c00] ;  /* 0x001c000e02167981 */ /* 0x000f62000c1e1900 */
[----:B------:R-:W-:-:S02]  /*06d0*/  VIADD R6, R6, 0x800 ;  /* 0x0000080006067836 */ /* 0x000fc40000000000 */
[----:B--2---:R-:W-:-:S04]  /*06e0*/  FFMA R7, R8, R8, R7 ;  /* 0x0000000808077223 */ /* 0x004fc80000000007 */
[----:B---3--:R-:W-:-:S04]  /*06f0*/  FFMA R7, R10, R10, R7 ;  /* 0x0000000a0a077223 */ /* 0x008fc80000000007 */
[----:B----4-:R-:W-:-:S04]  /*0700*/  FFMA R7, R12, R12, R7 ;  /* 0x0000000c0c077223 */ /* 0x010fc80000000007 */
[----:B-----5:R-:W-:-:S04]  /*0710*/  FFMA R7, R14, R14, R7 ;  /* 0x0000000e0e077223 */ /* 0x020fc80000000007 */
[----:B------:R-:W-:-:S04]  /*0720*/  FFMA R7, R16, R16, R7 ;  /* 0x0000001010077223 */ /* 0x000fc80000000007 */
[----:B------:R-:W-:-:S04]  /*0730*/  FFMA R7, R18, R18, R7 ;  /* 0x0000001212077223 */ /* 0x000fc80000000007 */
[----:B------:R-:W-:-:S04]  /*0740*/  FFMA R7, R20, R20, R7 ;  /* 0x0000001414077223 */ /* 0x000fc80000000007 */
[----:B------:R-:W-:-:S07]  /*0750*/  FFMA R7, R22, R22, R7 ;  /* 0x0000001616077223 */ /* 0x000fce0000000007 */
.L_x_67:
[----:B------:R-:W-:Y:S05]  /*0760*/  BSYNC.RECONVERGENT B2 ;  /* 0x0000000000027941 */ /* 0x000fea0003800200 */
.L_x_66:
        /* <DEDUP_REMOVED lines=14> */
[----:B------:R-:W5:Y:S01]  /*0850*/  LDG.E R14, desc[UR14][R2.64+0xc00] ;  /* 0x000c000e020e7981 */ /* 0x000f62000c1e1900 */
[----:B------:R-:W-:Y:S01]  /*0860*/  IADD3 R6, PT, PT, R6, 0x400, RZ ;  /* 0x0000040006067810 */ /* 0x000fe20007ffe0ff */
[----:B--2---:R-:W-:-:S04]  /*0870*/  FFMA R7, R8, R8, R7 ;  /* 0x0000000808077223 */ /* 0x004fc80000000007 */
[----:B---3--:R-:W-:-:S04]  /*0880*/  FFMA R7, R10, R10, R7 ;  /* 0x0000000a0a077223 */ /* 0x008fc80000000007 */
[----:B----4-:R-:W-:-:S04]  /*0890*/  FFMA R7, R12, R12, R7 ;  /* 0x0000000c0c077223 */ /* 0x010fc80000000007 */
[----:B-----5:R-:W-:-:S07]  /*08a0*/  FFMA R7, R14, R14, R7 ;  /* 0x0000000e0e077223 */ /* 0x020fce0000000007 */
.L_x_69:
[----:B------:R-:W-:Y:S05]  /*08b0*/  BSYNC.RECONVERGENT B2 ;  /* 0x0000000000027941 */ /* 0x000fea0003800200 */
.L_x_68:
[----:B------:R-:W-:Y:S05]  /*08c0*/  @!P1 BRA `(.L_x_62) ;  /* 0x00000000002c9947 */ /* 0x000fea0003800000 */
[----:B------:R-:W0:Y:S01]  /*08d0*/  LDC.64 R2, c[0x0][0x380] ;  /* 0x0000e000ff027b82 */ /* 0x000e220000000a00 */
[----:B------:R-:W-:Y:S01]  /*08e0*/  IMAD.U32 R9, RZ, RZ, UR16 ;  /* 0x00000010ff097e24 */ /* 0x000fe2000f8e00ff */
[----:B------:R-:W-:-:S03]  /*08f0*/  IADD3 R0, PT, PT, -R0, RZ, RZ ;  /* 0x000000ff00007210 */ /* 0x000fc60007ffe1ff */
[----:B0-----:R-:W-:-:S07]  /*0900*/  IMAD.WIDE.U32 R2, R9, 0x4000, R2 ;  /* 0x0000400009027825 */ /* 0x001fce00078e0002 */
.L_x_70:
[----:B------:R-:W-:-:S06]  /*0910*/  IMAD.WIDE R8, R6, 0x4, R2 ;  /* 0x0000000406087825 */ /* 0x000fcc00078e0202 */
[----:B------:R-:W2:Y:S01]  /*0920*/  LDG.E R8, desc[UR14][R8.64] ;  /* 0x0000000e08087981 */ /* 0x000ea2000c1e1900 */
[----:B------:R-:W-:Y:S01]  /*0930*/  VIADD R0, R0, 0x1 ;  /* 0x0000000100007836 */ /* 0x000fe20000000000 */
[----:B------:R-:W-:-:S04]  /*0940*/  IADD3 R6, PT, PT, R6, 0x100, RZ ;  /* 0x0000010006067810 */ /* 0x000fc80007ffe0ff */
[----:B------:R-:W-:Y:S01]  /*0950*/  ISETP.NE.AND P0, PT, R0, RZ, PT ;  /* 0x000000ff0000720c */ /* 0x000fe20003f05270 */
[----:B--2---:R-:W-:-:S12]  /*0960*/  FFMA R7, R8, R8, R7 ;  /* 0x0000000808077223 */ /* 0x004fd80000000007 */
[----:B------:R-:W-:Y:S05]  /*0970*/  @P0 BRA `(.L_x_70) ;  /* 0xfffffffc00e40947 */ /* 0x000fea000383ffff */
.L_x_62:
[----:B------:R-:W-:Y:S05]  /*0980*/  BSYNC.RECONVERGENT B1 ;  /* 0x0000000000017941 */ /* 0x000fea0003800200 */
.L_x_61:
[----:B------:R-:W-:-:S13]  /*0990*/  ISETP.GE.AND P0, PT, R5, 0x100, PT ;  /* 0x000001000500780c */ /* 0x000fda0003f06270 */
[----:B------:R-:W-:Y:S05]  /*09a0*/  @!P0 BRA `(.L_x_71) ;  /* 0x0000000000ac8947 */ /* 0x000fea0003800000 */
[----:B------:R-:W0:Y:S01]  /*09b0*/  S2R R8, SR_LANEID ;  /* 0x0000000000087919 */ /* 0x000e220000000000 */
[----:B------:R-:W1:Y:S02]  /*09c0*/  SHFL.DOWN PT, R0, R7, 0x1, 0x1f ;  /* 0x08201f0007007f89 */ /* 0x000e6400000e0000 */
[----:B-1----:R-:W-:Y:S01]  /*09d0*/  FADD R0, R0, R7 ;  /* 0x0000000700007221 */ /* 0x002fe20000000000 */
[C---:B0-----:R-:W-:Y:S02]  /*09e0*/  ISETP.GT.AND P0, PT, R8.reuse, 0x1e, PT ;  /* 0x0000001e0800780c */ /* 0x041fe40003f04270 */
[C---:B------:R-:W-:Y:S02]  /*09f0*/  ISETP.NE.AND P1, PT, R8.reuse, RZ, PT ;  /* 0x000000ff0800720c */ /* 0x040fe40003f25270 */
[----:B------:R-:W-:Y:S02]  /*0a00*/  FSEL R0, R7, R0, P0 ;  /* 0x0000000007007208 */ /* 0x000fe40000000000 */
[----:B------:R-:W-:-:S03]  /*0a10*/  ISETP.GT.AND P0, PT, R8, 0x1d, PT ;  /* 0x0000001d0800780c */ /* 0x000fc60003f04270 */
[----:B------:R-:W0:Y:S06]  /*0a20*/  SHFL.DOWN PT, R3, R0, 0x2, 0x1f ;  /* 0x08401f0000037f89 */ /* 0x000e2c00000e0000 */
[----:B------:R-:W1:Y:S01]  /*0a30*/  @!P1 S2R R6, SR_CgaCtaId ;  /* 0x0000000000069919 */ /* 0x000e620000008800 */
[----:B------:R-:W-:Y:S02]  /*0a40*/  @!P1 MOV R5, 0x400 ;  /* 0x0000040000059802 */ /* 0x000fe40000000f00 */
[----:B------:R-:W-:-:S04]  /*0a50*/  @!P1 SHF.R.U32.HI R2, RZ, 0x3, R4 ;  /* 0x00000003ff029819 */ /* 0x000fc80000011604 */
[----:B------:R-:W-:Y:S01]  /*0a60*/  @!P1 LOP3.LUT R2, R2, 0x7c, RZ, 0xc0, !PT ;  /* 0x0000007c02029812 */ /* 0x000fe200078ec0ff */
[----:B0-----:R-:W-:Y:S01]  /*0a70*/  @!P0 FADD R0, R0, R3 ;  /* 0x0000000300008221 */ /* 0x001fe20000000000 */
[----:B------:R-:W-:-:S04]  /*0a80*/  ISETP.GT.AND P0, PT, R8, 0x1b, PT ;  /* 0x0000001b0800780c */ /* 0x000fc80003f04270 */
[----:B------:R-:W0:Y:S01]  /*0a90*/  SHFL.DOWN PT, R3, R0, 0x4, 0x1f ;  /* 0x08801f0000037f89 */ /* 0x000e2200000e0000 */
[----:B-1----:R-:W-:-:S05]  /*0aa0*/  @!P1 LEA R5, R6, R5, 0x18 ;  /* 0x0000000506059211 */ /* 0x002fca00078ec0ff */
[----:B------:R-:W-:-:S03]  /*0ab0*/  @!P1 IMAD.IADD R2, R2, 0x1, R5 ;  /* 0x0000000102029824 */ /* 0x000fc600078e0205 */
        /* <DEDUP_REMOVED lines=15> */
[----:B------:R-:W0:Y:S04]  /*0bb0*/  LDS R0, [UR4+0xc] ;  /* 0x00000c04ff007984 */ /* 0x000e280008000800 */
[----:B------:R-:W1:Y:S04]  /*0bc0*/  LDS.128 R4, [UR4+0x10] ;  /* 0x00001004ff047984 */ /* 0x000e680008000c00 */
[----:B--2---:R-:W2:Y:S01]  /*0bd0*/  LDS.64 R2, [UR4+0x20] ;  /* 0x00002004ff027984 */ /* 0x004ea20008000a00 */
        /* <DEDUP_REMOVED lines=8> */
.L_x_71:
[----:B------:R-:W0:Y:S01]  /*0c60*/  S2R R9, SR_LANEID ;  /* 0x0000000000097919 */ /* 0x000e220000000000 */
[----:B------:R-:W-:-:S04]  /*0c70*/  LOP3.LUT R0, R4, 0x3e0, RZ, 0xc0, !PT ;  /* 0x000003e004007812 */ /* 0x000fc800078ec0ff */
[----:B------:R-:W-:Y:S02]  /*0c80*/  IADD3 R2, PT, PT, R0, 0x20, RZ ;  /* 0x0000002000027810 */ /* 0x000fe40007ffe0ff */
[----:B------:R-:W-:Y:S02]  /*0c90*/  LOP3.LUT R0, RZ, R0, RZ, 0x33, !PT ;  /* 0x00000000ff007212 */ /* 0x000fe400078e33ff */
[----:B------:R-:W-:-:S03]  /*0ca0*/  ISETP.GT.AND P0, PT, R2, R5, PT ;  /* 0x000000050200720c */ /* 0x000fc60003f04270 */
[----:B------:R-:W-:-:S05]  /*0cb0*/  IMAD.IADD R0, R5, 0x1, R0 ;  /* 0x0000000105007824 */ /* 0x000fca00078e0200 */
[----:B------:R-:W-:-:S05]  /*0cc0*/  SEL R0, R0, 0x1f, P0 ;  /* 0x0000001f00007807 */ /* 0x000fca0000000000 */
[----:B------:R-:W1:Y:S01]  /*0cd0*/  SHFL.DOWN PT, R2, R7, 0x1, R0 ;  /* 0x0820000007027989 */ /* 0x000e6200000e0000 */
[C---:B0-----:R-:W-:Y:S02]  /*0ce0*/  ISETP.GE.AND P0, PT, R9.reuse, R0, PT ;  /* 0x000000000900720c */ /* 0x041fe40003f06270 */
[C---:B------:R-:W-:Y:S02]  /*0cf0*/  IADD3 R3, PT, PT, R9.reuse, 0x2, RZ ;  /* 0x0000000209037810 */ /* 0x040fe40007ffe0ff */
[----:B------:R-:W-:-:S09]  /*0d00*/  ISETP.NE.AND P1, PT, R9, RZ, PT ;  /* 0x000000ff0900720c */ /* 0x000fd20003f25270 */
[----:B-1----:R-:W-:Y:S01]  /*0d10*/  @!P0 FADD R7, R2, R7 ;  /* 0x0000000702078221 */ /* 0x002fe20000000000 */
[-C--:B------:R-:W-:Y:S01]  /*0d20*/  ISETP.GT.AND P0, PT, R3, R0.reuse, PT ;  /* 0x000000000300720c */ /* 0x080fe20003f04270 */
[----:B------:R-:W-:Y:S02]  /*0d30*/  VIADD R3, R9, 0x4 ;  /* 0x0000000409037836 */ /* 0x000fe40000000000 */
        /* <DEDUP_REMOVED lines=19> */
[----:B------:R-:W-:-:S03]  /*0e70*/  ISETP.NE.AND P0, PT, R4, RZ, PT ;  /* 0x000000ff0400720c */ /* 0x000fc60003f05270 */
[----:B------:R-:W-:-:S05]  /*0e80*/  IMAD.MOV.U32 R9, RZ, RZ, R7 ;  /* 0x000000ffff097224 */ /* 0x000fca00078e0007 */
        /* <DEDUP_REMOVED lines=10> */
[----:B------:R-:W1:Y:S04]  /*0f30*/  LDS R0, [UR4+0xc] ;  /* 0x00000c04ff007984 */ /* 0x000e680008000800 */
[----:B------:R-:W0:Y:S04]  /*0f40*/  LDS.128 R12, [UR4+0x10] ;  /* 0x00001004ff0c7984 */ /* 0x000e280008000c00 */
[----:B------:R-:W2:Y:S01]  /*0f50*/  LDS.64 R2, [UR4+0x20] ;  /* 0x00002004ff027984 */ /* 0x000ea20008000a00 */
[----:B-1----:R-:W-:Y:S01]  /*0f60*/  @P2 FADD R9, R9, R0 ;  /* 0x0000000009092221 */ /* 0x002fe20000000000 */
[----:B------:R-:W-:-:S03]  /*0f70*/  ISETP.GT.AND P2, PT, R5, 0xa0, PT ;  /* 0x000000a00500780c */ /* 0x000fc60003f44270 */
[----:B0-----:R-:W-:Y:S01]  /*0f80*/  @P4 FADD R9, R9, R12 ;  /* 0x0000000c09094221 */ /* 0x001fe20000000000 */
        /* <DEDUP_REMOVED lines=8> */
.L_x_58:
[----:B------:R-:W0:Y:S01]  /*1010*/  S2R R2, SR_TID.X ;  /* 0x0000000000027919 */ /* 0x000e220000002100 */
[----:B------:R-:W1:Y:S01]  /*1020*/  LDC.64 R4, c[0x0][0x380] ;  /* 0x0000e000ff047b82 */ /* 0x000e620000000a00 */
[----:B0-----:R-:W-:-:S05]  /*1030*/  IADD3 R7, PT, PT, R2, UR6, RZ ;  /* 0x0000000602077c10 */ /* 0x001fca000fffe0ff */
[----:B-1----:R-:W-:-:S05]  /*1040*/  IMAD.WIDE.U32 R4, R7, 0x4, R4 ;  /* 0x0000000407047825 */ /* 0x002fca00078e0004 */
        /* <DEDUP_REMOVED lines=16> */
[----:B------:R-:W-:-:S04]  /*1150*/  ISETP.GE.U32.AND P0, PT, R17, UR5, PT ;  /* 0x0000000511007c0c */ /* 0x000fc8000bf06070 */
[----:B------:R-:W-:Y:S01]  /*1160*/  ISETP.GE.U32.AND.EX P0, PT, R23, UR4, PT, P0 ;  /* 0x0000000417007c0c */ /* 0x000fe2000bf06100 */
[----:B--2---:R-:W-:Y:S01]  /*1170*/  FMUL R17, R16, R16 ;  /* 0x0000001010117220 */ /* 0x004fe20000400000 */
[----:B---3--:R-:W-:Y:S01]  /*1180*/  FMUL R19, R19, R19 ;  /* 0x0000001313137220 */ /* 0x008fe20000400000 */
[----:B----4-:R-:W-:Y:S01]  /*1190*/  FMUL R21, R21, R21 ;  /* 0x0000001515157220 */ /* 0x010fe20000400000 */
[----:B-----5:R-:W-:Y:S01]  /*11a0*/  FMUL R22, R22, R22 ;  /* 0x0000001616167220 */ /* 0x020fe20000400000 */
[----:B------:R-:W-:Y:S01]  /*11b0*/  FMUL R13, R13, R13 ;  /* 0x0000000d0d0d7220 */ /* 0x000fe20000400000 */
[----:B------:R-:W-:Y:S01]  /*11c0*/  FMUL R12, R12, R12 ;  /* 0x0000000c0c0c7220 */ /* 0x000fe20000400000 */
[----:B0-----:R-:W-:Y:S01]  /*11d0*/  FMUL R5, R10, R10 ;  /* 0x0000000a0a057220 */ /* 0x001fe20000400000 */
[----:B------:R-:W-:Y:S01]  /*11e0*/  FMUL R4, R9, R9 ;  /* 0x0000000909047220 */ /* 0x000fe20000400000 */
[----:B------:R-:W-:Y:S01]  /*11f0*/  FFMA R14, R14, R14, R17 ;  /* 0x0000000e0e0e7223 */ /* 0x000fe20000000011 */
[----:B------:R-:W-:Y:S01]  /*1200*/  FFMA R19, R18, R18, R19 ;  /* 0x0000001212137223 */ /* 0x000fe20000000013 */
[----:B------:R-:W-:Y:S01]  /*1210*/  FFMA R21, R20, R20, R21 ;  /* 0x0000001414157223 */ /* 0x000fe20000000015 */
[----:B------:R-:W-:Y:S01]  /*1220*/  FFMA R22, R15, R15, R22 ;  /* 0x0000000f0f167223 */ /* 0x000fe20000000016 */
[----:B------:R-:W-:Y:S01]  /*1230*/  FFMA R13, R8, R8, R13 ;  /* 0x00000008080d7223 */ /* 0x000fe2000000000d */
[----:B------:R-:W-:Y:S01]  /*1240*/  FFMA R12, R7, R7, R12 ;  /* 0x00000007070c7223 */ /* 0x000fe2000000000c */
[----:B------:R-:W-:Y:S01]  /*1250*/  FFMA R5, R6, R6, R5 ;  /* 0x0000000606057223 */ /* 0x000fe20000000005 */
[----:B------:R-:W-:Y:S01]  /*1260*/  FFMA R4, R11, R11, R4 ;  /* 0x0000000b0b047223 */ /* 0x000fe20000000004 */
[----:B------:R-:W-:Y:S01]  /*1270*/  FADD R14, R14, R19 ;  /* 0x000000130e0e7221 */ /* 0x000fe20000000000 */
[----:B------:R-:W-:Y:S01]  /*1280*/  FADD R21, R21, R22 ;  /* 0x0000001615157221 */ /* 0x000fe20000000000 */
[----:B------:R-:W-:Y:S01]  /*1290*/  FADD R12, R13, R12 ;  /* 0x0000000c0d0c7221 */ /* 0x000fe20000000000 */
[----:B------:R-:W-:-:S02]  /*12a0*/  FADD R5, R5, R4 ;  /* 0x0000000405057221 */ /* 0x000fc40000000000 */
[----:B------:R-:W-:Y:S02]  /*12b0*/  FADD R14, R14, R21 ;  /* 0x000000150e0e7221 */ /* 0x000fe40000000000 */
[----:B------:R-:W-:-:S04]  /*12c0*/  FADD R5, R12, R5 ;  /* 0x000000050c057221 */ /* 0x000fc80000000000 */
[----:B------:R-:W-:Y:S01]  /*12d0*/  FADD R7, R14, R5 ;  /* 0x000000050e077221 */ /* 0x000fe20000000000 */
[----:B------:R-:W-:Y:S06]  /*12e0*/  @!P0 BRA `(.L_x_73) ;  /* 0x0000000c00788947 */ /* 0x000fec0003800000 */
[----:B------:R-:W-:Y:S01]  /*12f0*/  UIADD3 UR8, UP0, UPT, UR5, UR6, URZ ;  /* 0x0000000605087290 */ /* 0x000fe2000ff1e0ff */
[----:B------:R-:W-:Y:S01]  /*1300*/  IADD3 R24, P2, PT, R0, -0x1000, RZ ;  /* 0xfffff00000187810 */ /* 0x000fe20007f5e0ff */
[----:B------:R-:W0:Y:S01]  /*1310*/  LDCU.64 UR12, c[0x0][0x380] ;  /* 0x00007000ff0c77ac */ /* 0x000e220008000a00 */
[----:B------:R-:W-:Y:S02]  /*1320*/  LOP3.LUT R5, RZ, R2, RZ, 0x33, !PT ;  /* 0x00000002ff057212 */ /* 0x000fe400078e33ff */
[----:B------:R-:W-:Y:S01]  /*1330*/  IADD3.X R10, PT, PT, R3, -0x1, RZ, P2, !PT ;  /* 0xffffffff030a7810 */ /* 0x000fe200017fe4ff */
[----:B------:R-:W-:Y:S01]  /*1340*/  UIADD3.X UR9, UPT, UPT, URZ, UR4, URZ, UP0, !UPT ;  /* 0x00000004ff097290 */ /* 0x000fe200087fe4ff */
[----:B------:R-:W-:Y:S01]  /*1350*/  ISETP.LT.U32.AND P0, PT, R24, UR8, PT ;  /* 0x0000000818007c0c */ /* 0x000fe2000bf01070 */
[----:B------:R-:W-:Y:S01]  /*1360*/  UMOV UR10, UR8 ;  /* 0x00000008000a7c82 */ /* 0x000fe20008000000 */
[----:B------:R-:W-:Y:S01]  /*1370*/  IADD3 R9, P1, PT, R2, UR8, RZ ;  /* 0x0000000802097c10 */ /* 0x000fe2000ff3e0ff */
[----:B------:R-:W-:Y:S01]  /*1380*/  UMOV UR4, URZ ;  /* 0x000000ff00047c82 */ /* 0x000fe20008000000 */
[----:B------:R-:W-:Y:S01]  /*1390*/  IADD3 R5, PT, PT, R0, -UR5, R5 ;  /* 0x8000000500057c10 */ /* 0x000fe2000fffe005 */
[----:B------:R-:W-:Y:S01]  /*13a0*/  IMAD.U32 R11, RZ, RZ, UR9 ;  /* 0x00000009ff0b7e24 */ /* 0x000fe2000f8e00ff */
[----:B------:R-:W-:Y:S01]  /*13b0*/  IADD3.X R2, PT, PT, RZ, UR9, RZ, P1, !PT ;  /* 0x00000009ff027c10 */ /* 0x000fe20008ffe4ff */
[----:B------:R-:W-:-:S02]  /*13c0*/  UMOV UR7, UR9 ;  /* 0x0000000900077c82 */ /* 0x000fc40008000000 */
[----:B------:R-:W-:Y:S01]  /*13d0*/  VIADD R6, R5, -UR6 ;  /* 0x8000000605067c36 */ /* 0x000fe20008000000 */
[----:B------:R-:W-:Y:S02]  /*13e0*/  ISETP.GT.U32.AND.EX P0, PT, R11, R10, PT, P0 ;  /* 0x0000000a0b00720c */ /* 0x000fe40003f04100 */
[----:B0-----:R-:W-:-:S04]  /*13f0*/  LEA R8, P2, R9, UR12, 0x2 ;  /* 0x0000000c09087c11 */ /* 0x001fc8000f8410ff */
[----:B------:R-:W-:Y:S02]  /*1400*/  IADD3 R8, P1, PT, R8, 0x2000, RZ ;  /* 0x0000200008087810 */ /* 0x000fe40007f3e0ff */
[----:B------:R-:W-:-:S04]  /*1410*/  LEA.HI.X R9, R9, UR13, R2, 0x2, P2 ;  /* 0x0000000d09097c11 */ /* 0x000fc800090f1402 */
[----:B------:R-:W-:Y:S01]  /*1420*/  IADD3.X R9, PT, PT, RZ, R9, RZ, P1, !PT ;  /* 0x00000009ff097210 */ /* 0x000fe20000ffe4ff */
[----:B------:R-:W-:Y:S06]  /*1430*/  @P0 BRA `(.L_x_74) ;  /* 0x0000000400180947 */ /* 0x000fec0003800000 */
[----:B------:R-:W0:Y:S01]  /*1440*/  LDC.64 R2, c[0x0][0x3b8] ;  /* 0x0000ee00ff027b82 */ /* 0x000e220000000a00 */
[----:B------:R-:W1:Y:S01]  /*1450*/  LDCU.64 UR12, c[0x0][0x380] ;  /* 0x00007000ff0c77ac */ /* 0x000e620008000a00 */
[----:B------:R-:W-:Y:S01]  /*1460*/  NOP ;  /* 0x0000000000007918 */ /* 0x000fe20000000000 */
.L_x_75:
[----:B------:R-:W2:Y:S02]  /*1470*/  S2R R0, SR_TID.X ;  /* 0x0000000000007919 */ /* 0x000ea40000002100 */
[----:B--2---:R-:W-:-:S04]  /*1480*/  IADD3 R0, P0, PT, R0, UR8, RZ ;  /* 0x0000000800007c10 */ /* 0x004fc8000ff1e0ff */
[----:B------:R-:W-:Y:S02]  /*1490*/  IADD3.X R5, PT, PT, RZ, UR9, RZ, P0, !PT ;  /* 0x00000009ff057c10 */ /* 0x000fe400087fe4ff */
[----:B-1----:R-:W-:-:S04]  /*14a0*/  LEA R4, P0, R0, UR12, 0x2 ;  /* 0x0000000c00047c11 */ /* 0x002fc8000f8010ff */
        /* <DEDUP_REMOVED lines=17> */
[----:B------:R-:W-:-:S02]  /*15c0*/  USHF.R.S32.HI UR11, URZ, 0x1f, UR5 ;  /* 0x0000001fff0b7899 */ /* 0x000fc40008011405 */
[----:B------:R-:W-:Y:S01]  /*15d0*/  MOV R27, UR5 ;  /* 0x00000005001b7c02 */ /* 0x000fe20008000f00 */
[----:B------:R-:W-:-:S03]  /*15e0*/  UIADD3 UR6, UP0, UPT, UR5, UR10, URZ ;  /* 0x0000000a05067290 */ /* 0x000fc6000ff1e0ff */
[----:B------:R-:W-:Y:S01]  /*15f0*/  LEA R8, P2, R27, R8, 0x2 ;  /* 0x000000081b087211 */ /* 0x000fe200078410ff */
[----:B------:R-:W-:Y:S01]  /*1600*/  UIADD3.X UR7, UPT, UPT, UR11, UR7, URZ, UP0, !UPT ;  /* 0x000000070b077290 */ /* 0x000fe200087fe4ff */
[----:B--2---:R-:W-:Y:S01]  /*1610*/  FMUL R26, R26, R26 ;  /* 0x0000001a1a1a7220 */ /* 0x004fe20000400000 */
[----:B---3--:R-:W-:Y:S01]  /*1620*/  FFMA R7, R0, R0, R7 ;  /* 0x0000000000077223 */ /* 0x008fe20000000007 */
[----:B0-----:R-:W-:Y:S02]  /*1630*/  IMAD.MOV.U32 R0, RZ, RZ, R2 ;  /* 0x000000ffff007224 */ /* 0x001fe400078e0002 */
[----:B----4-:R-:W-:-:S03]  /*1640*/  FFMA R26, R25, R25, R26 ;  /* 0x00000019191a7223 */ /* 0x010fc6000000001a */
[----:B------:R-:W-:Y:S01]  /*1650*/  IADD3 R25, P1, PT, R0, -UR8, RZ ;  /* 0x8000000800197c10 */ /* 0x000fe2000ff3e0ff */
[----:B-----5:R-:W-:Y:S01]  /*1660*/  FMUL R16, R16, R16 ;  /* 0x0000001010107220 */ /* 0x020fe20000400000 */
[----:B------:R-:W-:Y:S02]  /*1670*/  FADD R7, R7, R26 ;  /* 0x0000001a07077221 */ /* 0x000fe40000000000 */
[----:B------:R-:W-:Y:S01]  /*1680*/  ISETP.GE.U32.AND P0, PT, R25, UR5, PT ;  /* 0x0000000519007c0c */ /* 0x000fe2000bf06070 */
[----:B------:R-:W-:Y:S01]  /*1690*/  FMUL R23, R23, R23 ;  /* 0x0000001717177220 */ /* 0x000fe20000400000 */
[----:B------:R-:W-:Y:S01]  /*16a0*/  FMUL R21, R21, R21 ;  /* 0x0000001515157220 */ /* 0x000fe20000400000 */
[----:B-1----:R-:W-:Y:S01]  /*16b0*/  FMUL R4, R19, R19 ;  /* 0x0000001313047220 */ /* 0x002fe20000400000 */
[----:B------:R-:W-:Y:S01]  /*16c0*/  FMUL R26, R13, R13 ;  /* 0x0000000d0d1a7220 */ /* 0x000fe20000400000 */
[----:B------:R-:W-:Y:S01]  /*16d0*/  FMUL R5, R18, R18 ;  /* 0x0000001212057220 */ /* 0x000fe20000400000 */
[----:B------:R-:W-:Y:S01]  /*16e0*/  FFMA R16, R11, R11, R16 ;  /* 0x0000000b0b107223 */ /* 0x000fe20000000010 */
[----:B------:R-:W-:Y:S01]  /*16f0*/  IADD3.X R11, PT, PT, R3, ~UR9, RZ, P1, !PT ;  /* 0x80000009030b7c10 */ /* 0x000fe20008ffe4ff */
[----:B------:R-:W-:-:S03]  /*1700*/  FFMA R22, R22, R22, R23 ;  /* 0x0000001616167223 */ /* 0x000fc60000000017 */
[----:B------:R-:W-:Y:S01]  /*1710*/  ISETP.GE.U32.AND.EX P0, PT, R11, UR11, PT, P0 ;  /* 0x0000000b0b007c0c */ /* 0x000fe2000bf06100 */
[----:B------:R-:W-:Y:S01]  /*1720*/  FFMA R21, R14, R14, R21 ;  /* 0x0000000e0e157223 */ /* 0x000fe20000000015 */
[----:B------:R-:W-:Y:S01]  /*1730*/  FFMA R4, R15, R15, R4 ;  /* 0x0000000f0f047223 */ /* 0x000fe20000000004 */
[----:B------:R-:W-:Y:S01]  /*1740*/  FFMA R17, R17, R17, R26 ;  /* 0x0000001111117223 */ /* 0x000fe2000000001a */
[----:B------:R-:W-:Y:S01]  /*1750*/  FFMA R5, R12, R12, R5 ;  /* 0x0000000c0c057223 */ /* 0x000fe20000000005 */
[----:B------:R-:W-:Y:S02]  /*1760*/  FADD R22, R22, R21 ;  /* 0x0000001516167221 */ /* 0x000fe40000000000 */
[----:B------:R-:W-:Y:S01]  /*1770*/  FADD R4, R4, R17 ;  /* 0x0000001104047221 */ /* 0x000fe20000000000 */
[----:B------:R-:W-:Y:S01]  /*1780*/  FADD R5, R16, R5 ;  /* 0x0000000510057221 */ /* 0x000fe20000000000 */
[----:B------:R-:W-:-:S03]  /*1790*/  FADD R7, R7, R22 ;  /* 0x0000001607077221 */ /* 0x000fc60000000000 */
[----:B------:R-:W-:Y:S01]  /*17a0*/  FADD R4, R4, R5 ;  /* 0x0000000504047221 */ /* 0x000fe20000000000 */
[----:B------:R-:W-:Y:S01]  /*17b0*/  IMAD.U32 R12, RZ, RZ, UR11 ;  /* 0x0000000bff0c7e24 */ /* 0x000fe2000f8e00ff */
[----:B------:R-:W-:Y:S02]  /*17c0*/  MOV R5, UR5 ;  /* 0x0000000500057c02 */ /* 0x000fe40008000f00 */
[----:B------:R-:W-:Y:S02]  /*17d0*/  FADD R7, R7, R4 ;  /* 0x0000000407077221 */ /* 0x000fe40000000000 */
[----:B------:R-:W-:Y:S02]  /*17e0*/  LEA.HI.X R9, R5, R9, R12, 0x2, P2 ;  /* 0x0000000905097211 */ /* 0x000fe400010f140c */
[----:B------:R-:W-:Y:S01]  /*17f0*/  FFMA R7, R20, R20, R7 ;  /* 0x0000001414077223 */ /* 0x000fe20000000007 */
[----:B------:R-:W-:Y:S06]  /*1800*/  @!P0 BRA `(.L_x_73) ;  /* 0x0000000800308947 */ /* 0x000fec0003800000 */
[----:B------:R-:W-:Y:S02]  /*1810*/  UIADD3 UR8, UP0, UPT, UR5, UR8, URZ ;  /* 0x0000000805087290 */ /* 0x000fe4000ff1e0ff */
[----:B------:R-:W-:Y:S01]  /*1820*/  IADD3 R6, PT, PT, R6, -UR5, RZ ;  /* 0x8000000506067c10 */ /* 0x000fe2000fffe0ff */
[----:B------:R-:W-:Y:S02]  /*1830*/  UIADD3 UR4, UPT, UPT, UR4, 0x1, URZ ;  /* 0x0000000104047890 */ /* 0x000fe4000fffe0ff */
[----:B------:R-:W-:Y:S01]  /*1840*/  UIADD3.X UR9, UPT, UPT, UR11, UR9, URZ, UP0, !UPT ;  /* 0x000000090b097290 */ /* 0x000fe200087fe4ff */
[----:B------:R-:W-:Y:S01]  /*1850*/  ISETP.LT.U32.AND P0, PT, R24, UR8, PT ;  /* 0x0000000818007c0c */ /* 0x000fe2000bf01070 */
[----:B------:R-:W-:-:S04]  /*1860*/  UMOV UR10, UR6 ;  /* 0x00000006000a7c82 */ /* 0x000fc80008000000 */
[----:B------:R-:W-:-:S04]  /*1870*/  MOV R5, UR9 ;  /* 0x0000000900057c02 */ /* 0x000fc80008000f00 */
[----:B------:R-:W-:-:S13]  /*1880*/  ISETP.GT.U32.AND.EX P0, PT, R5, R10, PT, P0 ;  /* 0x0000000a0500720c */ /* 0x000fda0003f04100 */
[----:B------:R-:W-:Y:S05]  /*1890*/  @!P0 BRA `(.L_x_75) ;  /* 0xfffffff800f48947 */ /* 0x000fea000383ffff */
.L_x_74:
[----:B------:R-:W0:Y:S01]  /*18a0*/  S2R R5, SR_TID.X ;  /* 0x0000000000057919 */ /* 0x000e220000002100 */
[C---:B------:R-:W-:Y:S01]  /*18b0*/  VIADD R2, R0.reuse, -UR8 ;  /* 0x8000000800027c36 */ /* 0x040fe20008000000 */
[----:B------:R-:W-:Y:S01]  /*18c0*/  ISETP.LE.U32.AND P1, PT, R0, UR8, PT ;  /* 0x0000000800007c0c */ /* 0x000fe2000bf23070 */
[----:B------:R-:W-:Y:S01]  /*18d0*/  BSSY.RECONVERGENT B1, `(.L_x_73) ;  /* 0x000007f000017945 */ /* 0x000fe20003800200 */
[----:B------:R-:W-:Y:S02]  /*18e0*/  MOV R4, UR9 ;  /* 0x0000000900047c02 */ /* 0x000fe40008000f00 */
[----:B0-----:R-:W-:-:S04]  /*18f0*/  ISETP.GE.AND P0, PT, R5, R2, PT ;  /* 0x000000020500720c */ /* 0x001fc80003f06270 */
[----:B------:R-:W-:-:S13]  /*1900*/  ISETP.GE.U32.OR.EX P0, PT, R4, R3, P0, P1 ;  /* 0x000000030400720c */ /* 0x000fda0000706510 */
[----:B------:R-:W-:Y:S05]  /*1910*/  @P0 BRA `(.L_x_76) ;  /* 0x0000000400e80947 */ /* 0x000fea0003800000 */
[----:B------:R-:W0:Y:S01]  /*1920*/  LDC R2, c[0x0][0x3c0] ;  /* 0x0000f000ff027b82 */ /* 0x000e220000000800 */
[----:B------:R-:W-:Y:S01]  /*1930*/  USHF.L.U32 UR6, UR16, 0xc, URZ ;  /* 0x0000000c10067899 */ /* 0x000fe200080006ff */
[----:B------:R-:W-:Y:S01]  /*1940*/  LOP3.LUT R3, RZ, R5, RZ, 0x33, !PT ;  /* 0x00000005ff037212 */ /* 0x000fe200078e33ff */
[----:B------:R-:W-:Y:S02]  /*1950*/  BSSY.RECONVERGENT B2, `(.L_x_77) ;  /* 0x0000035000027945 */ /* 0x000fe40003800200 */
[----:B------:R-:W-:-:S06]  /*1960*/  UIADD3 UR6, UPT, UPT, UR5, UR6, URZ ;  /* 0x0000000605067290 */ /* 0x000fcc000fffe0ff */
[----:B------:R-:W-:Y:S01]  /*1970*/  IADD3 R0, PT, PT, R0, -UR6, R3 ;  /* 0x8000000600007c10 */ /* 0x000fe2000fffe003 */
[----:B0-----:R-:W-:-:S04]  /*1980*/  IMAD R3, R2, UR4, RZ ;  /* 0x0000000402037c24 */ /* 0x001fc8000f8e02ff */
[----:B------:R-:W-:-:S05]  /*1990*/  IMAD R0, R3, -0x1000, R0 ;  /* 0xfffff00003007824 */ /* 0x000fca00078e0200 */
[C---:B------:R-:W-:Y:S02]  /*19a0*/  ISETP.GE.U32.AND P0, PT, R0.reuse, 0xf00, PT ;  /* 0x00000f000000780c */ /* 0x040fe40003f06070 */
[----:B------:R-:W-:Y:S02]  /*19b0*/  LEA.HI R17, R0, 0x1, RZ, 0x18 ;  /* 0x0000000100117811 */ /* 0x000fe400078fc0ff */
[----:B------:R-:W-:Y:S02]  /*19c0*/  MOV R0, R5 ;  /* 0x0000000500007202 */ /* 0x000fe40000000f00 */
[----:B------:R-:W-:-:S04]  /*19d0*/  LOP3.LUT R19, R17, 0xf, RZ, 0xc0, !PT ;  /* 0x0000000f11137812 */ /* 0x000fc800078ec0ff */
[----:B------:R-:W-:-:S03]  /*19e0*/  ISETP.NE.AND P1, PT, R19, RZ, PT ;  /* 0x000000ff1300720c */ /* 0x000fc60003f25270 */
[----:B------:R-:W-:Y:S10]  /*19f0*/  @!P0 BRA `(.L_x_78) ;  /* 0x0000000000a88947 */ /* 0x000ff40003800000 */
[----:B------:R-:W-:-:S04]  /*1a00*/  LEA.HI R0, R6, 0x1, RZ, 0x18 ;  /* 0x0000000106007811 */ /* 0x000fc800078fc0ff */
[----:B------:R-:W-:Y:S01]  /*1a10*/  LOP3.LUT R2, R0, 0x1fffff0, RZ, 0xc0, !PT ;  /* 0x01fffff000027812 */ /* 0x000fe200078ec0ff */
[----:B------:R-:W-:-:S03]  /*1a20*/  IMAD.MOV.U32 R0, RZ, RZ, R5 ;  /* 0x000000ffff007224 */ /* 0x000fc600078e0005 */
[----:B------:R-:W-:-:S07]  /*1a30*/  IADD3 R2, PT, PT, -R2, RZ, RZ ;  /* 0x000000ff02027210 */ /* 0x000fce0007ffe1ff */
.L_x_79:
        /* <DEDUP_REMOVED lines=38> */
.L_x_78:
[----:B------:R-:W-:Y:S05]  /*1ca0*/  BSYNC.RECONVERGENT B2 ;  /* 0x0000000000027941 */ /* 0x000fea0003800200 */
.L_x_77:
[----:B------:R-:W-:Y:S05]  /*1cb0*/  @!P1 BRA `(.L_x_76) ;  /* 0x0000000400009947 */ /* 0x000fea0003800000 */
[----:B------:R-:W-:Y:S01]  /*1cc0*/  ISETP.GE.U32.AND P0, PT, R19, 0x8, PT ;  /* 0x000000081300780c */ /* 0x000fe20003f06070 */
[----:B------:R-:W-:Y:S01]  /*1cd0*/  BSSY.RECONVERGENT B2, `(.L_x_80) ;  /* 0x0000019000027945 */ /* 0x000fe20003800200 */
[----:B------:R-:W-:-:S04]  /*1ce0*/  LOP3.LUT R8, R17, 0x7, RZ, 0xc0, !PT ;  /* 0x0000000711087812 */ /* 0x000fc800078ec0ff */
[----:B------:R-:W-:-:S07]  /*1cf0*/  ISETP.NE.AND P1, PT, R8, RZ, PT ;  /* 0x000000ff0800720c */ /* 0x000fce0003f25270 */
[----:B------:R-:W-:Y:S06]  /*1d00*/  @!P0 BRA `(.L_x_81) ;  /* 0x0000000000548947 */ /* 0x000fec0003800000 */
[----:B------:R-:W-:-:S04]  /*1d10*/  IADD3 R3, P0, PT, R0, UR8, RZ ;  /* 0x0000000800037c10 */ /* 0x000fc8000ff1e0ff */
[----:B------:R-:W-:Y:S02]  /*1d20*/  IADD3.X R4, PT, PT, RZ, UR9, RZ, P0, !PT ;  /* 0x00000009ff047c10 */ /* 0x000fe400087fe4ff */
[----:B------:R-:W-:-:S04]  /*1d30*/  LEA R2, P0, R3, UR12, 0x2 ;  /* 0x0000000c03027c11 */ /* 0x000fc8000f8010ff */
        /* <DEDUP_REMOVED lines=18> */
.L_x_81:
[----:B------:R-:W-:Y:S05]  /*1e60*/  BSYNC.RECONVERGENT B2 ;  /* 0x0000000000027941 */ /* 0x000fea0003800200 */
.L_x_80:
[----:B------:R-:W-:Y:S05]  /*1e70*/  @!P1 BRA `(.L_x_76) ;  /* 0x0000000000909947 */ /* 0x000fea0003800000 */
[----:B------:R-:W-:Y:S01]  /*1e80*/  ISETP.GE.U32.AND P0, PT, R8, 0x4, PT ;  /* 0x000000040800780c */ /* 0x000fe20003f06070 */
[----:B------:R-:W-:Y:S01]  /*1e90*/  BSSY.RECONVERGENT B2, `(.L_x_82) ;  /* 0x0000010000027945 */ /* 0x000fe20003800200 */
[----:B------:R-:W-:-:S11]  /*1ea0*/  LOP3.LUT P1, RZ, R17, 0x3, RZ, 0xc0, !PT ;  /* 0x0000000311ff7812 */ /* 0x000fd6000782c0ff */
[----:B------:R-:W-:Y:S05]  /*1eb0*/  @!P0 BRA `(.L_x_83) ;  /* 0x0000000000348947 */ /* 0x000fea0003800000 */
[----:B------:R-:W-:-:S04]  /*1ec0*/  IADD3 R3, P0, PT, R0, UR8, RZ ;  /* 0x0000000800037c10 */ /* 0x000fc8000ff1e0ff */
[----:B------:R-:W-:Y:S02]  /*1ed0*/  IADD3.X R4, PT, PT, RZ, UR9, RZ, P0, !PT ;  /* 0x00000009ff047c10 */ /* 0x000fe400087fe4ff */
[----:B------:R-:W-:-:S04]  /*1ee0*/  LEA R2, P0, R3, UR12, 0x2 ;  /* 0x0000000c03027c11 */ /* 0x000fc8000f8010ff */
        /* <DEDUP_REMOVED lines=10> */
.L_x_83:
[----:B------:R-:W-:Y:S05]  /*1f90*/  BSYNC.RECONVERGENT B2 ;  /* 0x0000000000027941 */ /* 0x000fea0003800200 */
.L_x_82:
[----:B------:R-:W-:Y:S05]  /*1fa0*/  @!P1 BRA `(.L_x_76) ;  /* 0x0000000000449947 */ /* 0x000fea0003800000 */
[----:B------:R-:W-:Y:S02]  /*1fb0*/  LOP3.LUT R6, R6, 0xffff, RZ, 0xc0, !PT ;  /* 0x0000ffff06067812 */ /* 0x000fe400078ec0ff */
[----:B------:R-:W-:Y:S02]  /*1fc0*/  IADD3 R5, P0, PT, R0, UR10, RZ ;  /* 0x0000000a00057c10 */ /* 0x000fe4000ff1e0ff */
[----:B------:R-:W-:Y:S02]  /*1fd0*/  LEA.HI R0, R6, 0x1, RZ, 0x18 ;  /* 0x0000000106007811 */ /* 0x000fe400078fc0ff */
[----:B------:R-:W-:Y:S01]  /*1fe0*/  LEA R4, P1, R5, UR12, 0x2 ;  /* 0x0000000c05047c11 */ /* 0x000fe2000f8210ff */
[----:B------:R-:W-:Y:S01]  /*1ff0*/  IMAD.X R2, RZ, RZ, UR7, P0 ;  /* 0x00000007ff027e24 */ /* 0x000fe200080e06ff */
[----:B------:R-:W-:-:S04]  /*2000*/  LOP3.LUT R0, R0, 0x3, RZ, 0xc0, !PT ;  /* 0x0000000300007812 */ /* 0x000fc800078ec0ff */
[----:B------:R-:W-:Y:S02]  /*2010*/  LEA.HI.X R5, R5, UR13, R2, 0x2, P1 ;  /* 0x0000000d05057c11 */ /* 0x000fe400088f1402 */
[----:B------:R-:W-:-:S07]  /*2020*/  IADD3 R0, PT, PT, -R0, RZ, RZ ;  /* 0x000000ff00007210 */ /* 0x000fce0007ffe1ff */
.L_x_84:
[----:B------:R-:W-:Y:S01]  /*2030*/  MOV R2, R4 ;  /* 0x0000000400027202 */ /* 0x000fe20000000f00 */
[----:B------:R-:W-:-:S05]  /*2040*/  IMAD.MOV.U32 R3, RZ, RZ, R5 ;  /* 0x000000ffff037224 */ /* 0x000fca00078e0005 */
[----:B------:R-:W2:Y:S01]  /*2050*/  LDG.E R2, desc[UR14][R2.64] ;  /* 0x0000000e02027981 */ /* 0x000ea2000c1e1900 */
[----:B------:R-:W-:Y:S02]  /*2060*/  IADD3 R0, PT, PT, R0, 0x1, RZ ;  /* 0x0000000100007810 */ /* 0x000fe40007ffe0ff */
[----:B------:R-:W-:Y:S02]  /*2070*/  IADD3 R4, P1, PT, R4, 0x400, RZ ;  /* 0x0000040004047810 */ /* 0x000fe40007f3e0ff */
[----:B------:R-:W-:Y:S02]  /*2080*/  ISETP.NE.AND P0, PT, R0, RZ, PT ;  /* 0x000000ff0000720c */ /* 0x000fe40003f05270 */
[----:B------:R-:W-:Y:S01]  /*2090*/  IADD3.X R5, PT, PT, RZ, R5, RZ, P1, !PT ;  /* 0x00000005ff057210 */ /* 0x000fe20000ffe4ff */
[----:B--2---:R-:W-:-:S10]  /*20a0*/  FFMA R7, R2, R2, R7 ;  /* 0x0000000202077223 */ /* 0x004fd40000000007 */
[----:B------:R-:W-:Y:S05]  /*20b0*/  @P0 BRA `(.L_x_84) ;  /* 0xfffffffc00dc0947 */ /* 0x000fea000383ffff */
.L_x_76:
[----:B------:R-:W-:Y:S05]  /*20c0*/  BSYNC.RECONVERGENT B1 ;  /* 0x0000000000017941 */ /* 0x000fea0003800200 */
.L_x_73:
[----:B------:R-:W0:Y:S01]  /*20d0*/  S2R R6, SR_LANEID ;  /* 0x0000000000067919 */ /* 0x000e220000000000 */
[----:B------:R-:W1:Y:S01]  /*20e0*/  SHFL.DOWN PT, R0, R7, 0x1, 0x1f ;  /* 0x08201f0007007f89 */ /* 0x000e6200000e0000 */
[----:B------:R-:W2:Y:S01]  /*20f0*/  S2R R5, SR_TID.X ;  /* 0x0000000000057919 */ /* 0x000ea20000002100 */
[C---:B0-----:R-:W-:Y:S02]  /*2100*/  ISETP.GT.AND P0, PT, R6.reuse, 0x1e, PT ;  /* 0x0000001e0600780c */ /* 0x041fe40003f04270 */
[----:B------:R-:W-:-:S11]  /*2110*/  ISETP.NE.AND P1, PT, R6, RZ, PT ;  /* 0x000000ff0600720c */ /* 0x000fd60003f25270 */
[----:B-1----:R-:W-:Y:S01]  /*2120*/  @!P0 FADD R7, R0, R7 ;  /* 0x0000000700078221 */ /* 0x002fe20000000000 */
[----:B------:R-:W-:Y:S01]  /*2130*/  ISETP.GT.AND P0, PT, R6, 0x1d, PT ;  /* 0x0000001d0600780c */ /* 0x000fe20003f04270 */
[----:B------:R-:W0:Y:S01]  /*2140*/  @!P1 S2R R4, SR_CgaCtaId ;  /* 0x0000000000049919 */ /* 0x000e220000008800 */
[----:B------:R-:W-:Y:S02]  /*2150*/  @!P1 MOV R3, 0x400 ;  /* 0x0000040000039802 */ /* 0x000fe40000000f00 */
[----:B--2---:R-:W-:Y:S01]  /*2160*/  @!P1 SHF.R.U32.HI R2, RZ, 0x3, R5 ;  /* 0x00000003ff029819 */ /* 0x004fe20000011605 */
[----:B------:R-:W1:Y:S03]  /*2170*/  SHFL.DOWN PT, R0, R7, 0x2, 0x1f ;  /* 0x08401f0007007f89 */ /* 0x000e6600000e0000 */
[----:B------:R-:W-:-:S05]  /*2180*/  @!P1 LOP3.LUT R2, R2, 0x7c, RZ, 0xc0, !PT ;  /* 0x0000007c02029812 */ /* 0x000fca00078ec0ff */
[----:B-1----:R-:W-:Y:S01]  /*2190*/  @!P0 FADD R7, R7, R0 ;  /* 0x0000000007078221 */ /* 0x002fe20000000000 */
[----:B------:R-:W-:Y:S02]  /*21a0*/  ISETP.GT.AND P0, PT, R6, 0x1b, PT ;  /* 0x0000001b0600780c */ /* 0x000fe40003f04270 */
[----:B0-----:R-:W-:Y:S02]  /*21b0*/  @!P1 LEA R3, R4, R3, 0x18 ;  /* 0x0000000304039211 */ /* 0x001fe400078ec0ff */
[----:B------:R-:W0:Y:S03]  /*21c0*/  SHFL.DOWN PT, R0, R7, 0x4, 0x1f ;  /* 0x08801f0007007f89 */ /* 0x000e2600000e0000 */
[----:B------:R-:W-:-:S06]  /*21d0*/  @!P1 IMAD.IADD R3, R2, 0x1, R3 ;  /* 0x0000000102039824 */ /* 0x000fcc00078e0203 */
        /* <DEDUP_REMOVED lines=24> */
[----:B------:R-:W-:-:S07]  /*2360*/  FADD R9, R2, R3 ;  /* 0x0000000302097221 */ /* 0x000fce0000000000 */
.L_x_72:
[----:B------:R-:W-:Y:S05]  /*2370*/  BSYNC.RECONVERGENT B0 ;  /* 0x0000000000007941 */ /* 0x000fea0003800200 */
.L_x_57:
[----:B------:R-:W-:Y:S05]  /*2380*/  @P0 EXIT ;  /* 0x000000000000094d */ /* 0x000fea0003800000 */
[----:B------:R-:W3:Y:S02]  /*2390*/  LDCU.64 UR4, c[0x0][0x388] ;  /* 0x00007100ff0477ac */ /* 0x000ee40008000a00 */
[----:B---3--:R-:W-:-:S06]  /*23a0*/  UIMAD.WIDE.U32 UR4, UR16, 0x4, UR4 ;  /* 0x00000004100478a5 */ /* 0x008fcc000f8e0004 */
[----:B--2---:R-:W-:Y:S02]  /*23b0*/  MOV R2, UR4 ;  /* 0x0000000400027c02 */ /* 0x004fe40008000f00 */
[----:B0-----:R-:W-:-:S05]  /*23c0*/  MOV R3, UR5 ;  /* 0x0000000500037c02 */ /* 0x001fca0008000f00 */
[----:B------:R-:W-:Y:S01]  /*23d0*/  STG.E desc[UR14][R2.64], R9 ;  /* 0x0000000902007986 */ /* 0x000fe2000c10190e */
[----:B------:R-:W-:Y:S05]  /*23e0*/  EXIT ;  /* 0x000000000000794d */ /* 0x000fea0003800000 */
.L_x_85:
        /* <DEDUP_REMOVED lines=9> */
.L_x_237:


//--------------------- .text._ZN3cub18CUB_300001_SM_10006detail6reduce28DeviceReduceSingleTileKernelINS2_10policy_hubIfyN4cuda3std3__44plusIfEEE10Policy1000EN6thrust24THRUST_300001_SM_1000_NS6detail15normal_iteratorINSD_10device_ptrIfEEEEPfyS9_ff6squareIfEEEvT0_T1_T2_T3_T4_T6_ --------------------------
	.section	.text._ZN3cub18CUB_300001_SM_10006detail6reduce28DeviceReduceSingleTileKernelINS2_10policy_hubIfyN4cuda3std3__44plusIfEEE10Policy1000EN6thrust24THRUST_300001_SM_1000_NS6detail15normal_iteratorINSD_10device_ptrIfEEEEPfyS9_ff6squareIfEEEvT0_T1_T2_T3_T4_T6_,"ax",@progbits
	.align	128
        .global         _ZN3cub18CUB_300001_SM_10006detail6reduce28DeviceReduceSingleTileKernelINS2_10policy_hubIfyN4cuda3std3__44plusIfEEE10Policy1000EN6thrust24THRUST_300001_SM_1000_NS6detail15normal_iteratorINSD_10device_ptrIfEEEEPfyS9_ff6squareIfEEEvT0_T1_T2_T3_T4_T6_
        .type           _ZN3cub18CUB_300001_SM_10006detail6reduce28DeviceReduceSingleTileKernelINS2_10policy_hubIfyN4cuda3std3__44plusIfEEE10Policy1000EN6thrust24THRUST_300001_SM_1000_NS6detail15normal_iteratorINSD_10device_ptrIfEEEEPfyS9_ff6squareIfEEEvT0_T1_T2_T3_T4_T6_,@function
        .size           _ZN3cub18CUB_300001_SM_10006detail6reduce28DeviceReduceSingleTileKernelINS2_10policy_hubIfyN4cuda3std3__44plusIfEEE10Policy1000EN6thrust24THRUST_300001_SM_1000_NS6detail15normal_iteratorINSD_10device_ptrIfEEEEPfyS9_ff6squareIfEEEvT0_T1_T2_T3_T4_T6_,(.L_x_238 - _ZN3cub18CUB_300001_SM_10006detail6reduce28DeviceReduceSingleTileKernelINS2_10policy_hubIfyN4cuda3std3__44plusIfEEE10Policy1000EN6thrust24THRUST_300001_SM_1000_NS6detail15normal_iteratorINSD_10device_ptrIfEEEEPfyS9_ff6squareIfEEEvT0_T1_T2_T3_T4_T6_)
        .other          _ZN3cub18CUB_300001_SM_10006detail6reduce28DeviceReduceSingleTileKernelINS2_10policy_hubIfyN4cuda3std3__44plusIfEEE10Policy1000EN6thrust24THRUST_300001_SM_1000_NS6detail15normal_iteratorINSD_10device_ptrIfEEEEPfyS9_ff6squareIfEEEvT0_T1_T2_T3_T4_T6_,@"STO_CUDA_ENTRY STV_DEFAULT"
_ZN3cub18CUB_300001_SM_10006detail6reduce28DeviceReduceSingleTileKernelINS2_10policy_hubIfyN4cuda3std3__44plusIfEEE10Policy1000EN6thrust24THRUST_300001_SM_1000_NS6detail15normal_iteratorINSD_10device_ptrIfEEEEPfyS9_ff6squareIfEEEvT0_T1_T2_T3_T4_T6_:
.text._ZN3cub18CUB_300001_SM_10006detail6reduce28DeviceReduceSingleTileKernelINS2_10policy_hubIfyN4cuda3std3__44plusIfEEE10Policy1000EN6thrust24THRUST_300001_SM_1000_NS6detail15normal_iteratorINSD_10device_ptrIfEEEEPfyS9_ff6squareIfEEEvT0_T1_T2_T3_T4_T6_:
[----:B------:R-:W-:Y:S01]  /*0000*/  LDC R1, c[0x0][0x37c] ;  /* 0x0000df00ff017b82 */ /* 0x000fe20000000800 */
[----:B------:R-:W0:Y:S01]  /*0010*/  LDCU.64 UR4, c[0x0][0x390] ;  /* 0x00007200ff0477ac */ /* 0x000e220008000a00 */
[----:B------:R-:W1:Y:S01]  /*0020*/  LDCU.64 UR6, c[0x0][0x358] ;  /* 0x00006b00ff0677ac */ /* 0x000e620008000a00 */
[----:B0-----:R-:W-:Y:S02]  /*0030*/  MOV R0, UR4 ;  /* 0x0000000400007c02 */ /* 0x001fe40008000f00 */
[----:B------:R-:W-:Y:S02]  /*0040*/  MOV R4, UR5 ;  /* 0x0000000500047c02 */ /* 0x000fe40008000f00 */
[----:B------:R-:W-:-:S04]  /*0050*/  ISETP.NE.U32.AND P0, PT, R0, RZ, PT ;  /* 0x000000ff0000720c */ /* 0x000fc80003f05070 */
[----:B------:R-:W-:-:S13]  /*0060*/  ISETP.NE.AND.EX P0, PT, R4, RZ, PT, P0 ;  /* 0x000000ff0400720c */ /* 0x000fda0003f05300 */
        /* <DEDUP_REMOVED lines=8> */
.L_x_86:
[----:B------:R-:W-:Y:S01]  /*00f0*/  ISETP.GT.U32.AND P0, PT, R0, 0xfff, PT ;  /* 0x00000fff0000780c */ /* 0x000fe20003f04070 */
[----:B------:R-:W-:Y:S03]  /*0100*/  BSSY.RECONVERGENT B0, `(.L_x_87) ;  /* 0x0000204000007945 */ /* 0x000fe60003800200 */
[----:B------:R-:W-:-:S13]  /*0110*/  ISETP.GT.U32.AND.EX P0, PT, R4, RZ, PT, P0 ;  /* 0x000000ff0400720c */ /* 0x000fda0003f04100 */
[----:B------:R-:W-:Y:S05]  /*0120*/  @P0 BRA `(.L_x_88) ;  /* 0x0000000c00b00947 */ /* 0x000fea0003800000 */
[----:B------:R-:W0:Y:S01]  /*0130*/  S2R R5, SR_TID.X ;  /* 0x0000000000057919 */ /* 0x000e220000002100 */
[----:B------:R-:W-:Y:S01]  /*0140*/  BSSY.RECONVERGENT B1, `(.L_x_89) ;  /* 0x000000a000017945 */ /* 0x000fe20003800200 */
[----:B------:R-:W-:Y:S01]  /*0150*/  IMAD.MOV.U32 R6, RZ, RZ, RZ ;  /* 0x000000ffff067224 */ /* 0x000fe200078e00ff */
[----:B0-----:R-:W-:Y:S02]  /*0160*/  ISETP.GE.U32.AND P0, PT, R5, R0, PT ;  /* 0x000000000500720c */ /* 0x001fe40003f06070 */
[----:B------:R-:W-:-:S11]  /*0170*/  MOV R7, R5 ;  /* 0x0000000500077202 */ /* 0x000fd60000000f00 */
[----:B------:R-:W-:Y:S05]  /*0180*/  @P0 BRA `(.L_x_90) ;  /* 0x0000000000140947 */ /* 0x000fea0003800000 */
[----:B------:R-:W0:Y:S02]  /*0190*/  LDC.64 R2, c[0x0][0x380] ;  /* 0x0000e000ff027b82 */ /* 0x000e240000000a00 */
[----:B0-----:R-:W-:-:S06]  /*01a0*/  IMAD.WIDE.U32 R2, R5, 0x4, R2 ;  /* 0x0000000405027825 */ /* 0x001fcc00078e0002 */
[----:B------:R-:W2:Y:S01]  /*01b0*/  LDG.E R2, desc[UR6][R2.64] ;  /* 0x0000000602027981 */ /* 0x000ea2000c1e1900 */
[----:B------:R-:W-:Y:S01]  /*01c0*/  IADD3 R7, PT, PT, R5, 0x100, RZ ;  /* 0x0000010005077810 */ /* 0x000fe20007ffe0ff */
[----:B--2---:R-:W-:-:S07]  /*01d0*/  FMUL R6, R2, R2 ;  /* 0x0000000202067220 */ /* 0x004fce0000400000 */
.L_x_90:
[----:B------:R-:W-:Y:S05]  /*01e0*/  BSYNC.RECONVERGENT B1 ;  /* 0x0000000000017941 */ /* 0x000fea0003800200 */
.L_x_89:
[----:B------:R-:W-:Y:S01]  /*01f0*/  ISETP.GE.U32.AND P0, PT, R7, R0, PT ;  /* 0x000000000700720c */ /* 0x000fe20003f06070 */
[----:B------:R-:W-:-:S12]  /*0200*/  BSSY.RECONVERGENT B1, `(.L_x_91) ;  /* 0x000006d000017945 */ /* 0x000fd80003800200 */
[----:B------:R-:W-:Y:S05]  /*0210*/  @P0 BRA `(.L_x_92) ;  /* 0x0000000400ac0947 */ /* 0x000fea0003800000 */
[----:B------:R-:W-:Y:S01]  /*0220*/  LOP3.LUT R3, RZ, R7, RZ, 0x33, !PT ;  /* 0x00000007ff037212 */ /* 0x000fe200078e33ff */
[----:B------:R-:W-:Y:S04]  /*0230*/  BSSY.RECONVERGENT B2, `(.L_x_93) ;  /* 0x0000033000027945 */ /* 0x000fe80003800200 */
[----:B------:R-:W-:-:S05]  /*0240*/  IMAD.IADD R3, R3, 0x1, R0 ;  /* 0x0000000103037824 */ /* 0x000fca00078e0200 */
[C---:B------:R-:W-:Y:S02]  /*0250*/  ISETP.GE.U32.AND P0, PT, R3.reuse, 0xf00, PT ;  /* 0x00000f000300780c */ /* 0x040fe40003f06070 */
[----:B------:R-:W-:-:S04]  /*0260*/  LEA.HI R8, R3, 0x1, RZ, 0x18 ;  /* 0x0000000103087811 */ /* 0x000fc800078fc0ff */
[----:B------:R-:W-:-:S04]  /*0270*/  LOP3.LUT R22, R8, 0xf, RZ, 0xc0, !PT ;  /* 0x0000000f08167812 */ /* 0x000fc800078ec0ff */
[----:B------:R-:W-:-:S03]  /*0280*/  ISETP.NE.AND P1, PT, R22, RZ, PT ;  /* 0x000000ff1600720c */ /* 0x000fc60003f25270 */
[----:B------:R-:W-:Y:S10]  /*0290*/  @!P0 BRA `(.L_x_94) ;  /* 0x0000000000b08947 */ /* 0x000ff40003800000 */
[----:B------:R-:W0:Y:S01]  /*02a0*/  LDC.64 R2, c[0x0][0x380] ;  /* 0x0000e000ff027b82 */ /* 0x000e220000000a00 */
[----:B------:R-:W-:-:S04]  /*02b0*/  LOP3.LUT R9, R8, 0x1fffff0, RZ, 0xc0, !PT ;  /* 0x01fffff008097812 */ /* 0x000fc800078ec0ff */
[----:B------:R-:W-:Y:S01]  /*02c0*/  IADD3 R9, PT, PT, -R9, RZ, RZ ;  /* 0x000000ff09097210 */ /* 0x000fe20007ffe1ff */
[----:B0-----:R-:W-:-:S03]  /*02d0*/  IMAD.WIDE.U32 R2, R7, 0x4, R2 ;  /* 0x0000000407027825 */ /* 0x001fc600078e0002 */
[----:B------:R-:W-:-:S04]  /*02e0*/  IADD3 R2, P0, PT, R2, 0x2000, RZ ;  /* 0x0000200002027810 */ /* 0x000fc80007f1e0ff */
[----:B------:R-:W-:-:S09]  /*02f0*/  IADD3.X R3, PT, PT, RZ, R3, RZ, P0, !PT ;  /* 0x00000003ff037210 */ /* 0x000fd200007fe4ff */
.L_x_95:
        /* <DEDUP_REMOVED lines=16> */
[----:B------:R-:W-:Y:S01]  /*0400*/  VIADD R9, R9, 0x10 ;  /* 0x0000001009097836 */ /* 0x000fe20000000000 */
[----:B------:R-:W-:-:S04]  /*0410*/  IADD3 R7, PT, PT, R7, 0x1000, RZ ;  /* 0x0000100007077810 */ /* 0x000fc80007ffe0ff */
[----:B------:R-:W-:Y:S02]  /*0420*/  ISETP.NE.AND P0, PT, R9, RZ, PT ;  /* 0x000000ff0900720c */ /* 0x000fe40003f05270 */
[----:B0-----:R-:W-:-:S04]  /*0430*/  IADD3 R2, P2, PT, R2, 0x4000, RZ ;  /* 0x0000400002027810 */ /* 0x001fc80007f5e0ff */
[----:B------:R-:W-:Y:S01]  /*0440*/  IADD3.X R3, PT, PT, RZ, R3, RZ, P2, !PT ;  /* 0x00000003ff037210 */ /* 0x000fe200017fe4ff */
        /* <DEDUP_REMOVED lines=17> */
.L_x_94:
[----:B------:R-:W-:Y:S05]  /*0560*/  BSYNC.RECONVERGENT B2 ;  /* 0x0000000000027941 */ /* 0x000fea0003800200 */
.L_x_93:
[----:B------:R-:W-:Y:S05]  /*0570*/  @!P1 BRA `(.L_x_92) ;  /* 0x0000000000d49947 */ /* 0x000fea0003800000 */
[----:B------:R-:W-:Y:S01]  /*0580*/  ISETP.GE.U32.AND P0, PT, R22, 0x8, PT ;  /* 0x000000081600780c */ /* 0x000fe20003f06070 */
[----:B------:R-:W-:Y:S01]  /*0590*/  BSSY.RECONVERGENT B2, `(.L_x_96) ;  /* 0x0000017000027945 */ /* 0x000fe20003800200 */
[----:B------:R-:W-:-:S04]  /*05a0*/  LOP3.LUT R12, R8, 0x7, RZ, 0xc0, !PT ;  /* 0x00000007080c7812 */ /* 0x000fc800078ec0ff */
[----:B------:R-:W-:-:S07]  /*05b0*/  ISETP.NE.AND P1, PT, R12, RZ, PT ;  /* 0x000000ff0c00720c */ /* 0x000fce0003f25270 */
[----:B------:R-:W-:Y:S06]  /*05c0*/  @!P0 BRA `(.L_x_97) ;  /* 0x00000000004c8947 */ /* 0x000fec0003800000 */
[----:B------:R-:W0:Y:S02]  /*05d0*/  LDC.64 R2, c[0x0][0x380] ;  /* 0x0000e000ff027b82 */ /* 0x000e240000000a00 */
[----:B0-----:R-:W-:-:S05]  /*05e0*/  IMAD.WIDE R2, R7, 0x4, R2 ;  /* 0x0000000407027825 */ /* 0x001fca00078e0202 */
        /* <DEDUP_REMOVED lines=17> */
.L_x_97:
[----:B------:R-:W-:Y:S05]  /*0700*/  BSYNC.RECONVERGENT B2 ;  /* 0x0000000000027941 */ /* 0x000fea0003800200 */
.L_x_96:
        /* <DEDUP_REMOVED lines=17> */
.L_x_99:
[----:B------:R-:W-:Y:S05]  /*0820*/  BSYNC.RECONVERGENT B2 ;  /* 0x0000000000027941 */ /* 0x000fea0003800200 */
.L_x_98:
[----:B------:R-:W-:Y:S05]  /*0830*/  @!P1 BRA `(.L_x_92) ;  /* 0x0000000000249947 */ /* 0x000fea0003800000 */
[----:B------:R-:W0:Y:S01]  /*0840*/  LDC.64 R8, c[0x0][0x380] ;  /* 0x0000e000ff087b82 */ /* 0x000e220000000a00 */
[----:B------:R-:W-:-:S07]  /*0850*/  IADD3 R10, PT, PT, -R10, RZ, RZ ;  /* 0x000000ff0a0a7210 */ /* 0x000fce0007ffe1ff */
.L_x_100:
[----:B0-----:R-:W-:-:S06]  /*0860*/  IMAD.WIDE R2, R7, 0x4, R8 ;  /* 0x0000000407027825 */ /* 0x001fcc00078e0208 */
[----:B------:R-:W2:Y:S01]  /*0870*/  LDG.E R3, desc[UR6][R2.64] ;  /* 0x0000000602037981 */ /* 0x000ea2000c1e1900 */
[----:B------:R-:W-:Y:S01]  /*0880*/  VIADD R10, R10, 0x1 ;  /* 0x000000010a0a7836 */ /* 0x000fe20000000000 */
[----:B------:R-:W-:-:S04]  /*0890*/  IADD3 R7, PT, PT, R7, 0x100, RZ ;  /* 0x0000010007077810 */ /* 0x000fc80007ffe0ff */
[----:B------:R-:W-:Y:S01]  /*08a0*/  ISETP.NE.AND P0, PT, R10, RZ, PT ;  /* 0x000000ff0a00720c */ /* 0x000fe20003f05270 */
[----:B--2---:R-:W-:-:S12]  /*08b0*/  FFMA R6, R3, R3, R6 ;  /* 0x0000000303067223 */ /* 0x004fd80000000006 */
[----:B------:R-:W-:Y:S05]  /*08c0*/  @P0 BRA `(.L_x_100) ;  /* 0xfffffffc00e40947 */ /* 0x000fea000383ffff */
.L_x_92:
[----:B------:R-:W-:Y:S05]  /*08d0*/  BSYNC.RECONVERGENT B1 ;  /* 0x0000000000017941 */ /* 0x000fea0003800200 */
.L_x_91:
[----:B------:R-:W-:Y:S02]  /*08e0*/  ISETP.GE.U32.AND P0, PT, R0, 0x100, PT ;  /* 0x000001000000780c */ /* 0x000fe40003f06070 */
[----:B------:R-:W-:Y:S02]  /*08f0*/  MOV R9, R6 ;  /* 0x0000000600097202 */ /* 0x000fe40000000f00 */
[----:B------:R-:W-:-:S13]  /*0900*/  ISETP.GE.U32.AND.EX P0, PT, R4, RZ, PT, P0 ;  /* 0x000000ff0400720c */ /* 0x000fda0003f06100 */
[----:B------:R-:W-:Y:S05]  /*0910*/  @!P0 BRA `(.L_x_101) ;  /* 0x0000000000ac8947 */ /* 0x000fea0003800000 */
[----:B------:R-:W0:Y:S01]  /*0920*/  S2R R6, SR_LANEID ;  /* 0x0000000000067919 */ /* 0x000e220000000000 */
[----:B------:R-:W-:Y:S01]  /*0930*/  ISETP.NE.AND P5, PT, R5, RZ, PT ;  /* 0x000000ff0500720c */ /* 0x000fe20003fa5270 */
        /* <DEDUP_REMOVED lines=20> */
[----:B------:R-:W-:-:S04]  /*0a80*/  ISETP.GT.AND P0, PT, R6, 0xf, PT ;  /* 0x0000000f0600780c */ /* 0x000fc80003f04270 */
[----:B------:R-:W0:Y:S02]  /*0a90*/  SHFL.DOWN PT, R3, R0, 0x10, 0x1f ;  /* 0x0a001f0000037f89 */ /* 0x000e2400000e0000 */
[----:B0-----:R-:W-:-:S05]  /*0aa0*/  FADD R3, R0, R3 ;  /* 0x0000000300037221 */ /* 0x001fca0000000000 */
[----:B------:R1:W-:Y:S01]  /*0ab0*/  @!P1 STS [R2+0x8], R3 ;  /* 0x0000080302009388 */ /* 0x0003e20000000800 */
[----:B------:R-:W-:Y:S01]  /*0ac0*/  FSEL R8, R0, R3, P0 ;  /* 0x0000000300087208 */ /* 0x000fe20000000000 */
[----:B------:R-:W-:Y:S06]  /*0ad0*/  BAR.SYNC.DEFER_BLOCKING 0x0 ;  /* 0x0000000000007b1d */ /* 0x000fec0000010000 */
[----:B------:R-:W-:Y:S05]  /*0ae0*/  @P5 BRA `(.L_x_102) ;  /* 0x0000001400945947 */ /* 0x000fea0003800000 */
[----:B------:R-:W0:Y:S01]  /*0af0*/  S2UR UR5, SR_CgaCtaId ;  /* 0x00000000000579c3 */ /* 0x000e220000008800 */
[----:B------:R-:W-:Y:S02]  /*0b00*/  UMOV UR4, 0x400 ;  /* 0x0000040000047882 */ /* 0x000fe40000000000 */
[----:B0-----:R-:W-:-:S09]  /*0b10*/  ULEA UR4, UR5, UR4, 0x18 ;  /* 0x0000000405047291 */ /* 0x001fd2000f8ec0ff */
[----:B-1----:R-:W0:Y:S04]  /*0b20*/  LDS R3, [UR4+0xc] ;  /* 0x00000c04ff037984 */ /* 0x002e280008000800 */
        /* <DEDUP_REMOVED lines=10> */
.L_x_101:
[----:B------:R-:W0:Y:S01]  /*0bd0*/  S2R R8, SR_LANEID ;  /* 0x0000000000087919 */ /* 0x000e220000000000 */
[C---:B------:R-:W-:Y:S02]  /*0be0*/  LOP3.LUT R2, R5.reuse, 0x3e0, RZ, 0xc0, !PT ;  /* 0x000003e005027812 */ /* 0x040fe400078ec0ff */
[----:B------:R-:W-:Y:S02]  /*0bf0*/  ISETP.NE.AND P5, PT, R5, RZ, PT ;  /* 0x000000ff0500720c */ /* 0x000fe40003fa5270 */
[----:B------:R-:W-:Y:S02]  /*0c00*/  IADD3 R3, PT, PT, R2, 0x20, RZ ;  /* 0x0000002002037810 */ /* 0x000fe40007ffe0ff */
[----:B------:R-:W-:Y:S02]  /*0c10*/  LOP3.LUT R7, RZ, R2, RZ, 0x33, !PT ;  /* 0x00000002ff077212 */ /* 0x000fe400078e33ff */
[-C--:B------:R-:W-:Y:S02]  /*0c20*/  ISETP.GT.U32.AND P0, PT, R3, R0.reuse, PT ;  /* 0x000000000300720c */ /* 0x080fe40003f04070 */
[----:B------:R-:W-:-:S04]  /*0c30*/  IADD3 R7, PT, PT, R7, R0, RZ ;  /* 0x0000000007077210 */ /* 0x000fc80007ffe0ff */
[----:B------:R-:W-:-:S05]  /*0c40*/  SEL R7, R7, 0x1f, P0 ;  /* 0x0000001f07077807 */ /* 0x000fca0000000000 */
[----:B------:R-:W1:Y:S01]  /*0c50*/  SHFL.DOWN PT, R2, R9, 0x1, R7 ;  /* 0x0820000009027989 */ /* 0x000e6200000e0007 */
[C---:B0-----:R-:W-:Y:S01]  /*0c60*/  ISETP.GE.AND P0, PT, R8.reuse, R7, PT ;  /* 0x000000070800720c */ /* 0x041fe20003f06270 */
[C---:B------:R-:W-:Y:S01]  /*0c70*/  VIADD R6, R8.reuse, 0x2 ;  /* 0x0000000208067836 */ /* 0x040fe20000000000 */
[----:B------:R-:W-:-:S11]  /*0c80*/  ISETP.NE.AND P1, PT, R8, RZ, PT ;  /* 0x000000ff0800720c */ /* 0x000fd60003f25270 */
[----:B-1----:R-:W-:Y:S01]  /*0c90*/  @!P0 FADD R9, R2, R9 ;  /* 0x0000000902098221 */ /* 0x002fe20000000000 */
[----:B------:R-:W-:Y:S01]  /*0ca0*/  ISETP.GT.AND P0, PT, R6, R7, PT ;  /* 0x000000070600720c */ /* 0x000fe20003f04270 */
[----:B------:R-:W0:Y:S01]  /*0cb0*/  @!P1 S2R R11, SR_CgaCtaId ;  /* 0x00000000000b9919 */ /* 0x000e220000008800 */
[----:B------:R-:W-:Y:S02]  /*0cc0*/  IADD3 R6, PT, PT, R8, 0x4, RZ ;  /* 0x0000000408067810 */ /* 0x000fe40007ffe0ff */
[----:B------:R-:W-:Y:S01]  /*0cd0*/  @!P1 SHF.R.U32.HI R3, RZ, 0x3, R5 ;  /* 0x00000003ff039819 */ /* 0x000fe20000011605 */
[----:B------:R-:W1:Y:S03]  /*0ce0*/  SHFL.DOWN PT, R2, R9, 0x2, R7 ;  /* 0x0840000009027989 */ /* 0x000e6600000e0007 */
[----:B------:R-:W-:-:S05]  /*0cf0*/  @!P1 LOP3.LUT R3, R3, 0x7c, RZ, 0xc0, !PT ;  /* 0x0000007c03039812 */ /* 0x000fca00078ec0ff */
[----:B-1----:R-:W-:Y:S01]  /*0d00*/  @!P0 FADD R9, R9, R2 ;  /* 0x0000000209098221 */ /* 0x002fe20000000000 */
[-C--:B------:R-:W-:Y:S02]  /*0d10*/  ISETP.GT.AND P0, PT, R6, R7.reuse, PT ;  /* 0x000000070600720c */ /* 0x080fe40003f04270 */
[----:B------:R-:W-:Y:S02]  /*0d20*/  IADD3 R6, PT, PT, R8, 0x8, RZ ;  /* 0x0000000808067810 */ /* 0x000fe40007ffe0ff */
[----:B------:R-:W1:Y:S09]  /*0d30*/  SHFL.DOWN PT, R2, R9, 0x4, R7 ;  /* 0x0880000009027989 */ /* 0x000e7200000e0007 */
[----:B-1----:R-:W-:Y:S01]  /*0d40*/  @!P0 FADD R9, R9, R2 ;  /* 0x0000000209098221 */ /* 0x002fe20000000000 */
[----:B------:R-:W-:Y:S01]  /*0d50*/  ISETP.GT.AND P0, PT, R6, R7, PT ;  /* 0x000000070600720c */ /* 0x000fe20003f04270 */
[----:B------:R-:W-:-:S03]  /*0d60*/  VIADD R6, R8, 0x10 ;  /* 0x0000001008067836 */ /* 0x000fc60000000000 */
[----:B------:R-:W1:Y:S09]  /*0d70*/  SHFL.DOWN PT, R2, R9, 0x8, R7 ;  /* 0x0900000009027989 */ /* 0x000e7200000e0007 */
[----:B-1----:R-:W-:Y:S01]  /*0d80*/  @!P0 FADD R9, R9, R2 ;  /* 0x0000000209098221 */ /* 0x002fe20000000000 */
[----:B------:R-:W-:-:S02]  /*0d90*/  ISETP.GT.AND P0, PT, R6, R7, PT ;  /* 0x000000070600720c */ /* 0x000fc40003f04270 */
[----:B------:R-:W-:Y:S02]  /*0da0*/  @!P1 MOV R6, 0x400 ;  /* 0x0000040000069802 */ /* 0x000fe40000000f00 */
[----:B------:R-:W1:Y:S02]  /*0db0*/  SHFL.DOWN PT, R2, R9, 0x10, R7 ;  /* 0x0a00000009027989 */ /* 0x000e6400000e0007 */
[----:B0-----:R-:W-:-:S04]  /*0dc0*/  @!P1 LEA R6, R11, R6, 0x18 ;  /* 0x000000060b069211 */ /* 0x001fc800078ec0ff */
[----:B------:R-:W-:-:S03]  /*0dd0*/  @!P1 IADD3 R3, PT, PT, R3, R6, RZ ;  /* 0x0000000603039210 */ /* 0x000fc60007ffe0ff */
[----:B-1----:R-:W-:-:S05]  /*0de0*/  @!P0 FADD R9, R9, R2 ;  /* 0x0000000209098221 */ /* 0x002fca0000000000 */
[----:B------:R-:W-:-:S05]  /*0df0*/  MOV R8, R9 ;  /* 0x0000000900087202 */ /* 0x000fca0000000f00 */
[----:B------:R0:W-:Y:S01]  /*0e00*/  @!P1 STS [R3+0x8], R8 ;  /* 0x0000080803009388 */ /* 0x0001e20000000800 */
[----:B------:R-:W-:Y:S06]  /*0e10*/  BAR.SYNC.DEFER_BLOCKING 0x0 ;  /* 0x0000000000007b1d */ /* 0x000fec0000010000 */
[----:B------:R-:W-:Y:S05]  /*0e20*/  @P5 BRA `(.L_x_102) ;  /* 0x0000001000c45947 */ /* 0x000fea0003800000 */
[----:B------:R-:W1:Y:S01]  /*0e30*/  S2UR UR5, SR_CgaCtaId ;  /* 0x00000000000579c3 */ /* 0x000e620000008800 */
[----:B------:R-:W-:Y:S01]  /*0e40*/  UMOV UR4, 0x400 ;  /* 0x0000040000047882 */ /* 0x000fe20000000000 */
[C---:B------:R-:W-:Y:S02]  /*0e50*/  ISETP.GT.U32.AND P3, PT, R0.reuse, 0x20, PT ;  /* 0x000000200000780c */ /* 0x040fe40003f64070 */
[----:B------:R-:W-:Y:S02]  /*0e60*/  ISETP.GT.U32.AND P1, PT, R0, 0x40, PT ;  /* 0x000000400000780c */ /* 0x000fe40003f24070 */
[----:B------:R-:W-:Y:S02]  /*0e70*/  ISETP.GT.U32.AND.EX P3, PT, R4, RZ, PT, P3 ;  /* 0x000000ff0400720c */ /* 0x000fe40003f64130 */
[----:B------:R-:W-:Y:S02]  /*0e80*/  ISETP.GT.U32.AND P0, PT, R0, 0x60, PT ;  /* 0x000000600000780c */ /* 0x000fe40003f04070 */
[----:B------:R-:W-:-:S02]  /*0e90*/  ISETP.GT.U32.AND.EX P1, PT, R4, RZ, PT, P1 ;  /* 0x000000ff0400720c */ /* 0x000fc40003f24110 */
[----:B------:R-:W-:Y:S02]  /*0ea0*/  ISETP.GT.U32.AND P2, PT, R0, 0x80, PT ;  /* 0x000000800000780c */ /* 0x000fe40003f44070 */
[----:B------:R-:W-:Y:S02]  /*0eb0*/  ISETP.GT.U32.AND.EX P0, PT, R4, RZ, PT, P0 ;  /* 0x000000ff0400720c */ /* 0x000fe40003f04100 */
[----:B------:R-:W-:Y:S02]  /*0ec0*/  ISETP.GT.U32.AND P4, PT, R0, 0xa0, PT ;  /* 0x000000a00000780c */ /* 0x000fe40003f84070 */
[C---:B------:R-:W-:Y:S02]  /*0ed0*/  ISETP.GT.U32.AND.EX P2, PT, R4.reuse, RZ, PT, P2 ;  /* 0x000000ff0400720c */ /* 0x040fe40003f44120 */
[----:B------:R-:W-:Y:S01]  /*0ee0*/  ISETP.GT.U32.AND.EX P4, PT, R4, RZ, PT, P4 ;  /* 0x000000ff0400720c */ /* 0x000fe20003f84140 */
[----:B-1----:R-:W-:-:S09]  /*0ef0*/  ULEA UR4, UR5, UR4, 0x18 ;  /* 0x0000000405047291 */ /* 0x002fd2000f8ec0ff */
[----:B0-----:R-:W0:Y:S04]  /*0f00*/  LDS R3, [UR4+0xc] ;  /* 0x00000c04ff037984 */ /* 0x001e280008000800 */
[----:B------:R-:W1:Y:S04]  /*0f10*/  LDS.128 R12, [UR4+0x10] ;  /* 0x00001004ff0c7984 */ /* 0x000e680008000c00 */
[----:B------:R-:W2:Y:S01]  /*0f20*/  LDS.64 R6, [UR4+0x20] ;  /* 0x00002004ff067984 */ /* 0x000ea20008000a00 */
[----:B0-----:R-:W-:Y:S01]  /*0f30*/  @P3 FADD R8, R8, R3 ;  /* 0x0000000308083221 */ /* 0x001fe20000000000 */
[----:B------:R-:W-:-:S03]  /*0f40*/  ISETP.GT.U32.AND P3, PT, R0, 0xc0, PT ;  /* 0x000000c00000780c */ /* 0x000fc60003f64070 */
[----:B-1----:R-:W-:Y:S01]  /*0f50*/  @P1 FADD R8, R8, R12 ;  /* 0x0000000c08081221 */ /* 0x002fe20000000000 */
[----:B------:R-:W-:Y:S02]  /*0f60*/  ISETP.GT.U32.AND P1, PT, R0, 0xe0, PT ;  /* 0x000000e00000780c */ /* 0x000fe40003f24070 */
[----:B------:R-:W-:Y:S01]  /*0f70*/  ISETP.GT.U32.AND.EX P3, PT, R4, RZ, PT, P3 ;  /* 0x000000ff0400720c */ /* 0x000fe20003f64130 */
[----:B------:R-:W-:Y:S01]  /*0f80*/  @P0 FADD R8, R8, R13 ;  /* 0x0000000d08080221 */ /* 0x000fe20000000000 */
[----:B------:R-:W-:-:S03]  /*0f90*/  ISETP.GT.U32.AND.EX P1, PT, R4, RZ, PT, P1 ;  /* 0x000000ff0400720c */ /* 0x000fc60003f24110 */
[----:B------:R-:W-:-:S04]  /*0fa0*/  @P2 FADD R8, R8, R14 ;  /* 0x0000000e08082221 */ /* 0x000fc80000000000 */
[----:B------:R-:W-:-:S04]  /*0fb0*/  @P4 FADD R8, R8, R15 ;  /* 0x0000000f08084221 */ /* 0x000fc80000000000 */
[----:B--2---:R-:W-:-:S04]  /*0fc0*/  @P3 FADD R8, R8, R6 ;  /* 0x0000000608083221 */ /* 0x004fc80000000000 */
[----:B------:R-:W-:Y:S01]  /*0fd0*/  @P1 FADD R8, R8, R7 ;  /* 0x0000000708081221 */ /* 0x000fe20000000000 */
[----:B------:R-:W-:Y:S06]  /*0fe0*/  BRA `(.L_x_102) ;  /* 0x0000001000547947 */ /* 0x000fec0003800000 */
.L_x_88:
[----:B------:R-:W0:Y:S01]  /*0ff0*/  S2R R5, SR_TID.X ;  /* 0x0000000000057919 */ /* 0x000e220000002100 */
[----:B------:R-:W0:Y:S02]  /*1000*/  LDC.64 R2, c[0x0][0x380] ;  /* 0x0000e000ff027b82 */ /* 0x000e240000000a00 */
[----:B0-----:R-:W-:-:S05]  /*1010*/  IMAD.WIDE.U32 R2, R5, 0x4, R2 ;  /* 0x0000000405027825 */ /* 0x001fca00078e0002 */
        /* <DEDUP_REMOVED lines=15> */
[----:B------:R-:W5:Y:S01]  /*1110*/  LDG.E R7, desc[UR6][R2.64+0x3800] ;  /* 0x0038000602077981 */ /* 0x000f62000c1e1900 */
[----:B--2---:R-:W-:Y:S01]  /*1120*/  FMUL R14, R14, R14 ;  /* 0x0000000e0e0e7220 */ /* 0x004fe20000400000 */
[----:B---3--:R-:W-:-:S03]  /*1130*/  FMUL R16, R16, R16 ;  /* 0x0000001010107220 */ /* 0x008fc60000400000 */
[----:B----4-:R-:W-:Y:S01]  /*1140*/  FFMA R13, R13, R13, R14 ;  /* 0x0000000d0d0d7223 */ /* 0x010fe2000000000e */
[----:B-----5:R-:W-:Y:S01]  /*1150*/  FMUL R14, R21, R21 ;  /* 0x00000015150e7220 */ /* 0x020fe20000400000 */
[----:B------:R-:W-:-:S03]  /*1160*/  FFMA R16, R15, R15, R16 ;  /* 0x0000000f0f107223 */ /* 0x000fc60000000010 */
[----:B------:R-:W-:Y:S01]  /*1170*/  FFMA R14, R11, R11, R14 ;  /* 0x0000000b0b0e7223 */ /* 0x000fe2000000000e */
[----:B------:R-:W-:Y:S01]  /*1180*/  IADD3 R11, P1, PT, R0, -0x1000, RZ ;  /* 0xfffff000000b7810 */ /* 0x000fe20007f3e0ff */
[----:B------:R-:W-:Y:S01]  /*1190*/  FADD R16, R13, R16 ;  /* 0x000000100d107221 */ /* 0x000fe20000000000 */
[----:B------:R-:W-:Y:S02]  /*11a0*/  FMUL R13, R12, R12 ;  /* 0x0000000c0c0d7220 */ /* 0x000fe40000400000 */
[----:B------:R-:W-:Y:S02]  /*11b0*/  ISETP.GE.U32.AND P0, PT, R11, 0x1000, PT ;  /* 0x000010000b00780c */ /* 0x000fe40003f06070 */
[----:B------:R-:W-:Y:S01]  /*11c0*/  IADD3.X R12, PT, PT, R4, -0x1, RZ, P1, !PT ;  /* 0xffffffff040c7810 */ /* 0x000fe20000ffe4ff */
[----:B------:R-:W-:-:S03]  /*11d0*/  FMUL R15, R10, R10 ;  /* 0x0000000a0a0f7220 */ /* 0x000fc60000400000 */
[----:B------:R-:W-:Y:S01]  /*11e0*/  ISETP.GE.U32.AND.EX P0, PT, R12, RZ, PT, P0 ;  /* 0x000000ff0c00720c */ /* 0x000fe20003f06100 */
[----:B------:R-:W-:Y:S01]  /*11f0*/  FMUL R18, R18, R18 ;  /* 0x0000001212127220 */ /* 0x000fe20000400000 */
[----:B------:R-:W-:Y:S01]  /*1200*/  FMUL R20, R20, R20 ;  /* 0x0000001414147220 */ /* 0x000fe20000400000 */
[----:B------:R-:W-:Y:S02]  /*1210*/  FMUL R10, R9, R9 ;  /* 0x00000009090a7220 */ /* 0x000fe40000400000 */
[----:B------:R-:W-:Y:S01]  /*1220*/  FFMA R18, R17, R17, R18 ;  /* 0x0000001111127223 */ /* 0x000fe20000000012 */
[----:B------:R-:W-:Y:S01]  /*1230*/  FFMA R19, R19, R19, R20 ;  /* 0x0000001313137223 */ /* 0x000fe20000000014 */
[----:B------:R-:W-:Y:S01]  /*1240*/  FFMA R13, R8, R8, R13 ;  /* 0x00000008080d7223 */ /* 0x000fe2000000000d */
[----:B------:R-:W-:Y:S01]  /*1250*/  FFMA R15, R6, R6, R15 ;  /* 0x00000006060f7223 */ /* 0x000fe2000000000f */
[----:B------:R-:W-:Y:S01]  /*1260*/  FFMA R10, R7, R7, R10 ;  /* 0x00000007070a7223 */ /* 0x000fe2000000000a */
[----:B------:R-:W-:Y:S01]  /*1270*/  FADD R19, R18, R19 ;  /* 0x0000001312137221 */ /* 0x000fe20000000000 */
[----:B------:R-:W-:-:S02]  /*1280*/  FADD R13, R14, R13 ;  /* 0x0000000d0e0d7221 */ /* 0x000fc40000000000 */
[----:B------:R-:W-:Y:S01]  /*1290*/  FADD R10, R15, R10 ;  /* 0x0000000a0f0a7221 */ /* 0x000fe20000000000 */
[----:B------:R-:W-:Y:S01]  /*12a0*/  FADD R16, R16, R19 ;  /* 0x0000001310107221 */ /* 0x000fe20000000000 */
[----:B------:R-:W-:Y:S02]  /*12b0*/  HFMA2 R15, -RZ, RZ, 0, 0 ;  /* 0x00000000ff0f7431 */ /* 0x000fe400000001ff */
[----:B------:R-:W-:Y:S01]  /*12c0*/  FADD R7, R13, R10 ;  /* 0x0000000a0d077221 */ /* 0x000fe20000000000 */
[----:B------:R-:W-:-:S03]  /*12d0*/  IMAD.MOV.U32 R13, RZ, RZ, 0x1000 ;  /* 0x00001000ff0d7424 */ /* 0x000fc600078e00ff */
[----:B------:R-:W-:Y:S01]  /*12e0*/  FADD R10, R16, R7 ;  /* 0x00000007100a7221 */ /* 0x000fe20000000000 */
[----:B------:R-:W-:Y:S06]  /*12f0*/  @!P0 BRA `(.L_x_103) ;  /* 0x0000000000e08947 */ /* 0x000fec0003800000 */
[----:B------:R-:W0:Y:S01]  /*1300*/  LDC.64 R6, c[0x0][0x390] ;  /* 0x0000e400ff067b82 */ /* 0x000e220000000a00 */
[----:B------:R-:W-:Y:S02]  /*1310*/  MOV R13, 0x1000 ;  /* 0x00001000000d7802 */ /* 0x000fe40000000f00 */
[----:B------:R-:W-:-:S07]  /*1320*/  MOV R15, RZ ;  /* 0x000000ff000f7202 */ /* 0x000fce0000000f00 */
.L_x_105:
[----:B------:R-:W-:-:S04]  /*1330*/  LEA R8, P0, R13, R2, 0x2 ;  /* 0x000000020d087211 */ /* 0x000fc800078010ff */
[----:B------:R-:W-:-:S05]  /*1340*/  LEA.HI.X R9, R13, R3, R15, 0x2, P0 ;  /* 0x000000030d097211 */ /* 0x000fca00000f140f */
        /* <DEDUP_REMOVED lines=15> */
[----:B------:R2:W5:Y:S02]  /*1440*/  LDG.E R18, desc[UR6][R8.64+0x3c00] ;  /* 0x003c000608127981 */ /* 0x000564000c1e1900 */
[----:B--2---:R-:W-:Y:S01]  /*1450*/  FMUL R9, R0, R0 ;  /* 0x0000000000097220 */ /* 0x004fe20000400000 */
[----:B0-----:R-:W-:-:S02]  /*1460*/  IMAD.MOV.U32 R0, RZ, RZ, R6 ;  /* 0x000000ffff007224 */ /* 0x001fc400078e0006 */
[----:B---3--:R-:W-:Y:S01]  /*1470*/  FMUL R19, R19, R19 ;  /* 0x0000001313137220 */ /* 0x008fe20000400000 */
[----:B----4-:R-:W-:Y:S01]  /*1480*/  FMUL R28, R28, R28 ;  /* 0x0000001c1c1c7220 */ /* 0x010fe20000400000 */
[----:B-----5:R-:W-:Y:S01]  /*1490*/  FFMA R9, R14, R14, R9 ;  /* 0x0000000e0e097223 */ /* 0x020fe20000000009 */
[----:B------:R-:W-:Y:S01]  /*14a0*/  IADD3 R14, P1, PT, -R13, R0, RZ ;  /* 0x000000000d0e7210 */ /* 0x000fe20007f3e1ff */
[----:B------:R-:W-:Y:S01]  /*14b0*/  FFMA R8, R4, R4, R19 ;  /* 0x0000000404087223 */ /* 0x000fe20000000013 */
[----:B------:R-:W-:Y:S02]  /*14c0*/  MOV R4, R7 ;  /* 0x0000000700047202 */ /* 0x000fe40000000f00 */
[----:B------:R-:W-:Y:S01]  /*14d0*/  ISETP.GE.U32.AND P0, PT, R14, 0x1000, PT ;  /* 0x000010000e00780c */ /* 0x000fe20003f06070 */
[----:B------:R-:W-:Y:S01]  /*14e0*/  FFMA R28, R23, R23, R28 ;  /* 0x00000017171c7223 */ /* 0x000fe2000000001c */
[----:B------:R-:W-:Y:S01]  /*14f0*/  IADD3.X R14, PT, PT, ~R15, R4, RZ, P1, !PT ;  /* 0x000000040f0e7210 */ /* 0x000fe20000ffe5ff */
[----:B------:R-:W-:Y:S01]  /*1500*/  FMUL R27, R27, R27 ;  /* 0x0000001b1b1b7220 */ /* 0x000fe20000400000 */
[----:B------:R-:W-:Y:S01]  /*1510*/  FMUL R29, R26, R26 ;  /* 0x0000001a1a1d7220 */ /* 0x000fe20000400000 */
[----:B------:R-:W-:Y:S01]  /*1520*/  FMUL R23, R21, R21 ;  /* 0x0000001515177220 */ /* 0x000fe20000400000 */
[----:B------:R-:W-:Y:S01]  /*1530*/  FMUL R17, R17, R17 ;  /* 0x0000001111117220 */ /* 0x000fe20000400000 */
[----:B------:R-:W-:Y:S01]  /*1540*/  ISETP.GE.U32.AND.EX P0, PT, R14, RZ, PT, P0 ;  /* 0x000000ff0e00720c */ /* 0x000fe20003f06100 */
        /* <DEDUP_REMOVED lines=11> */
[----:B------:R-:W-:-:S04]  /*1600*/  FADD R9, R10, R9 ;  /* 0x000000090a097221 */ /* 0x000fc80000000000 */
[----:B------:R-:W-:Y:S01]  /*1610*/  FFMA R10, R18, R18, R9 ;  /* 0x00000012120a7223 */ /* 0x000fe20000000009 */
[----:B------:R-:W-:Y:S06]  /*1620*/  @!P0 BRA `(.L_x_104) ;  /* 0x00000008001c8947 */ /* 0x000fec0003800000 */
[----:B------:R-:W-:-:S04]  /*1630*/  IADD3 R13, P0, PT, R13, 0x1000, RZ ;  /* 0x000010000d0d7810 */ /* 0x000fc80007f1e0ff */
[----:B------:R-:W-:Y:S02]  /*1640*/  IADD3.X R15, PT, PT, RZ, R15, RZ, P0, !PT ;  /* 0x0000000fff0f7210 */ /* 0x000fe400007fe4ff */
[----:B------:R-:W-:-:S04]  /*1650*/  ISETP.GT.U32.AND P0, PT, R13, R11, PT ;  /* 0x0000000b0d00720c */ /* 0x000fc80003f04070 */
[----:B------:R-:W-:-:S13]  /*1660*/  ISETP.GT.U32.AND.EX P0, PT, R15, R12, PT, P0 ;  /* 0x0000000c0f00720c */ /* 0x000fda0003f04100 */
[----:B------:R-:W-:Y:S05]  /*1670*/  @!P0 BRA `(.L_x_105) ;  /* 0xfffffffc002c8947 */ /* 0x000fea000383ffff */
.L_x_103:
[----:B------:R-:W-:Y:S01]  /*1680*/  IMAD.IADD R2, R0, 0x1, -R13 ;  /* 0x0000000100027824 */ /* 0x000fe200078e0a0d */
[----:B------:R-:W-:Y:S01]  /*1690*/  ISETP.GE.U32.AND P1, PT, R13, R0, PT ;  /* 0x000000000d00720c */ /* 0x000fe20003f26070 */
[----:B------:R-:W-:Y:S03]  /*16a0*/  BSSY.RECONVERGENT B1, `(.L_x_104) ;  /* 0x000007f000017945 */ /* 0x000fe60003800200 */
[----:B------:R-:W-:-:S04]  /*16b0*/  ISETP.GE.AND P0, PT, R5, R2, PT ;  /* 0x000000020500720c */ /* 0x000fc80003f06270 */
[----:B------:R-:W-:-:S13]  /*16c0*/  ISETP.GE.U32.OR.EX P0, PT, R15, R4, P0, P1 ;  /* 0x000000040f00720c */ /* 0x000fda0000706510 */
[----:B------:R-:W-:Y:S05]  /*16d0*/  @P0 BRA `(.L_x_106) ;  /* 0x0000000400ec0947 */ /* 0x000fea0003800000 */
[-C--:B------:R-:W-:Y:S01]  /*16e0*/  LOP3.LUT R2, RZ, R5.reuse, RZ, 0x33, !PT ;  /* 0x00000005ff027212 */ /* 0x080fe200078e33ff */
[----:B------:R-:W-:Y:S03]  /*16f0*/  BSSY.RECONVERGENT B2, `(.L_x_107) ;  /* 0x0000038000027945 */ /* 0x000fe60003800200 */
[----:B------:R-:W-:Y:S02]  /*1700*/  IADD3 R2, PT, PT, -R13, R0, R2 ;  /* 0x000000000d027210 */ /* 0x000fe40007ffe102 */
[----:B------:R-:W-:Y:S02]  /*1710*/  MOV R0, R5 ;  /* 0x0000000500007202 */ /* 0x000fe40000000f00 */
[C---:B------:R-:W-:Y:S02]  /*1720*/  ISETP.GE.U32.AND P1, PT, R2.reuse, 0xf00, PT ;  /* 0x00000f000200780c */ /* 0x040fe40003f26070 */
[----:B------:R-:W-:-:S04]  /*1730*/  LEA.HI R4, R2, 0x1, RZ, 0x18 ;  /* 0x0000000102047811 */ /* 0x000fc800078fc0ff */
[----:B------:R-:W-:-:S04]  /*1740*/  LOP3.LUT R22, R4, 0xf, RZ, 0xc0, !PT ;  /* 0x0000000f04167812 */ /* 0x000fc800078ec0ff */
[----:B------:R-:W-:-:S03]  /*1750*/  ISETP.NE.AND P0, PT, R22, RZ, PT ;  /* 0x000000ff1600720c */ /* 0x000fc60003f05270 */
[----:B------:R-:W-:Y:S10]  /*1760*/  @!P1 BRA `(.L_x_108) ;  /* 0x0000000000c09947 */ /* 0x000ff40003800000 */
[----:B------:R-:W0:Y:S01]  /*1770*/  LDCU.64 UR4, c[0x0][0x380] ;  /* 0x00007000ff0477ac */ /* 0x000e220008000a00 */
[----:B------:R-:W-:Y:S02]  /*1780*/  IADD3 R3, P1, PT, R5, R13, RZ ;  /* 0x0000000d05037210 */ /* 0x000fe40007f3e0ff */
[----:B------:R-:W-:Y:S02]  /*1790*/  LOP3.LUT R7, R4, 0x1fffff0, RZ, 0xc0, !PT ;  /* 0x01fffff004077812 */ /* 0x000fe400078ec0ff */
[----:B------:R-:W-:-:S03]  /*17a0*/  IADD3.X R0, PT, PT, RZ, R15, RZ, P1, !PT ;  /* 0x0000000fff007210 */ /* 0x000fc60000ffe4ff */
[----:B------:R-:W-:Y:S01]  /*17b0*/  IMAD.MOV R7, RZ, RZ, -R7 ;  /* 0x000000ffff077224 */ /* 0x000fe200078e0a07 */
[----:B0-----:R-:W-:-:S04]  /*17c0*/  LEA R2, P2, R3, UR4, 0x2 ;  /* 0x0000000403027c11 */ /* 0x001fc8000f8410ff */
[----:B------:R-:W-:Y:S02]  /*17d0*/  IADD3 R2, P1, PT, R2, 0x2000, RZ ;  /* 0x0000200002027810 */ /* 0x000fe40007f3e0ff */
[----:B------:R-:W-:Y:S02]  /*17e0*/  LEA.HI.X R3, R3, UR5, R0, 0x2, P2 ;  /* 0x0000000503037c11 */ /* 0x000fe400090f1400 */
[----:B------:R-:W-:Y:S02]  /*17f0*/  MOV R0, R5 ;  /* 0x0000000500007202 */ /* 0x000fe40000000f00 */
[----:B------:R-:W-:-:S07]  /*1800*/  IADD3.X R3, PT, PT, RZ, R3, RZ, P1, !PT ;  /* 0x00000003ff037210 */ /* 0x000fce0000ffe4ff */
.L_x_109:
        /* <DEDUP_REMOVED lines=16> */
[----:B------:R-:W-:Y:S01]  /*1910*/  IADD3 R7, PT, PT, R7, 0x10, RZ ;  /* 0x0000001007077810 */ /* 0x000fe20007ffe0ff */
[----:B------:R-:W-:-:S03]  /*1920*/  VIADD R0, R0, 0x1000 ;  /* 0x0000100000007836 */ /* 0x000fc60000000000 */
        /* <DEDUP_REMOVED lines=20> */
.L_x_108:
[----:B------:R-:W-:Y:S05]  /*1a70*/  BSYNC.RECONVERGENT B2 ;  /* 0x0000000000027941 */ /* 0x000fea0003800200 */
.L_x_107:
[----:B------:R-:W-:Y:S05]  /*1a80*/  @!P0 BRA `(.L_x_106) ;  /* 0x0000000400008947 */ /* 0x000fea0003800000 */
[----:B------:R-:W-:Y:S01]  /*1a90*/  ISETP.GE.U32.AND P0, PT, R22, 0x8, PT ;  /* 0x000000081600780c */ /* 0x000fe20003f06070 */
[----:B------:R-:W-:Y:S01]  /*1aa0*/  BSSY.RECONVERGENT B2, `(.L_x_110) ;  /* 0x000001a000027945 */ /* 0x000fe20003800200 */
[----:B------:R-:W-:-:S04]  /*1ab0*/  LOP3.LUT R9, R4, 0x7, RZ, 0xc0, !PT ;  /* 0x0000000704097812 */ /* 0x000fc800078ec0ff */
[----:B------:R-:W-:-:S07]  /*1ac0*/  ISETP.NE.AND P1, PT, R9, RZ, PT ;  /* 0x000000ff0900720c */ /* 0x000fce0003f25270 */
[----:B------:R-:W-:Y:S06]  /*1ad0*/  @!P0 BRA `(.L_x_111) ;  /* 0x0000000000588947 */ /* 0x000fec0003800000 */
[----:B------:R-:W0:Y:S01]  /*1ae0*/  LDCU.64 UR4, c[0x0][0x380] ;  /* 0x00007000ff0477ac */ /* 0x000e220008000a00 */
[----:B------:R-:W-:-:S04]  /*1af0*/  IADD3 R3, P0, PT, R0, R13, RZ ;  /* 0x0000000d00037210 */ /* 0x000fc80007f1e0ff */
[----:B------:R-:W-:Y:S02]  /*1b00*/  IADD3.X R6, PT, PT, RZ, R15, RZ, P0, !PT ;  /* 0x0000000fff067210 */ /* 0x000fe400007fe4ff */
        /* <DEDUP_REMOVED lines=10> */
[----:B------:R-:W-:Y:S01]  /*1bb0*/  IADD3 R0, PT, PT, R0, 0x800, RZ ;  /* 0x0000080000007810 */ /* 0x000fe20007ffe0ff */
        /* <DEDUP_REMOVED lines=8> */
.L_x_111:
[----:B------:R-:W-:Y:S05]  /*1c40*/  BSYNC.RECONVERGENT B2 ;  /* 0x0000000000027941 */ /* 0x000fea0003800200 */
.L_x_110:
        /* <DEDUP_REMOVED lines=14> */
[----:B------:R-:W5:Y:S01]  /*1d30*/  LDG.E R12, desc[UR6][R2.64+0xc00] ;  /* 0x000c0006020c7981 */ /* 0x000f62000c1e1900 */
[----:B------:R-:W-:-:S02]  /*1d40*/  VIADD R0, R0, 0x400 ;  /* 0x0000040000007836 */ /* 0x000fc40000000000 */
[----:B--2---:R-:W-:-:S04]  /*1d50*/  FFMA R7, R7, R7, R10 ;  /* 0x0000000707077223 */ /* 0x004fc8000000000a */
[----:B---3--:R-:W-:-:S04]  /*1d60*/  FFMA R7, R4, R4, R7 ;  /* 0x0000000404077223 */ /* 0x008fc80000000007 */
[----:B----4-:R-:W-:-:S04]  /*1d70*/  FFMA R7, R8, R8, R7 ;  /* 0x0000000808077223 */ /* 0x010fc80000000007 */
[----:B-----5:R-:W-:-:S07]  /*1d80*/  FFMA R10, R12, R12, R7 ;  /* 0x0000000c0c0a7223 */ /* 0x020fce0000000007 */
.L_x_113:
[----:B------:R-:W-:Y:S05]  /*1d90*/  BSYNC.RECONVERGENT B2 ;  /* 0x0000000000027941 */ /* 0x000fea0003800200 */
.L_x_112:
[----:B------:R-:W-:Y:S05]  /*1da0*/  @!P1 BRA `(.L_x_106) ;  /* 0x0000000000389947 */ /* 0x000fea0003800000 */
[----:B------:R-:W0:Y:S01]  /*1db0*/  LDCU.64 UR4, c[0x0][0x380] ;  /* 0x00007000ff0477ac */ /* 0x000e220008000a00 */
[----:B------:R-:W-:Y:S02]  /*1dc0*/  IADD3 R7, P0, PT, R0, R13, RZ ;  /* 0x0000000d00077210 */ /* 0x000fe40007f1e0ff */
[----:B------:R-:W-:Y:S02]  /*1dd0*/  IADD3 R0, PT, PT, -R6, RZ, RZ ;  /* 0x000000ff06007210 */ /* 0x000fe40007ffe1ff */
[----:B------:R-:W-:Y:S02]  /*1de0*/  IADD3.X R4, PT, PT, RZ, R15, RZ, P0, !PT ;  /* 0x0000000fff047210 */ /* 0x000fe400007fe4ff */
[----:B0-----:R-:W-:-:S04]  /*1df0*/  LEA R2, P1, R7, UR4, 0x2 ;  /* 0x0000000407027c11 */ /* 0x001fc8000f8210ff */
[----:B------:R-:W-:-:S09]  /*1e00*/  LEA.HI.X R7, R7, UR5, R4, 0x2, P1 ;  /* 0x0000000507077c11 */ /* 0x000fd200088f1404 */
.L_x_114:
[----:B------:R-:W-:-:S06]  /*1e10*/  MOV R3, R7 ;  /* 0x0000000700037202 */ /* 0x000fcc0000000f00 */
[----:B------:R0:W2:Y:S01]  /*1e20*/  LDG.E R3, desc[UR6][R2.64] ;  /* 0x0000000602037981 */ /* 0x0000a2000c1e1900 */
[----:B------:R-:W-:-:S05]  /*1e30*/  VIADD R0, R0, 0x1 ;  /* 0x0000000100007836 */ /* 0x000fca0000000000 */
[----:B------:R-:W-:Y:S02]  /*1e40*/  ISETP.NE.AND P0, PT, R0, RZ, PT ;  /* 0x000000ff0000720c */ /* 0x000fe40003f05270 */
[----:B0-----:R-:W-:-:S04]  /*1e50*/  IADD3 R2, P1, PT, R2, 0x400, RZ ;  /* 0x0000040002027810 */ /* 0x001fc80007f3e0ff */
[----:B------:R-:W-:Y:S01]  /*1e60*/  IADD3.X R7, PT, PT, RZ, R7, RZ, P1, !PT ;  /* 0x00000007ff077210 */ /* 0x000fe20000ffe4ff */
[----:B--2---:R-:W-:-:S06]  /*1e70*/  FFMA R10, R3, R3, R10 ;  /* 0x00000003030a7223 */ /* 0x004fcc000000000a */
[----:B------:R-:W-:Y:S05]  /*1e80*/  @P0 BRA `(.L_x_114) ;  /* 0xfffffffc00e00947 */ /* 0x000fea000383ffff */
.L_x_106:
[----:B------:R-:W-:Y:S05]  /*1e90*/  BSYNC.RECONVERGENT B1 ;  /* 0x0000000000017941 */ /* 0x000fea0003800200 */
.L_x_104:
[----:B------:R-:W0:Y:S01]  /*1ea0*/  S2R R6, SR_LANEID ;  /* 0x0000000000067919 */ /* 0x000e220000000000 */
[----:B------:R-:W-:Y:S02]  /*1eb0*/  MOV R3, R10 ;  /* 0x0000000a00037202 */ /* 0x000fe40000000f00 */
[----:B------:R-:W-:-:S03]  /*1ec0*/  ISETP.NE.AND P5, PT, R5, RZ, PT ;  /* 0x000000ff0500720c */ /* 0x000fc60003fa5270 */
        /* <DEDUP_REMOVED lines=29> */
[----:B------:R-:W0:Y:S04]  /*20a0*/  LDS R3, [UR4+0xc] ;  /* 0x00000c04ff037984 */ /* 0x000e280008000800 */
[----:B--2---:R-:W1:Y:S04]  /*20b0*/  LDS.128 R4, [UR4+0x10] ;  /* 0x00001004ff047984 */ /* 0x004e680008000c00 */
        /* <DEDUP_REMOVED lines=8> */
.L_x_102:
[----:B------:R-:W-:Y:S05]  /*2140*/  BSYNC.RECONVERGENT B0 ;  /* 0x0000000000007941 */ /* 0x000fea0003800200 */
.L_x_87:
[----:B------:R-:W-:Y:S05]  /*2150*/  @P5 EXIT ;  /* 0x000000000000594d */ /* 0x000fea0003800000 */
[----:B01----:R-:W0:Y:S01]  /*2160*/  LDC.64 R2, c[0x0][0x388] ;  /* 0x0000e200ff027b82 */ /* 0x003e220000000a00 */
[----:B------:R-:W1:Y:S02]  /*2170*/  LDCU UR4, c[0x0][0x39c] ;  /* 0x00007380ff0477ac */ /* 0x000e640008000800 */
[----:B-1----:R-:W-:-:S05]  /*2180*/  FADD R5, R8, UR4 ;  /* 0x0000000408057e21 */ /* 0x002fca0008000000 */
[----:B0-----:R-:W-:Y:S01]  /*2190*/  STG.E desc[UR6][R2.64], R5 ;  /* 0x0000000502007986 */ /* 0x001fe2000c101906 */
[----:B------:R-:W-:Y:S05]  /*21a0*/  EXIT ;  /* 0x000000000000794d */ /* 0x000fea0003800000 */
.L_x_115:
        /* <DEDUP_REMOVED lines=13> */
.L_x_238:


//--------------------- .text._ZN3cub18CUB_300001_SM_10006detail6reduce28DeviceReduceSingleTileKernelINS2_10policy_hubIfjN4cuda3std3__44plusIfEEE10Policy1000EPfSC_iS9_ffNS7_10__identityEEEvT0_T1_T2_T3_T4_T6_ --------------------------
	.section	.text._ZN3cub18CUB_300001_SM_10006detail6reduce28DeviceReduceSingleTileKernelINS2_10policy_hubIfjN4cuda3std3__44plusIfEEE10Policy1000EPfSC_iS9_ffNS7_10__identityEEEvT0_T1_T2_T3_T4_T6_,"ax",@progbits
	.align	128
        .global         _ZN3cub18CUB_300001_SM_10006detail6reduce28DeviceReduceSingleTileKernelINS2_10policy_hubIfjN4cuda3std3__44plusIfEEE10Policy1000EPfSC_iS9_ffNS7_10__identityEEEvT0_T1_T2_T3_T4_T6_
        .type           _ZN3cub18CUB_300001_SM_10006detail6reduce28DeviceReduceSingleTileKernelINS2_10policy_hubIfjN4cuda3std3__44plusIfEEE10Policy1000EPfSC_iS9_ffNS7_10__identityEEEvT0_T1_T2_T3_T4_T6_,@function
        .size           _ZN3cub18CUB_300001_SM_10006detail6reduce28DeviceReduceSingleTileKernelINS2_10policy_hubIfjN4cuda3std3__44plusIfEEE10Policy1000EPfSC_iS9_ffNS7_10__identityEEEvT0_T1_T2_T3_T4_T6_,(.L_x_239 - _ZN3cub18CUB_300001_SM_10006detail6reduce28DeviceReduceSingleTileKernelINS2_10policy_hubIfjN4cuda3std3__44plusIfEEE10Policy1000EPfSC_iS9_ffNS7_10__identityEEEvT0_T1_T2_T3_T4_T6_)
        .other          _ZN3cub18CUB_300001_SM_10006detail6reduce28DeviceReduceSingleTileKernelINS2_10policy_hubIfjN4cuda3std3__44plusIfEEE10Policy1000EPfSC_iS9_ffNS7_10__identityEEEvT0_T1_T2_T3_T4_T6_,@"STO_CUDA_ENTRY STV_DEFAULT"
_ZN3cub18CUB_300001_SM_10006detail6reduce28DeviceReduceSingleTileKernelINS2_10policy_hubIfjN4cuda3std3__44plusIfEEE10Policy1000EPfSC_iS9_ffNS7_10__identityEEEvT0_T1_T2_T3_T4_T6_:
.text._ZN3cub18CUB_300001_SM_10006detail6reduce28DeviceReduceSingleTileKernelINS2_10policy_hubIfjN4cuda3std3__44plusIfEEE10Policy1000EPfSC_iS9_ffNS7_10__identityEEEvT0_T1_T2_T3_T4_T6_:
        /* <DEDUP_REMOVED lines=13> */
.L_x_116:
        /* <DEDUP_REMOVED lines=16> */
.L_x_121:
[----:B------:R-:W-:Y:S05]  /*01d0*/  BSYNC.RECONVERGENT B1 ;  /* 0x0000000000017941 */ /* 0x000fea0003800200 */
.L_x_120:
        /* <DEDUP_REMOVED lines=16> */
.L_x_126:
        /* <DEDUP_REMOVED lines=9> */
.L_x_125:
[----:B------:R-:W-:Y:S05]  /*0370*/  BSYNC.RECONVERGENT B2 ;  /* 0x0000000000027941 */ /* 0x000fea0003800200 */
.L_x_124:
        /* <DEDUP_REMOVED lines=8> */
.L_x_129:
        /* <DEDUP_REMOVED lines=43> */
.L_x_128:
[----:B------:R-:W-:Y:S05]  /*06b0*/  BSYNC.RECONVERGENT B2 ;  /* 0x0000000000027941 */ /* 0x000fea0003800200 */
.L_x_127:
        /* <DEDUP_REMOVED lines=26> */
.L_x_131:
[----:B------:R-:W-:Y:S05]  /*0860*/  BSYNC.RECONVERGENT B2 ;  /* 0x0000000000027941 */ /* 0x000fea0003800200 */
.L_x_130:
        /* <DEDUP_REMOVED lines=12> */
.L_x_123:
[----:B------:R-:W-:Y:S05]  /*0930*/  BSYNC.RECONVERGENT B1 ;  /* 0x0000000000017941 */ /* 0x000fea0003800200 */
.L_x_122:
        /* <DEDUP_REMOVED lines=10> */
[----:B------:R-:W1:Y:S06]  /*09e0*/  SHFL.DOWN PT, R3, R0, 0x2, 0x1f ;  /* 0x08401f0000037f89 */ /* 0x000e6c00000e0000 */
[----:B------:R-:W2:Y:S01]  /*09f0*/  @!P1 S2R R6, SR_CgaCtaId ;  /* 0x0000000000069919 */ /* 0x000ea20000008800 */
[----:B0-----:R-:W-:Y:S02]  /*0a00*/  @!P1 MOV R5, 0x400 ;  /* 0x0000040000059802 */ /* 0x001fe40000000f00 */
[----:B------:R-:W-:-:S04]  /*0a10*/  @!P1 SHF.R.U32.HI R4, RZ, 0x3, R2 ;  /* 0x00000003ff049819 */ /* 0x000fc80000011602 */
[----:B------:R-:W-:Y:S01]  /*0a20*/  @!P1 LOP3.LUT R4, R4, 0x7c, RZ, 0xc0, !PT ;  /* 0x0000007c04049812 */ /* 0x000fe200078ec0ff */
[----:B-1----:R-:W-:Y:S01]  /*0a30*/  @!P0 FADD R0, R0, R3 ;  /* 0x0000000300008221 */ /* 0x002fe20000000000 */
[----:B------:R-:W-:-:S04]  /*0a40*/  ISETP.GT.AND P0, PT, R8, 0x1b, PT ;  /* 0x0000001b0800780c */ /* 0x000fc80003f04270 */
[----:B------:R-:W0:Y:S01]  /*0a50*/  SHFL.DOWN PT, R3, R0, 0x4, 0x1f ;  /* 0x08801f0000037f89 */ /* 0x000e2200000e0000 */
[----:B--2---:R-:W-:-:S04]  /*0a60*/  @!P1 LEA R5, R6, R5, 0x18 ;  /* 0x0000000506059211 */ /* 0x004fc800078ec0ff */
        /* <DEDUP_REMOVED lines=16> */
[----:B0-----:R-:W0:Y:S04]  /*0b70*/  LDS.128 R4, [UR4+0x10] ;  /* 0x00001004ff047984 */ /* 0x001e280008000c00 */
[----:B------:R-:W1:Y:S04]  /*0b80*/  LDS.128 R12, [UR4+0x20] ;  /* 0x00002004ff0c7984 */ /* 0x000e680008000c00 */
[----:B------:R-:W2:Y:S04]  /*0b90*/  LDS.128 R8, [UR4+0x30] ;  /* 0x00003004ff087984 */ /* 0x000ea80008000c00 */
[----:B------:R-:W3:Y:S01]  /*0ba0*/  LDS.128 R16, [UR4+0x40] ;  /* 0x00004004ff107984 */ /* 0x000ee20008000c00 */
[----:B0-----:R-:W-:-:S04]  /*0bb0*/  FADD R5, R0, R5 ;  /* 0x0000000500057221 */ /* 0x001fc80000000000 */
[----:B------:R-:W-:-:S04]  /*0bc0*/  FADD R6, R5, R6 ;  /* 0x0000000605067221 */ /* 0x000fc80000000000 */
[----:B------:R-:W-:-:S04]  /*0bd0*/  FADD R7, R6, R7 ;  /* 0x0000000706077221 */ /* 0x000fc80000000000 */
[----:B-1----:R-:W-:-:S04]  /*0be0*/  FADD R12, R7, R12 ;  /* 0x0000000c070c7221 */ /* 0x002fc80000000000 */
[----:B------:R-:W-:-:S04]  /*0bf0*/  FADD R13, R12, R13 ;  /* 0x0000000d0c0d7221 */ /* 0x000fc80000000000 */
[----:B------:R-:W-:-:S04]  /*0c00*/  FADD R14, R13, R14 ;  /* 0x0000000e0d0e7221 */ /* 0x000fc80000000000 */
[----:B------:R-:W-:-:S04]  /*0c10*/  FADD R15, R14, R15 ;  /* 0x0000000f0e0f7221 */ /* 0x000fc80000000000 */
[----:B--2---:R-:W-:-:S04]  /*0c20*/  FADD R8, R15, R8 ;  /* 0x000000080f087221 */ /* 0x004fc80000000000 */
[----:B------:R-:W-:-:S04]  /*0c30*/  FADD R9, R8, R9 ;  /* 0x0000000908097221 */ /* 0x000fc80000000000 */
[----:B------:R-:W-:-:S04]  /*0c40*/  FADD R10, R9, R10 ;  /* 0x0000000a090a7221 */ /* 0x000fc80000000000 */
[----:B------:R-:W-:-:S04]  /*0c50*/  FADD R11, R10, R11 ;  /* 0x0000000b0a0b7221 */ /* 0x000fc80000000000 */
[----:B---3--:R-:W-:-:S04]  /*0c60*/  FADD R16, R11, R16 ;  /* 0x000000100b107221 */ /* 0x008fc80000000000 */
[----:B------:R-:W-:-:S04]  /*0c70*/  FADD R17, R16, R17 ;  /* 0x0000001110117221 */ /* 0x000fc80000000000 */
[----:B------:R-:W-:-:S04]  /*0c80*/  FADD R18, R17, R18 ;  /* 0x0000001211127221 */ /* 0x000fc80000000000 */
[----:B------:R-:W-:Y:S01]  /*0c90*/  FADD R0, R18, R19 ;  /* 0x0000001312007221 */ /* 0x000fe20000000000 */
[----:B------:R-:W-:Y:S06]  /*0ca0*/  BRA `(.L_x_133) ;  /* 0x0000003400707947 */ /* 0x000fec0003800000 */
.L_x_132:
        /* <DEDUP_REMOVED lines=23> */
[-C--:B------:R-:W-:Y:S02]  /*0e20*/  ISETP.GT.AND P0, PT, R5, R4.reuse, PT ;  /* 0x000000040500720c */ /* 0x080fe40003f04270 */
[----:B------:R-:W-:Y:S02]  /*0e30*/  IADD3 R5, PT, PT, R9, 0x10, RZ ;  /* 0x0000001009057810 */ /* 0x000fe40007ffe0ff */
        /* <DEDUP_REMOVED lines=20> */
[----:B------:R-:W0:Y:S04]  /*0f80*/  LDS.128 R16, [UR4+0x10] ;  /* 0x00001004ff107984 */ /* 0x000e280008000c00 */
[----:B----4-:R-:W1:Y:S04]  /*0f90*/  LDS.128 R4, [UR4+0x20] ;  /* 0x00002004ff047984 */ /* 0x010e680008000c00 */
[----:B------:R-:W2:Y:S04]  /*0fa0*/  LDS.128 R8, [UR4+0x30] ;  /* 0x00003004ff087984 */ /* 0x000ea80008000c00 */
[----:B------:R-:W3:Y:S01]  /*0fb0*/  LDS.128 R12, [UR4+0x40] ;  /* 0x00004004ff0c7984 */ /* 0x000ee20008000c00 */
[----:B0-----:R-:W-:Y:S01]  /*0fc0*/  @P2 FADD R0, R0, R17 ;  /* 0x0000001100002221 */ /* 0x001fe20000000000 */
[----:B------:R-:W-:-:S03]  /*0fd0*/  ISETP.GT.AND P2, PT, R3, 0x80, PT ;  /* 0x000000800300780c */ /* 0x000fc60003f44270 */
[----:B------:R-:W-:Y:S01]  /*0fe0*/  @P3 FADD R0, R0, R18 ;  /* 0x0000001200003221 */ /* 0x000fe20000000000 */
[----:B------:R-:W-:-:S03]  /*0ff0*/  ISETP.GT.AND P3, PT, R3, 0xa0, PT ;  /* 0x000000a00300780c */ /* 0x000fc60003f64270 */
[----:B------:R-:W-:Y:S01]  /*1000*/  @P1 FADD R0, R0, R19 ;  /* 0x0000001300001221 */ /* 0x000fe20000000000 */
[----:B------:R-:W-:-:S05]  /*1010*/  ISETP.GT.AND P1, PT, R3, 0xe0, PT ;  /* 0x000000e00300780c */ /* 0x000fca0003f24270 */
[----:B-1----:R-:W-:Y:S01]  /*1020*/  @P2 FADD R0, R0, R4 ;  /* 0x0000000400002221 */ /* 0x002fe20000000000 */
[----:B------:R-:W-:-:S03]  /*1030*/  ISETP.GT.AND P2, PT, R3, 0x100, PT ;  /* 0x000001000300780c */ /* 0x000fc60003f44270 */
[----:B------:R-:W-:Y:S01]  /*1040*/  @P3 FADD R0, R0, R5 ;  /* 0x0000000500003221 */ /* 0x000fe20000000000 */
[----:B------:R-:W-:-:S03]  /*1050*/  ISETP.GT.AND P3, PT, R3, 0x120, PT ;  /* 0x000001200300780c */ /* 0x000fc60003f64270 */
[----:B------:R-:W-:Y:S01]  /*1060*/  @P4 FADD R0, R0, R6 ;  /* 0x0000000600004221 */ /* 0x000fe20000000000 */
[----:B------:R-:W-:-:S03]  /*1070*/  ISETP.GT.AND P4, PT, R3, 0x140, PT ;  /* 0x000001400300780c */ /* 0x000fc60003f84270 */
[----:B------:R-:W-:Y:S01]  /*1080*/  @P1 FADD R0, R0, R7 ;  /* 0x0000000700001221 */ /* 0x000fe20000000000 */
[----:B------:R-:W-:-:S03]  /*1090*/  ISETP.GT.AND P1, PT, R3, 0x160, PT ;  /* 0x000001600300780c */ /* 0x000fc60003f24270 */
[----:B--2---:R-:W-:Y:S01]  /*10a0*/  @P2 FADD R0, R0, R8 ;  /* 0x0000000800002221 */ /* 0x004fe20000000000 */
[----:B------:R-:W-:-:S03]  /*10b0*/  ISETP.GT.AND P2, PT, R3, 0x180, PT ;  /* 0x000001800300780c */ /* 0x000fc60003f44270 */
[----:B------:R-:W-:Y:S01]  /*10c0*/  @P3 FADD R0, R0, R9 ;  /* 0x0000000900003221 */ /* 0x000fe20000000000 */
[----:B------:R-:W-:-:S03]  /*10d0*/  ISETP.GT.AND P3, PT, R3, 0x1a0, PT ;  /* 0x000001a00300780c */ /* 0x000fc60003f64270 */
[----:B------:R-:W-:Y:S01]  /*10e0*/  @P4 FADD R0, R0, R10 ;  /* 0x0000000a00004221 */ /* 0x000fe20000000000 */
[----:B------:R-:W-:-:S03]  /*10f0*/  ISETP.GT.AND P4, PT, R3, 0x1c0, PT ;  /* 0x000001c00300780c */ /* 0x000fc60003f84270 */
[----:B------:R-:W-:Y:S01]  /*1100*/  @P1 FADD R0, R0, R11 ;  /* 0x0000000b00001221 */ /* 0x000fe20000000000 */
[----:B------:R-:W-:-:S03]  /*1110*/  ISETP.GT.AND P1, PT, R3, 0x1e0, PT ;  /* 0x000001e00300780c */ /* 0x000fc60003f24270 */
[----:B---3--:R-:W-:-:S04]  /*1120*/  @P2 FADD R0, R0, R12 ;  /* 0x0000000c00002221 */ /* 0x008fc80000000000 */
[----:B------:R-:W-:-:S04]  /*1130*/  @P3 FADD R0, R0, R13 ;  /* 0x0000000d00003221 */ /* 0x000fc80000000000 */
[----:B------:R-:W-:-:S04]  /*1140*/  @P4 FADD R0, R0, R14 ;  /* 0x0000000e00004221 */ /* 0x000fc80000000000 */
[----:B------:R-:W-:Y:S01]  /*1150*/  @P1 FADD R0, R0, R15 ;  /* 0x0000000f00001221 */ /* 0x000fe20000000000 */
[----:B------:R-:W-:Y:S06]  /*1160*/  BRA `(.L_x_133) ;  /* 0x0000003000407947 */ /* 0x000fec0003800000 */
.L_x_119:
[----:B------:R-:W0:Y:S01]  /*1170*/  S2R R2, SR_TID.X ;  /* 0x0000000000027919 */ /* 0x000e220000002100 */
[----:B------:R-:W1:Y:S01]  /*1180*/  LDC.64 R4, c[0x0][0x380] ;  /* 0x0000e000ff047b82 */ /* 0x000e620000000a00 */
[----:B0-----:R-:W-:-:S05]  /*1190*/  SHF.L.U32 R7, R2, 0x1, RZ ;  /* 0x0000000102077819 */ /* 0x001fca00000006ff */
[----:B-1----:R-:W-:-:S05]  /*11a0*/  IMAD.WIDE.U32 R4, R7, 0x4, R4 ;  /* 0x0000000407047825 */ /* 0x002fca00078e0004 */
[----:B------:R-:W2:Y:S04]  /*11b0*/  LDG.E.64.CONSTANT R14, desc[UR6][R4.64] ;  /* 0x00000006040e7981 */ /* 0x000ea8000c1e9b00 */
[----:B------:R-:W3:Y:S04]  /*11c0*/  LDG.E.64.CONSTANT R16, desc[UR6][R4.64+0x1000] ;  /* 0x0010000604107981 */ /* 0x000ee8000c1e9b00 */
[----:B------:R-:W4:Y:S04]  /*11d0*/  LDG.E.64.CONSTANT R18, desc[UR6][R4.64+0x2000] ;  /* 0x0020000604127981 */ /* 0x000f28000c1e9b00 */
[----:B------:R-:W5:Y:S04]  /*11e0*/  LDG.E.64.CONSTANT R20, desc[UR6][R4.64+0x3000] ;  /* 0x0030000604147981 */ /* 0x000f68000c1e9b00 */
[----:B------:R-:W5:Y:S04]  /*11f0*/  LDG.E.64.CONSTANT R12, desc[UR6][R4.64+0x4000] ;  /* 0x00400006040c7981 */ /* 0x000f68000c1e9b00 */
[----:B------:R-:W5:Y:S04]  /*1200*/  LDG.E.64.CONSTANT R10, desc[UR6][R4.64+0x5000] ;  /* 0x00500006040a7981 */ /* 0x000f68000c1e9b00 */
[----:B------:R-:W5:Y:S04]  /*1210*/  LDG.E.64.CONSTANT R6, desc[UR6][R4.64+0x6000] ;  /* 0x0060000604067981 */ /* 0x000f68000c1e9b00 */
[----:B------:R-:W5:Y:S01]  /*1220*/  LDG.E.64.CONSTANT R8, desc[UR6][R4.64+0x7000] ;  /* 0x0070000604087981 */ /* 0x000f62000c1e9b00 */
[----:B------:R-:W-:Y:S01]  /*1230*/  ISETP.GE.U32.AND P0, PT, R3, 0x4000, PT ;  /* 0x000040000300780c */ /* 0x000fe20003f06070 */
[----:B--2---:R-:W-:Y:S01]  /*1240*/  FADD R14, R14, R15 ;  /* 0x0000000f0e0e7221 */ /* 0x004fe20000000000 */
[----:B---3--:R-:W-:Y:S01]  /*1250*/  FADD R17, R16, R17 ;  /* 0x0000001110117221 */ /* 0x008fe20000000000 */
[----:B----4-:R-:W-:-:S03]  /*1260*/  FADD R18, R18, R19 ;  /* 0x0000001312127221 */ /* 0x010fc60000000000 */
[----:B------:R-:W-:Y:S01]  /*1270*/  FADD R14, R14, R17 ;  /* 0x000000110e0e7221 */ /* 0x000fe20000000000 */
[----:B-----5:R-:W-:Y:S01]  /*1280*/  FADD R21, R20, R21 ;  /* 0x0000001514157221 */ /* 0x020fe20000000000 */
[----:B------:R-:W-:Y:S02]  /*1290*/  HFMA2 R20, -RZ, RZ, 0, 0.0078125 ;  /* 0x00002000ff147431 */ /* 0x000fe400000001ff */
[----:B------:R-:W-:Y:S01]  /*12a0*/  FADD R12, R12, R13 ;  /* 0x0000000d0c0c7221 */ /* 0x000fe20000000000 */
[----:B------:R-:W-:Y:S01]  /*12b0*/  FADD R21, R18, R21 ;  /* 0x0000001512157221 */ /* 0x000fe20000000000 */
[----:B------:R-:W-:-:S03]  /*12c0*/  FADD R11, R10, R11 ;  /* 0x0000000b0a0b7221 */ /* 0x000fc60000000000 */
[----:B------:R-:W-:Y:S01]  /*12d0*/  FADD R14, R14, R21 ;  /* 0x000000150e0e7221 */ /* 0x000fe20000000000 */
[----:B------:R-:W-:Y:S01]  /*12e0*/  FADD R6, R6, R7 ;  /* 0x0000000706067221 */ /* 0x000fe20000000000 */
[----:B------:R-:W-:Y:S01]  /*12f0*/  FADD R11, R12, R11 ;  /* 0x0000000b0c0b7221 */ /* 0x000fe20000000000 */
[----:B------:R-:W-:-:S04]  /*1300*/  FADD R9, R8, R9 ;  /* 0x0000000908097221 */ /* 0x000fc80000000000 */
[----:B------:R-:W-:-:S04]  /*1310*/  FADD R6, R6, R9 ;  /* 0x0000000906067221 */ /* 0x000fc80000000000 */
[----:B------:R-:W-:-:S04]  /*1320*/  FADD R11, R11, R6 ;  /* 0x000000060b0b7221 */ /* 0x000fc80000000000 */
[----:B------:R-:W-:Y:S01]  /*1330*/  FADD R0, R14, R11 ;  /* 0x0000000b0e007221 */ /* 0x000fe20000000000 */
[----:B------:R-:W-:Y:S06]  /*1340*/  @!P0 BRA `(.L_x_134) ;  /* 0x00000000008c8947 */ /* 0x000fec0003800000 */
[----:B------:R-:W0:Y:S01]  /*1350*/  LDC R24, c[0x0][0x390] ;  /* 0x0000e400ff187b82 */ /* 0x000e220000000800 */
[----:B------:R-:W-:Y:S02]  /*1360*/  IADD3 R21, PT, PT, R3, -0x2000, RZ ;  /* 0xffffe00003157810 */ /* 0x000fe40007ffe0ff */
[----:B------:R-:W-:-:S07]  /*1370*/  MOV R20, 0x2000 ;  /* 0x0000200000147802 */ /* 0x000fce0000000f00 */
.L_x_136:
[----:B------:R-:W-:-:S05]  /*1380*/  IMAD.WIDE R26, R20, 0x4, R4 ;  /* 0x00000004141a7825 */ /* 0x000fca00078e0204 */
[----:B------:R-:W2:Y:S04]  /*1390*/  LDG.E.64.CONSTANT R14, desc[UR6][R26.64+0x6000] ;  /* 0x006000061a0e7981 */ /* 0x000ea8000c1e9b00 */
[----:B------:R-:W2:Y:S04]  /*13a0*/  LDG.E.64.CONSTANT R6, desc[UR6][R26.64+0x7000] ;  /* 0x007000061a067981 */ /* 0x000ea8000c1e9b00 */
[----:B------:R-:W3:Y:S04]  /*13b0*/  LDG.E.64.CONSTANT R22, desc[UR6][R26.64] ;  /* 0x000000061a167981 */ /* 0x000ee8000c1e9b00 */
[----:B------:R-:W4:Y:S04]  /*13c0*/  LDG.E.64.CONSTANT R18, desc[UR6][R26.64+0x1000] ;  /* 0x001000061a127981 */ /* 0x000f28000c1e9b00 */
[----:B------:R-:W5:Y:S04]  /*13d0*/  LDG.E.64.CONSTANT R16, desc[UR6][R26.64+0x2000] ;  /* 0x002000061a107981 */ /* 0x000f68000c1e9b00 */
[----:B------:R-:W5:Y:S04]  /*13e0*/  LDG.E.64.CONSTANT R12, desc[UR6][R26.64+0x3000] ;  /* 0x003000061a0c7981 */ /* 0x000f68000c1e9b00 */
[----:B------:R-:W5:Y:S04]  /*13f0*/  LDG.E.64.CONSTANT R10, desc[UR6][R26.64+0x4000] ;  /* 0x004000061a0a7981 */ /* 0x000f68000c1e9b00 */
[----:B------:R-:W5:Y:S01]  /*1400*/  LDG.E.64.CONSTANT R8, desc[UR6][R26.64+0x5000] ;  /* 0x005000061a087981 */ /* 0x000f62000c1e9b00 */
[----:B0-----:R-:W-:Y:S01]  /*1410*/  MOV R3, R24 ;  /* 0x0000001800037202 */ /* 0x001fe20000000f00 */
[----:B--2---:R-:W-:-:S03]  /*1420*/  FADD R15, R15, R6 ;  /* 0x000000060f0f7221 */ /* 0x004fc60000000000 */
[----:B------:R-:W-:Y:S01]  /*1430*/  IADD3 R6, PT, PT, -R20, R3, RZ ;  /* 0x0000000314067210 */ /* 0x000fe20007ffe1ff */
[----:B---3--:R-:W-:-:S03]  /*1440*/  FADD R0, R22, R0 ;  /* 0x0000000016007221 */ /* 0x008fc60000000000 */
[----:B------:R-:W-:Y:S01]  /*1450*/  ISETP.GE.AND P0, PT, R6, 0x2000, PT ;  /* 0x000020000600780c */ /* 0x000fe20003f06270 */
[----:B----4-:R-:W-:Y:S01]  /*1460*/  FADD R23, R23, R18 ;  /* 0x0000001217177221 */ /* 0x010fe20000000000 */
[----:B-----5:R-:W-:Y:S01]  /*1470*/  FADD R18, R19, R16 ;  /* 0x0000001013127221 */ /* 0x020fe20000000000 */
[----:B------:R-:W-:Y:S01]  /*1480*/  FADD R17, R17, R12 ;  /* 0x0000000c11117221 */ /* 0x000fe20000000000 */
[----:B------:R-:W-:Y:S01]  /*1490*/  FADD R12, R13, R10 ;  /* 0x0000000a0d0c7221 */ /* 0x000fe20000000000 */
[----:B------:R-:W-:Y:S01]  /*14a0*/  FADD R11, R11, R8 ;  /* 0x000000080b0b7221 */ /* 0x000fe20000000000 */
[----:B------:R-:W-:Y:S01]  /*14b0*/  FADD R8, R9, R14 ;  /* 0x0000000e09087221 */ /* 0x000fe20000000000 */
[----:B------:R-:W-:Y:S01]  /*14c0*/  FADD R0, R0, R23 ;  /* 0x0000001700007221 */ /* 0x000fe20000000000 */
[----:B------:R-:W-:Y:S01]  /*14d0*/  FADD R17, R18, R17 ;  /* 0x0000001112117221 */ /* 0x000fe20000000000 */
[----:B------:R-:W-:Y:S01]  /*14e0*/  FADD R11, R12, R11 ;  /* 0x0000000b0c0b7221 */ /* 0x000fe20000000000 */
[----:B------:R-:W-:-:S02]  /*14f0*/  FADD R8, R8, R15 ;  /* 0x0000000f08087221 */ /* 0x000fc40000000000 */
[----:B------:R-:W-:Y:S02]  /*1500*/  FADD R0, R0, R17 ;  /* 0x0000001100007221 */ /* 0x000fe40000000000 */
[----:B------:R-:W-:-:S04]  /*1510*/  FADD R11, R11, R8 ;  /* 0x000000080b0b7221 */ /* 0x000fc80000000000 */
[----:B------:R-:W-:-:S04]  /*1520*/  FADD R11, R0, R11 ;  /* 0x0000000b000b7221 */ /* 0x000fc80000000000 */
[----:B------:R-:W-:Y:S01]  /*1530*/  FADD R0, R7, R11 ;  /* 0x0000000b07007221 */ /* 0x000fe20000000000 */
[----:B------:R-:W-:Y:S06]  /*1540*/  @!P0 BRA `(.L_x_135) ;  /* 0x0000000800308947 */ /* 0x000fec0003800000 */
[----:B------:R-:W-:-:S04]  /*1550*/  IADD3 R20, PT, PT, R20, 0x2000, RZ ;  /* 0x0000200014147810 */ /* 0x000fc80007ffe0ff */
[----:B------:R-:W-:-:S13]  /*1560*/  ISETP.GT.AND P0, PT, R20, R21, PT ;  /* 0x000000151400720c */ /* 0x000fda0003f04270 */
[----:B------:R-:W-:Y:S05]  /*1570*/  @!P0 BRA `(.L_x_136) ;  /* 0xfffffffc00808947 */ /* 0x000fea000383ffff */
.L_x_134:
        /* <DEDUP_REMOVED lines=20> */
.L_x_140:
        /* <DEDUP_REMOVED lines=8> */
.L_x_139:
[----:B------:R-:W-:Y:S05]  /*1740*/  BSYNC.RECONVERGENT B2 ;  /* 0x0000000000027941 */ /* 0x000fea0003800200 */
.L_x_138:
[----:B------:R-:W-:Y:S05]  /*1750*/  @!P1 BRA `(.L_x_137) ;  /* 0x0000000400a89947 */ /* 0x000fea0003800000 */
[----:B------:R-:W0:Y:S01]  /*1760*/  LDCU.64 UR4, c[0x0][0x380] ;  /* 0x00007000ff0477ac */ /* 0x000e220008000a00 */
[----:B------:R-:W-:Y:S01]  /*1770*/  IADD3 R5, PT, PT, R11, -R10, RZ ;  /* 0x8000000a0b057210 */ /* 0x000fe20007ffe0ff */
[----:B------:R-:W-:Y:S01]  /*1780*/  BSSY.RECONVERGENT B2, `(.L_x_141) ;  /* 0x000003b000027945 */ /* 0x000fe20003800200 */
[----:B------:R-:W-:Y:S02]  /*1790*/  IADD3 R3, P0, PT, R10, R20, RZ ;  /* 0x000000140a037210 */ /* 0x000fe40007f1e0ff */
[----:B------:R-:W-:Y:S02]  /*17a0*/  ISETP.GT.AND P1, PT, R5, 0x1800, PT ;  /* 0x000018000500780c */ /* 0x000fe40003f24270 */
[----:B------:R-:W-:Y:S02]  /*17b0*/  IADD3.X R6, PT, PT, RZ, RZ, RZ, P0, !PT ;  /* 0x000000ffff067210 */ /* 0x000fe400007fe4ff */
[----:B0-----:R-:W-:-:S04]  /*17c0*/  LEA R4, P0, R3, UR4, 0x2 ;  /* 0x0000000403047c11 */ /* 0x001fc8000f8010ff */
[----:B------:R-:W-:Y:S02]  /*17d0*/  LEA.HI.X R3, R3, UR5, R6, 0x2, P0 ;  /* 0x0000000503037c11 */ /* 0x000fe400080f1406 */
[----:B------:R-:W-:-:S04]  /*17e0*/  IADD3 R4, P0, PT, R4, 0x1000, RZ ;  /* 0x0000100004047810 */ /* 0x000fc80007f1e0ff */
[----:B------:R-:W-:Y:S02]  /*17f0*/  IADD3.X R5, PT, PT, RZ, R3, RZ, P0, !PT ;  /* 0x00000003ff057210 */ /* 0x000fe400007fe4ff */
[----:B------:R-:W-:Y:S02]  /*1800*/  PLOP3.LUT P0, PT, PT, PT, PT, 0x80, 0x8 ;  /* 0x000000000008781c */ /* 0x000fe40003f0f070 */
[----:B------:R-:W-:Y:S01]  /*1810*/  IADD3 R3, PT, PT, R10, R20, RZ ;  /* 0x000000140a037210 */ /* 0x000fe20007ffe0ff */
[----:B------:R-:W-:Y:S10]  /*1820*/  @!P1 BRA `(.L_x_142) ;  /* 0x0000000000c09947 */ /* 0x000ff40003800000 */
[----:B------:R-:W-:Y:S02]  /*1830*/  PLOP3.LUT P0, PT, PT, PT, PT, 0x8, 0x80 ;  /* 0x000000000080781c */ /* 0x000fe40003f0e170 */
[----:B------:R-:W-:-:S11]  /*1840*/  IADD3 R13, PT, PT, R11, -0x1800, RZ ;  /* 0xffffe8000b0d7810 */ /* 0x000fd60007ffe0ff */
.L_x_143:
        /* <DEDUP_REMOVED lines=46> */
.L_x_142:
[----:B------:R-:W-:Y:S05]  /*1b30*/  BSYNC.RECONVERGENT B2 ;  /* 0x0000000000027941 */ /* 0x000fea0003800200 */
.L_x_141:
        /* <DEDUP_REMOVED lines=31> */
.L_x_145:
[----:B------:R-:W-:Y:S05]  /*1d30*/  BSYNC.RECONVERGENT B2 ;  /* 0x0000000000027941 */ /* 0x000fea0003800200 */
.L_x_144:
        /* <DEDUP_REMOVED lines=9> */
[----:B----4-:R-:W-:-:S04]  /*1dd0*/  FADD R0, R0, R3 ;  /* 0x0000000300007221 */ /* 0x010fc80000000000 */
[----:B--2---:R-:W-:-:S04]  /*1de0*/  FADD R0, R0, R9 ;  /* 0x0000000900007221 */ /* 0x004fc80000000000 */
[----:B---3--:R-:W-:-:S07]  /*1df0*/  FADD R0, R0, R11 ;  /* 0x0000000b00007221 */ /* 0x008fce0000000000 */
.L_x_137:
[----:B------:R-:W-:Y:S05]  /*1e00*/  BSYNC.RECONVERGENT B1 ;  /* 0x0000000000017941 */ /* 0x000fea0003800200 */
.L_x_135:
        /* <DEDUP_REMOVED lines=32> */
[----:B---3--:R-:W0:Y:S04]  /*2010*/  LDS.128 R4, [UR4+0x10] ;  /* 0x00001004ff047984 */ /* 0x008e280008000c00 */
        /* <DEDUP_REMOVED lines=19> */
.L_x_118:
        /* <DEDUP_REMOVED lines=12> */
.L_x_148:
[----:B------:R-:W-:Y:S05]  /*2210*/  BSYNC.RECONVERGENT B1 ;  /* 0x0000000000017941 */ /* 0x000fea0003800200 */
.L_x_147:
        /* <DEDUP_REMOVED lines=16> */
.L_x_153:
        /* <DEDUP_REMOVED lines=9> */
.L_x_152:
[----:B------:R-:W-:Y:S05]  /*23b0*/  BSYNC.RECONVERGENT B2 ;  /* 0x0000000000027941 */ /* 0x000fea0003800200 */
.L_x_151:
        /* <DEDUP_REMOVED lines=8> */
.L_x_156:
        /* <DEDUP_REMOVED lines=43> */
.L_x_155:
[----:B------:R-:W-:Y:S05]  /*26f0*/  BSYNC.RECONVERGENT B2 ;  /* 0x0000000000027941 */ /* 0x000fea0003800200 */
.L_x_154:
        /* <DEDUP_REMOVED lines=26> */
.L_x_158:
[----:B------:R-:W-:Y:S05]  /*28a0*/  BSYNC.RECONVERGENT B2 ;  /* 0x0000000000027941 */ /* 0x000fea0003800200 */
.L_x_157:
        /* <DEDUP_REMOVED lines=12> */
.L_x_150:
[----:B------:R-:W-:Y:S05]  /*2970*/  BSYNC.RECONVERGENT B1 ;  /* 0x0000000000017941 */ /* 0x000fea0003800200 */
.L_x_149:
[----:B------:R-:W-:Y:S02]  /*2980*/  ISETP.GE.AND P0, PT, R3, 0x200, PT ;  /* 0x000002000300780c */ /* 0x000fe40003f06270 */
[----:B0----5:R-:W-:-:S11]  /*2990*/  MOV R5, R0 ;  /* 0x0000000000057202 */ /* 0x021fd60000000f00 */
[----:B------:R-:W-:Y:S05]  /*29a0*/  @!P0 BRA `(.L_x_159) ;  /* 0x0000000000d08947 */ /* 0x000fea0003800000 */
[----:B------:R-:W0:Y:S01]  /*29b0*/  S2R R7, SR_LANEID ;  /* 0x0000000000077919 */ /* 0x000e220000000000 */
[----:B------:R-:W1:Y:S02]  /*29c0*/  SHFL.DOWN PT, R0, R5, 0x1, 0x1f ;  /* 0x08201f0005007f89 */ /* 0x000e6400000e0000 */
[----:B-1----:R-:W-:Y:S01]  /*29d0*/  FADD R0, R0, R5 ;  /* 0x0000000500007221 */ /* 0x002fe20000000000 */
[C---:B0-----:R-:W-:Y:S02]  /*29e0*/  ISETP.GT.AND P0, PT, R7.reuse, 0x1e, PT ;  /* 0x0000001e0700780c */ /* 0x041fe40003f04270 */
[----:B------:R-:W-:Y:S02]  /*29f0*/  ISETP.NE.AND P1, PT, R7, RZ, PT ;  /* 0x000000ff0700720c */ /* 0x000fe40003f25270 */
        /* <DEDUP_REMOVED lines=27> */
[----:B--2---:R-:W0:Y:S04]  /*2bb0*/  LDS.128 R4, [UR4+0x10] ;  /* 0x00001004ff047984 */ /* 0x004e280008000c00 */
        /* <DEDUP_REMOVED lines=19> */
.L_x_159:
[----:B------:R-:W0:Y:S01]  /*2cf0*/  S2R R4, SR_LANEID ;  /* 0x0000000000047919 */ /* 0x000e220000000000 */
[----:B------:R-:W-:-:S04]  /*2d00*/  LOP3.LUT R0, R2, 0x3e0, RZ, 0xc0, !PT ;  /* 0x000003e002007812 */ /* 0x000fc800078ec0ff */
[----:B------:R-:W-:Y:S02]  /*2d10*/  IADD3 R6, PT, PT, R0, 0x20, RZ ;  /* 0x0000002000067810 */ /* 0x000fe40007ffe0ff */
[----:B------:R-:W-:Y:S02]  /*2d20*/  LOP3.LUT R0, RZ, R0, RZ, 0x33, !PT ;  /* 0x00000000ff007212 */ /* 0x000fe400078e33ff */
[-C--:B------:R-:W-:Y:S02]  /*2d30*/  ISETP.GT.AND P0, PT, R6, R3.reuse, PT ;  /* 0x000000030600720c */ /* 0x080fe40003f04270 */
[----:B------:R-:W-:-:S04]  /*2d40*/  IADD3 R0, PT, PT, R0, R3, RZ ;  /* 0x0000000300007210 */ /* 0x000fc80007ffe0ff */
[----:B------:R-:W-:-:S05]  /*2d50*/  SEL R6, R0, 0x1f, P0 ;  /* 0x0000001f00067807 */ /* 0x000fca0000000000 */
[----:B------:R-:W1:Y:S01]  /*2d60*/  SHFL.DOWN PT, R0, R5, 0x1, R6 ;  /* 0x0820000005007989 */ /* 0x000e6200000e0006 */
[C---:B0-----:R-:W-:Y:S02]  /*2d70*/  ISETP.GE.AND P0, PT, R4.reuse, R6, PT ;  /* 0x000000060400720c */ /* 0x041fe40003f06270 */
[C---:B------:R-:W-:Y:S02]  /*2d80*/  IADD3 R7, PT, PT, R4.reuse, 0x2, RZ ;  /* 0x0000000204077810 */ /* 0x040fe40007ffe0ff */
[----:B------:R-:W-:-:S09]  /*2d90*/  ISETP.NE.AND P1, PT, R4, RZ, PT ;  /* 0x000000ff0400720c */ /* 0x000fd20003f25270 */
[----:B-1----:R-:W-:Y:S01]  /*2da0*/  @!P0 FADD R5, R0, R5 ;  /* 0x0000000500058221 */ /* 0x002fe20000000000 */
[-C--:B------:R-:W-:Y:S02]  /*2db0*/  ISETP.GT.AND P0, PT, R7, R6.reuse, PT ;  /* 0x000000060700720c */ /* 0x080fe40003f04270 */
[----:B------:R-:W-:Y:S01]  /*2dc0*/  IADD3 R7, PT, PT, R4, 0x4, RZ ;  /* 0x0000000404077810 */ /* 0x000fe20007ffe0ff */
[----:B------:R-:W0:Y:S01]  /*2dd0*/  @!P1 S2R R8, SR_CgaCtaId ;  /* 0x0000000000089919 */ /* 0x000e220000008800 */
        /* <DEDUP_REMOVED lines=31> */
[----:B-1----:R-:W1:Y:S04]  /*2fd0*/  LDS.128 R4, [UR4+0x20] ;  /* 0x00002004ff047984 */ /* 0x002e680008000c00 */
        /* <DEDUP_REMOVED lines=29> */
.L_x_146:
        /* <DEDUP_REMOVED lines=28> */
[----:B------:R-:W-:Y:S02]  /*3370*/  HFMA2 R11, -RZ, RZ, 0, 0.0078125 ;  /* 0x00002000ff0b7431 */ /* 0x000fe400000001ff */
[----:B------:R-:W-:-:S04]  /*3380*/  FADD R15, R14, R15 ;  /* 0x0000000f0e0f7221 */ /* 0x000fc80000000000 */
        /* <DEDUP_REMOVED lines=10> */
.L_x_162:
[----:B------:R-:W-:-:S05]  /*3430*/  IMAD.WIDE R2, R11, 0x4, R4 ;  /* 0x000000040b027825 */ /* 0x000fca00078e0204 */
        /* <DEDUP_REMOVED lines=15> */
[----:B------:R0:W5:Y:S02]  /*3530*/  LDG.E.CONSTANT R18, desc[UR6][R2.64+0x7800] ;  /* 0x0078000602127981 */ /* 0x000164000c1e9900 */
[----:B0-----:R-:W-:-:S04]  /*3540*/  MOV R3, R7 ;  /* 0x0000000700037202 */ /* 0x001fc80000000f00 */
[----:B------:R-:W-:-:S04]  /*3550*/  IADD3 R2, PT, PT, -R11, R3, RZ ;  /* 0x000000030b027210 */ /* 0x000fc80007ffe1ff */
[----:B------:R-:W-:Y:S01]  /*3560*/  ISETP.GE.AND P0, PT, R2, 0x2000, PT ;  /* 0x000020000200780c */ /* 0x000fe20003f06270 */
        /* <DEDUP_REMOVED lines=13> */
[----:B------:R-:W-:-:S04]  /*3640*/  FADD R15, R15, R12 ;  /* 0x0000000c0f0f7221 */ /* 0x000fc80000000000 */
[----:B------:R-:W-:-:S04]  /*3650*/  FADD R15, R0, R15 ;  /* 0x0000000f000f7221 */ /* 0x000fc80000000000 */
[----:B------:R-:W-:Y:S01]  /*3660*/  FADD R0, R18, R15 ;  /* 0x0000000f12007221 */ /* 0x000fe20000000000 */
[----:B------:R-:W-:Y:S06]  /*3670*/  @!P0 BRA `(.L_x_161) ;  /* 0x0000000800308947 */ /* 0x000fec0003800000 */
[----:B------:R-:W-:-:S04]  /*3680*/  IADD3 R11, PT, PT, R11, 0x2000, RZ ;  /* 0x000020000b0b7810 */ /* 0x000fc80007ffe0ff */
[----:B------:R-:W-:-:S13]  /*3690*/  ISETP.GT.AND P0, PT, R11, R6, PT ;  /* 0x000000060b00720c */ /* 0x000fda0003f04270 */
[----:B------:R-:W-:Y:S05]  /*36a0*/  @!P0 BRA `(.L_x_162) ;  /* 0xfffffffc00608947 */ /* 0x000fea000383ffff */
.L_x_160:
        /* <DEDUP_REMOVED lines=20> */
.L_x_166:
        /* <DEDUP_REMOVED lines=8> */
.L_x_165:
[----:B------:R-:W-:Y:S05]  /*3870*/  BSYNC.RECONVERGENT B2 ;  /* 0x0000000000027941 */ /* 0x000fea0003800200 */
.L_x_164:
        /* <DEDUP_REMOVED lines=16> */
.L_x_169:
        /* <DEDUP_REMOVED lines=46> */
.L_x_168:
[----:B------:R-:W-:Y:S05]  /*3c60*/  BSYNC.RECONVERGENT B2 ;  /* 0x0000000000027941 */ /* 0x000fea0003800200 */
.L_x_167:
        /* <DEDUP_REMOVED lines=31> */
.L_x_171:
[----:B------:R-:W-:Y:S05]  /*3e60*/  BSYNC.RECONVERGENT B2 ;  /* 0x0000000000027941 */ /* 0x000fea0003800200 */
.L_x_170:
        /* <DEDUP_REMOVED lines=12> */
.L_x_163:
[----:B------:R-:W-:Y:S05]  /*3f30*/  BSYNC.RECONVERGENT B1 ;  /* 0x0000000000017941 */ /* 0x000fea0003800200 */
.L_x_161:
        /* <DEDUP_REMOVED lines=50> */
[----:B------:R-:W-:-:S07]  /*4260*/  FADD R0, R18, R19 ;  /* 0x0000001312007221 */ /* 0x000fce0000000000 */
.L_x_133:
[----:B------:R-:W-:Y:S05]  /*4270*/  BSYNC.RECONVERGENT B0 ;  /* 0x0000000000007941 */ /* 0x000fea0003800200 */
.L_x_117:
[----:B------:R-:W-:Y:S05]  /*4280*/  @P0 EXIT ;  /* 0x000000000000094d */ /* 0x000fea0003800000 */
[----:B0-23--:R-:W0:Y:S01]  /*4290*/  LDC.64 R2, c[0x0][0x388] ;  /* 0x0000e200ff027b82 */ /* 0x00de220000000a00 */
[----:B------:R-:W4:Y:S02]  /*42a0*/  LDCU UR4, c[0x0][0x398] ;  /* 0x00007300ff0477ac */ /* 0x000f240008000800 */
[----:B----4-:R-:W-:-:S05]  /*42b0*/  FADD R5, R0, UR4 ;  /* 0x0000000400057e21 */ /* 0x010fca0008000000 */
[----:B0-----:R-:W-:Y:S01]  /*42c0*/  STG.E desc[UR6][R2.64], R5 ;  /* 0x0000000502007986 */ /* 0x001fe2000c101906 */
[----:B------:R-:W-:Y:S05]  /*42d0*/  EXIT ;  /* 0x000000000000794d */ /* 0x000fea0003800000 */
.L_x_172:
        /* <DEDUP_REMOVED lines=10> */
.L_x_239:


//--------------------- .text._ZN3cub18CUB_300001_SM_10006detail6reduce18DeviceReduceKernelINS2_10policy_hubIfjN4cuda3std3__44plusIfEEE10Policy1000EN6thrust24THRUST_300001_SM_1000_NS6detail15normal_iteratorINSD_10device_ptrIfEEEEjS9_f6squareIfEEEvT0_PT3_T1_NS0_13GridEvenShareISO_EET2_T4_ --------------------------
	.section	.text._ZN3cub18CUB_300001_SM_10006detail6reduce18DeviceReduceKernelINS2_10policy_hubIfjN4cuda3std3__44plusIfEEE10Policy1000EN6thrust24THRUST_300001_SM_1000_NS6detail15normal_iteratorINSD_10device_ptrIfEEEEjS9_f6squareIfEEEvT0_PT3_T1_NS0_13GridEvenShareISO_EET2_T4_,"ax",@progbits
	.align	128
        .global         _ZN3cub18CUB_300001_SM_10006detail6reduce18DeviceReduceKernelINS2_10policy_hubIfjN4cuda3std3__44plusIfEEE10Policy1000EN6thrust24THRUST_300001_SM_1000_NS6detail15normal_iteratorINSD_10device_ptrIfEEEEjS9_f6squareIfEEEvT0_PT3_T1_NS0_13GridEvenShareISO_EET2_T4_
        .type           _ZN3cub18CUB_300001_SM_10006detail6reduce18DeviceReduceKernelINS2_10policy_hubIfjN4cuda3std3__44plusIfEEE10Policy1000EN6thrust24THRUST_300001_SM_1000_NS6detail15normal_iteratorINSD_10device_ptrIfEEEEjS9_f6squareIfEEEvT0_PT3_T1_NS0_13GridEvenShareISO_EET2_T4_,@function
        .size           _ZN3cub18CUB_300001_SM_10006detail6reduce18DeviceReduceKernelINS2_10policy_hubIfjN4cuda3std3__44plusIfEEE10Policy1000EN6thrust24THRUST_300001_SM_1000_NS6detail15normal_iteratorINSD_10device_ptrIfEEEEjS9_f6squareIfEEEvT0_PT3_T1_NS0_13GridEvenShareISO_EET2_T4_,(.L_x_240 - _ZN3cub18CUB_300001_SM_10006detail6reduce18DeviceReduceKernelINS2_10policy_hubIfjN4cuda3std3__44plusIfEEE10Policy1000EN6thrust24THRUST_300001_SM_1000_NS6detail15normal_iteratorINSD_10device_ptrIfEEEEjS9_f6squareIfEEEvT0_PT3_T1_NS0_13GridEvenShareISO_EET2_T4_)
        .other          _ZN3cub18CUB_300001_SM_10006detail6reduce18DeviceReduceKernelINS2_10policy_hubIfjN4cuda3std3__44plusIfEEE10Policy1000EN6thrust24THRUST_300001_SM_1000_NS6detail15normal_iteratorINSD_10device_ptrIfEEEEjS9_f6squareIfEEEvT0_PT3_T1_NS0_13GridEvenShareISO_EET2_T4_,@"STO_CUDA_ENTRY STV_DEFAULT"
_ZN3cub18CUB_300001_SM_10006detail6reduce18DeviceReduceKernelINS2_10policy_hubIfjN4cuda3std3__44plusIfEEE10Policy1000EN6thrust24THRUST_300001_SM_1000_NS6detail15normal_iteratorINSD_10device_ptrIfEEEEjS9_f6squareIfEEEvT0_PT3_T1_NS0_13GridEvenShareISO_EET2_T4_:
.text._ZN3cub18CUB_300001_SM_10006detail6reduce18DeviceReduceKernelINS2_10policy_hubIfjN4cuda3std3__44plusIfEEE10Policy1000EN6thrust24THRUST_300001_SM_1000_NS6detail15normal_iteratorINSD_10device_ptrIfEEEEjS9_f6squareIfEEEvT0_PT3_T1_NS0_13GridEvenShareISO_EET2_T4_:
[----:B------:R-:W-:Y:S01]  /*0000*/  LDC R1, c[0x0][0x37c] ;  /* 0x0000df00ff017b82 */ /* 0x000fe20000000800 */
[----:B------:R-:W0:Y:S07]  /*0010*/  S2R R3, SR_CTAID.X ;  /* 0x0000000000037919 */ /* 0x000e2e0000002500 */
[----:B------:R-:W1:Y:S01]  /*0020*/  LDC.64 R8, c[0x0][0x3a8] ;  /* 0x0000ea00ff087b82 */ /* 0x000e620000000a00 */
[----:B------:R-:W2:Y:S01]  /*0030*/  LDCU.64 UR6, c[0x0][0x358] ;  /* 0x00006b00ff0677ac */ /* 0x000ea20008000a00 */
[----:B------:R-:W-:Y:S01]  /*0040*/  BSSY.RECONVERGENT B0, `(.L_x_173) ;  /* 0x000028b000007945 */ /* 0x000fe20003800200 */
[----:B-1----:R-:W-:Y:S01]  /*0050*/  SHF.L.U32 R11, R9, 0xd, RZ ;  /* 0x0000000d090b7819 */ /* 0x002fe200000006ff */
[----:B0-----:R-:W-:-:S05]  /*0060*/  IMAD R0, R3, -0x2000, R8 ;  /* 0xffffe00003007824 */ /* 0x001fca00078e0208 */
[----:B------:R-:W-:-:S13]  /*0070*/  ISETP.GT.U32.AND P0, PT, R0, 0x1fff, PT ;  /* 0x00001fff0000780c */ /* 0x000fda0003f04070 */
[----:B--2---:R-:W-:Y:S05]  /*0080*/  @P0 BRA `(.L_x_174) ;  /* 0x0000001000d80947 */ /* 0x004fea0003800000 */
[----:B------:R-:W0:Y:S01]  /*0090*/  S2R R2, SR_TID.X ;  /* 0x0000000000027919 */ /* 0x000e220000002100 */
[----:B------:R-:W-:Y:S01]  /*00a0*/  BSSY.RECONVERGENT B1, `(.L_x_175) ;  /* 0x000000b000017945 */ /* 0x000fe20003800200 */
[----:B------:R-:W-:Y:S01]  /*00b0*/  HFMA2 R14, -RZ, RZ, 0, 0 ;  /* 0x00000000ff0e7431 */ /* 0x000fe200000001ff */
[----:B0-----:R-:W-:Y:S02]  /*00c0*/  ISETP.GE.U32.AND P0, PT, R2, R0, PT ;  /* 0x000000000200720c */ /* 0x001fe40003f06070 */
[----:B------:R-:W-:-:S11]  /*00d0*/  MOV R4, R2 ;  /* 0x0000000200047202 */ /* 0x000fd60000000f00 */
[----:B------:R-:W-:Y:S05]  /*00e0*/  @P0 BRA `(.L_x_176) ;  /* 0x0000000000180947 */ /* 0x000fea0003800000 */
[----:B------:R-:W0:Y:S01]  /*00f0*/  LDC.64 R6, c[0x0][0x380] ;  /* 0x0000e000ff067b82 */ /* 0x000e220000000a00 */
[----:B------:R-:W-:-:S05]  /*0100*/  LEA R5, R3, R2, 0xd ;  /* 0x0000000203057211 */ /* 0x000fca00078e68ff */
[----:B0-----:R-:W-:-:S06]  /*0110*/  IMAD.WIDE.U32 R6, R5, 0x4, R6 ;  /* 0x0000000405067825 */ /* 0x001fcc00078e0006 */
[----:B------:R-:W2:Y:S01]  /*0120*/  LDG.E R6, desc[UR6][R6.64] ;  /* 0x0000000606067981 */ /* 0x000ea2000c1e1900 */
[----:B------:R-:W-:Y:S01]  /*0130*/  IADD3 R4, PT, PT, R2, 0x200, RZ ;  /* 0x0000020002047810 */ /* 0x000fe20007ffe0ff */
[----:B--2---:R-:W-:-:S07]  /*0140*/  FMUL R14, R6, R6 ;  /* 0x00000006060e7220 */ /* 0x004fce0000400000 */
.L_x_176:
[----:B------:R-:W-:Y:S05]  /*0150*/  BSYNC.RECONVERGENT B1 ;  /* 0x0000000000017941 */ /* 0x000fea0003800200 */
.L_x_175:
[----:B------:R-:W-:Y:S01]  /*0160*/  ISETP.GE.U32.AND P0, PT, R4, R0, PT ;  /* 0x000000000400720c */ /* 0x000fe20003f06070 */
[----:B------:R-:W-:-:S12]  /*0170*/  BSSY.RECONVERGENT B1, `(.L_x_177) ;  /* 0x00000a5000017945 */ /* 0x000fd80003800200 */
[----:B------:R-:W-:Y:S05]  /*0180*/  @P0 BRA `(.L_x_178) ;  /* 0x00000008008c0947 */ /* 0x000fea0003800000 */
[----:B------:R-:W-:Y:S01]  /*0190*/  LOP3.LUT R5, RZ, R4, RZ, 0x33, !PT ;  /* 0x00000004ff057212 */ /* 0x000fe200078e33ff */
[----:B------:R-:W-:Y:S03]  /*01a0*/  BSSY.RECONVERGENT B2, `(.L_x_179) ;  /* 0x0000053000027945 */ /* 0x000fe60003800200 */
[----:B------:R-:W-:-:S05]  /*01b0*/  IADD3 R8, PT, PT, R5, R8, RZ ;  /* 0x0000000805087210 */ /* 0x000fca0007ffe0ff */
[----:B------:R-:W-:-:S05]  /*01c0*/  IMAD R8, R3, -0x2000, R8 ;  /* 0xffffe00003087824 */ /* 0x000fca00078e0208 */
[C---:B------:R-:W-:Y:S02]  /*01d0*/  ISETP.GE.U32.AND P0, PT, R8.reuse, 0x1e00, PT ;  /* 0x00001e000800780c */ /* 0x040fe40003f06070 */
[----:B------:R-:W-:-:S04]  /*01e0*/  LEA.HI R5, R8, 0x1, RZ, 0x17 ;  /* 0x0000000108057811 */ /* 0x000fc800078fb8ff */
[----:B------:R-:W-:-:S07]  /*01f0*/  LOP3.LUT R6, R5, 0xf, RZ, 0xc0, !PT ;  /* 0x0000000f05067812 */ /* 0x000fce00078ec0ff */
[----:B------:R-:W-:Y:S05]  /*0200*/  @!P0 BRA `(.L_x_180) ;  /* 0x0000000400308947 */ /* 0x000fea0003800000 */
[----:B------:R-:W-:Y:S01]  /*0210*/  LOP3.LUT R8, R5, 0xfffff0, RZ, 0xc0, !PT ;  /* 0x00fffff005087812 */ /* 0x000fe200078ec0ff */
[----:B------:R-:W-:Y:S01]  /*0220*/  BSSY.RECONVERGENT B3, `(.L_x_181) ;  /* 0x0000049000037945 */ /* 0x000fe20003800200 */
[----:B------:R-:W-:Y:S02]  /*0230*/  LOP3.LUT R7, R4, 0x1000, RZ, 0xfc, !PT ;  /* 0x0000100004077812 */ /* 0x000fe400078efcff */
[----:B------:R-:W-:Y:S02]  /*0240*/  LEA R4, R3, R4, 0xd ;  /* 0x0000000403047211 */ /* 0x000fe400078e68ff */
[----:B------:R-:W-:-:S07]  /*0250*/  IADD3 R8, PT, PT, -R8, RZ, RZ ;  /* 0x000000ff08087210 */ /* 0x000fce0007ffe1ff */
.L_x_182:
[----:B------:R-:W0:Y:S02]  /*0260*/  LDC.64 R12, c[0x0][0x380] ;  /* 0x0000e000ff0c7b82 */ /* 0x000e240000000a00 */
[----:B0-----:R-:W-:-:S05]  /*0270*/  IMAD.WIDE.U32 R22, R4, 0x4, R12 ;  /* 0x0000000404167825 */ /* 0x001fca00078e000c */
[----:B------:R0:W2:Y:S01]  /*0280*/  LDG.E R9, desc[UR6][R22.64] ;  /* 0x0000000616097981 */ /* 0x0000a2000c1e1900 */
[C---:B------:R-:W-:Y:S02]  /*0290*/  IADD3 R11, PT, PT, R4.reuse, 0x200, RZ ;  /* 0x00000200040b7810 */ /* 0x040fe40007ffe0ff */
[C---:B------:R-:W-:Y:S02]  /*02a0*/  IADD3 R21, PT, PT, R4.reuse, 0x400, RZ ;  /* 0x0000040004157810 */ /* 0x040fe40007ffe0ff */
[C---:B------:R-:W-:Y:S01]  /*02b0*/  IADD3 R17, PT, PT, R4.reuse, 0x600, RZ ;  /* 0x0000060004117810 */ /* 0x040fe20007ffe0ff */
[----:B------:R-:W-:Y:S01]  /*02c0*/  IMAD.WIDE.U32 R10, R11, 0x4, R12 ;  /* 0x000000040b0a7825 */ /* 0x000fe200078e000c */
[----:B------:R-:W-:-:S03]  /*02d0*/  IADD3 R19, PT, PT, R4, 0x800, RZ ;  /* 0x0000080004137810 */ /* 0x000fc60007ffe0ff */
[--C-:B------:R-:W-:Y:S02]  /*02e0*/  IMAD.WIDE.U32 R20, R21, 0x4, R12.reuse ;  /* 0x0000000415147825 */ /* 0x100fe400078e000c */
[----:B------:R1:W3:Y:S01]  /*02f0*/  LDG.E R10, desc[UR6][R10.64] ;  /* 0x000000060a0a7981 */ /* 0x0002e2000c1e1900 */
[C---:B------:R-:W-:Y:S01]  /*0300*/  IADD3 R15, PT, PT, R4.reuse, 0xa00, RZ ;  /* 0x00000a00040f7810 */ /* 0x040fe20007ffe0ff */
[--C-:B------:R-:W-:Y:S01]  /*0310*/  IMAD.WIDE.U32 R16, R17, 0x4, R12.reuse ;  /* 0x0000000411107825 */ /* 0x100fe200078e000c */
[----:B------:R-:W-:Y:S01]  /*0320*/  IADD3 R25, PT, PT, R4, 0xc00, RZ ;  /* 0x00000c0004197810 */ /* 0x000fe20007ffe0ff */
[----:B------:R4:W5:Y:S02]  /*0330*/  LDG.E R29, desc[UR6][R20.64] ;  /* 0x00000006141d7981 */ /* 0x000964000c1e1900 */
[--C-:B------:R-:W-:Y:S02]  /*0340*/  IMAD.WIDE.U32 R18, R19, 0x4, R12.reuse ;  /* 0x0000000413127825 */ /* 0x100fe400078e000c */
[----:B------:R4:W5:Y:S02]  /*0350*/  LDG.E R28, desc[UR6][R16.64] ;  /* 0x00000006101c7981 */ /* 0x000964000c1e1900 */
[----:B0-----:R-:W-:-:S02]  /*0360*/  IMAD.WIDE.U32 R22, R15, 0x4, R12 ;  /* 0x000000040f167825 */ /* 0x001fc400078e000c */
[----:B------:R-:W5:Y:S01]  /*0370*/  LDG.E R27, desc[UR6][R18.64] ;  /* 0x00000006121b7981 */ /* 0x000f62000c1e1900 */
[C---:B-1----:R-:W-:Y:S01]  /*0380*/  IADD3 R11, PT, PT, R4.reuse, 0xe00, RZ ;  /* 0x00000e00040b7810 */ /* 0x042fe20007ffe0ff */
[--C-:B----4-:R-:W-:Y:S02]  /*0390*/  IMAD.WIDE.U32 R20, R25, 0x4, R12.reuse ;  /* 0x0000000419147825 */ /* 0x110fe400078e000c */
[----:B------:R0:W4:Y:S01]  /*03a0*/  LDG.E R26, desc[UR6][R22.64] ;  /* 0x00000006161a7981 */ /* 0x000122000c1e1900 */
[C---:B------:R-:W-:Y:S01]  /*03b0*/  IADD3 R15, PT, PT, R4.reuse, 0x1000, RZ ;  /* 0x00001000040f7810 */ /* 0x040fe20007ffe0ff */
[----:B------:R-:W-:Y:S01]  /*03c0*/  IMAD.WIDE.U32 R16, R11, 0x4, R12 ;  /* 0x000000040b107825 */ /* 0x000fe200078e000c */
[C---:B------:R-:W-:Y:S01]  /*03d0*/  IADD3 R24, PT, PT, R4.reuse, 0x1200, RZ ;  /* 0x0000120004187810 */ /* 0x040fe20007ffe0ff */
[----:B------:R1:W4:Y:S01]  /*03e0*/  LDG.E R25, desc[UR6][R20.64] ;  /* 0x0000000614197981 */ /* 0x000322000c1e1900 */
[----:B------:R-:W-:-:S03]  /*03f0*/  IADD3 R11, PT, PT, R4, 0x1400, RZ ;  /* 0x00001400040b7810 */ /* 0x000fc60007ffe0ff */
[--C-:B0-----:R-:W-:Y:S02]  /*0400*/  IMAD.WIDE.U32 R22, R24, 0x4, R12.reuse ;  /* 0x0000000418167825 */ /* 0x101fe400078e000c */
[----:B------:R0:W4:Y:S02]  /*0410*/  LDG.E R24, desc[UR6][R16.64] ;  /* 0x0000000610187981 */ /* 0x000124000c1e1900 */
[--C-:B-1----:R-:W-:Y:S01]  /*0420*/  IMAD.WIDE.U32 R20, R15, 0x4, R12.reuse ;  /* 0x000000040f147825 */ /* 0x102fe200078e000c */
[C---:B------:R-:W-:Y:S01]  /*0430*/  IADD3 R15, PT, PT, R4.reuse, 0x1600, RZ ;  /* 0x00001600040f7810 */ /* 0x040fe20007ffe0ff */
[----:B------:R1:W4:Y:S04]  /*0440*/  LDG.E R18, desc[UR6][R22.64] ;  /* 0x0000000616127981 */ /* 0x000328000c1e1900 */
[----:B------:R1:W4:Y:S01]  /*0450*/  LDG.E R19, desc[UR6][R20.64] ;  /* 0x0000000614137981 */ /* 0x000322000c1e1900 */
[----:B0-----:R-:W-:Y:S01]  /*0460*/  IMAD.WIDE.U32 R16, R11, 0x4, R12 ;  /* 0x000000040b107825 */ /* 0x001fe200078e000c */
[----:B-1----:R-:W-:-:S04]  /*0470*/  IADD3 R23, PT, PT, R4, 0x1800, RZ ;  /* 0x0000180004177810 */ /* 0x002fc80007ffe0ff */
[----:B------:R0:W4:Y:S01]  /*0480*/  LDG.E R11, desc[UR6][R16.64] ;  /* 0x00000006100b7981 */ /* 0x000122000c1e1900 */
[C---:B------:R-:W-:Y:S01]  /*0490*/  IADD3 R21, PT, PT, R4.reuse, 0x1a00, RZ ;  /* 0x00001a0004157810 */ /* 0x040fe20007ffe0ff */
[----:B0-----:R-:W-:Y:S01]  /*04a0*/  IMAD.WIDE.U32 R16, R23, 0x4, R12 ;  /* 0x0000000417107825 */ /* 0x001fe200078e000c */
[----:B------:R-:W-:-:S03]  /*04b0*/  IADD3 R23, PT, PT, R4, 0x1c00, RZ ;  /* 0x00001c0004177810 */ /* 0x000fc60007ffe0ff */
[--C-:B------:R-:W-:Y:S02]  /*04c0*/  IMAD.WIDE.U32 R20, R21, 0x4, R12.reuse ;  /* 0x0000000415147825 */ /* 0x100fe400078e000c */
[----:B------:R-:W4:Y:S02]  /*04d0*/  LDG.E R16, desc[UR6][R16.64] ;  /* 0x0000000610107981 */ /* 0x000f24000c1e1900 */
[----:B------:R-:W-:Y:S02]  /*04e0*/  IMAD.WIDE.U32 R22, R23, 0x4, R12 ;  /* 0x0000000417167825 */ /* 0x000fe400078e000c */
[----:B------:R-:W4:Y:S04]  /*04f0*/  LDG.E R20, desc[UR6][R20.64] ;  /* 0x0000000614147981 */ /* 0x000f28000c1e1900 */
[----:B------:R-:W4:Y:S01]  /*0500*/  LDG.E R22, desc[UR6][R22.64] ;  /* 0x0000000616167981 */ /* 0x000f22000c1e1900 */
[----:B--2---:R-:W-:Y:S01]  /*0510*/  FFMA R9, R9, R9, R14 ;  /* 0x0000000909097223 */ /* 0x004fe2000000000e */
[----:B------:R-:W-:-:S06]  /*0520*/  IMAD.WIDE.U32 R14, R15, 0x4, R12 ;  /* 0x000000040f0e7825 */ /* 0x000fcc00078e000c */
[----:B------:R0:W2:Y:S02]  /*0530*/  LDG.E R14, desc[UR6][R14.64] ;  /* 0x000000060e0e7981 */ /* 0x0000a4000c1e1900 */
[----:B0-----:R-:W-:-:S05]  /*0540*/  IADD3 R15, PT, PT, R4, 0x1e00, RZ ;  /* 0x00001e00040f7810 */ /* 0x001fca0007ffe0ff */
[----:B------:R-:W-:-:S06]  /*0550*/  IMAD.WIDE.U32 R12, R15, 0x4, R12 ;  /* 0x000000040f0c7825 */ /* 0x000fcc00078e000c */
[----:B------:R-:W2:Y:S01]  /*0560*/  LDG.E R12, desc[UR6][R12.64] ;  /* 0x000000060c0c7981 */ /* 0x000ea2000c1e1900 */
[----:B---3--:R-:W-:-:S04]  /*0570*/  FFMA R10, R10, R10, R9 ;  /* 0x0000000a0a0a7223 */ /* 0x008fc80000000009 */
[----:B-----5:R-:W-:-:S04]  /*0580*/  FFMA R29, R29, R29, R10 ;  /* 0x0000001d1d1d7223 */ /* 0x020fc8000000000a */
[----:B------:R-:W-:-:S04]  /*0590*/  FFMA R28, R28, R28, R29 ;  /* 0x0000001c1c1c7223 */ /* 0x000fc8000000001d */
[----:B------:R-:W-:-:S04]  /*05a0*/  FFMA R27, R27, R27, R28 ;  /* 0x0000001b1b1b7223 */ /* 0x000fc8000000001c */
[----:B----4-:R-:W-:-:S04]  /*05b0*/  FFMA R26, R26, R26, R27 ;  /* 0x0000001a1a1a7223 */ /* 0x010fc8000000001b */
[----:B------:R-:W-:-:S04]  /*05c0*/  FFMA R25, R25, R25, R26 ;  /* 0x0000001919197223 */ /* 0x000fc8000000001a */
[----:B------:R-:W-:-:S04]  /*05d0*/  FFMA R24, R24, R24, R25 ;  /* 0x0000001818187223 */ /* 0x000fc80000000019 */
[----:B------:R-:W-:-:S04]  /*05e0*/  FFMA R19, R19, R19, R24 ;  /* 0x0000001313137223 */ /* 0x000fc80000000018 */
[----:B------:R-:W-:Y:S01]  /*05f0*/  FFMA R18, R18, R18, R19 ;  /* 0x0000001212127223 */ /* 0x000fe20000000013 */
[----:B------:R-:W-:-:S03]  /*0600*/  IADD3 R8, PT, PT, R8, 0x10, RZ ;  /* 0x0000001008087810 */ /* 0x000fc60007ffe0ff */
[----:B------:R-:W-:Y:S01]  /*0610*/  FFMA R11, R11, R11, R18 ;  /* 0x0000000b0b0b7223 */ /* 0x000fe20000000012 */
[----:B------:R-:W-:Y:S02]  /*0620*/  ISETP.NE.AND P0, PT, R8, RZ, PT ;  /* 0x000000ff0800720c */ /* 0x000fe40003f05270 */
[----:B------:R-:W-:Y:S02]  /*0630*/  IADD3 R7, PT, PT, R7, 0x2000, RZ ;  /* 0x0000200007077810 */ /* 0x000fe40007ffe0ff */
[----:B------:R-:W-:Y:S01]  /*0640*/  IADD3 R4, PT, PT, R4, 0x2000, RZ ;  /* 0x0000200004047810 */ /* 0x000fe20007ffe0ff */
[----:B--2---:R-:W-:-:S04]  /*0650*/  FFMA R11, R14, R14, R11 ;  /* 0x0000000e0e0b7223 */ /* 0x004fc8000000000b */
[----:B------:R-:W-:-:S04]  /*0660*/  FFMA R11, R16, R16, R11 ;  /* 0x00000010100b7223 */ /* 0x000fc8000000000b */
[----:B------:R-:W-:-:S04]  /*0670*/  FFMA R11, R20, R20, R11 ;  /* 0x00000014140b7223 */ /* 0x000fc8000000000b */
[----:B------:R-:W-:-:S04]  /*0680*/  FFMA R11, R22, R22, R11 ;  /* 0x00000016160b7223 */ /* 0x000fc8000000000b */
[----:B------:R-:W-:Y:S01]  /*0690*/  FFMA R14, R12, R12, R11 ;  /* 0x0000000c0c0e7223 */ /* 0x000fe2000000000b */
[----:B------:R-:W-:Y:S06]  /*06a0*/  @P0 BRA `(.L_x_182) ;  /* 0xfffffff800ec0947 */ /* 0x000fec000383ffff */
[----:B------:R-:W-:Y:S05]  /*06b0*/  BSYNC.RECONVERGENT B3 ;  /* 0x0000000000037941 */ /* 0x000fea0003800200 */
.L_x_181:
[----:B------:R-:W-:-:S07]  /*06c0*/  IADD3 R4, PT, PT, R7, -0x1000, RZ ;  /* 0xfffff00007047810 */ /* 0x000fce0007ffe0ff */
.L_x_180:
[----:B------:R-:W-:Y:S05]  /*06d0*/  BSYNC.RECONVERGENT B2 ;  /* 0x0000000000027941 */ /* 0x000fea0003800200 */
.L_x_179:
[----:B------:R-:W-:-:S13]  /*06e0*/  ISETP.NE.AND P0, PT, R6, RZ, PT ;  /* 0x000000ff0600720c */ /* 0x000fda0003f05270 */
[----:B------:R-:W-:Y:S05]  /*06f0*/  @!P0 BRA `(.L_x_178) ;  /* 0x0000000400308947 */ /* 0x000fea0003800000 */
[----:B------:R-:W-:Y:S01]  /*0700*/  ISETP.GE.U32.AND P0, PT, R6, 0x8, PT ;  /* 0x000000080600780c */ /* 0x000fe20003f06070 */
[----:B------:R-:W-:Y:S01]  /*0710*/  BSSY.RECONVERGENT B2, `(.L_x_183) ;  /* 0x0000026000027945 */ /* 0x000fe20003800200 */
[----:B------:R-:W-:-:S04]  /*0720*/  LOP3.LUT R22, R5, 0x7, RZ, 0xc0, !PT ;  /* 0x0000000705167812 */ /* 0x000fc800078ec0ff */
[----:B------:R-:W-:-:S07]  /*0730*/  ISETP.NE.AND P1, PT, R22, RZ, PT ;  /* 0x000000ff1600720c */ /* 0x000fce0003f25270 */
[----:B------:R-:W-:Y:S06]  /*0740*/  @!P0 BRA `(.L_x_184) ;  /* 0x0000000000888947 */ /* 0x000fec0003800000 */
[----:B------:R-:W0:Y:S01]  /*0750*/  LDC.64 R6, c[0x0][0x380] ;  /* 0x0000e000ff067b82 */ /* 0x000e220000000a00 */
[----:B------:R-:W-:-:S04]  /*0760*/  LEA R19, R3, R4, 0xd ;  /* 0x0000000403137211 */ /* 0x000fc800078e68ff */
[C---:B------:R-:W-:Y:S02]  /*0770*/  IADD3 R17, PT, PT, R19.reuse, 0x200, RZ ;  /* 0x0000020013117810 */ /* 0x040fe40007ffe0ff */
[C---:B------:R-:W-:Y:S02]  /*0780*/  IADD3 R21, PT, PT, R19.reuse, 0x400, RZ ;  /* 0x0000040013157810 */ /* 0x040fe40007ffe0ff */
[C---:B------:R-:W-:Y:S02]  /*0790*/  IADD3 R13, PT, PT, R19.reuse, 0x600, RZ ;  /* 0x00000600130d7810 */ /* 0x040fe40007ffe0ff */
[C---:B------:R-:W-:Y:S01]  /*07a0*/  IADD3 R9, PT, PT, R19.reuse, 0x800, RZ ;  /* 0x0000080013097810 */ /* 0x040fe20007ffe0ff */
[----:B0-----:R-:W-:-:S04]  /*07b0*/  IMAD.WIDE.U32 R10, R19, 0x4, R6 ;  /* 0x00000004130a7825 */ /* 0x001fc800078e0006 */
[--C-:B------:R-:W-:Y:S01]  /*07c0*/  IMAD.WIDE.U32 R16, R17, 0x4, R6.reuse ;  /* 0x0000000411107825 */ /* 0x100fe200078e0006 */
[----:B------:R0:W2:Y:S03]  /*07d0*/  LDG.E R15, desc[UR6][R10.64] ;  /* 0x000000060a0f7981 */ /* 0x0000a6000c1e1900 */
[--C-:B------:R-:W-:Y:S01]  /*07e0*/  IMAD.WIDE.U32 R20, R21, 0x4, R6.reuse ;  /* 0x0000000415147825 */ /* 0x100fe200078e0006 */
[----:B------:R1:W3:Y:S03]  /*07f0*/  LDG.E R18, desc[UR6][R16.64] ;  /* 0x0000000610127981 */ /* 0x0002e6000c1e1900 */
[--C-:B------:R-:W-:Y:S01]  /*0800*/  IMAD.WIDE.U32 R12, R13, 0x4, R6.reuse ;  /* 0x000000040d0c7825 */ /* 0x100fe200078e0006 */
[----:B------:R-:W-:Y:S01]  /*0810*/  IADD3 R23, PT, PT, R19, 0xa00, RZ ;  /* 0x00000a0013177810 */ /* 0x000fe20007ffe0ff */
[----:B------:R-:W4:Y:S02]  /*0820*/  LDG.E R20, desc[UR6][R20.64] ;  /* 0x0000000614147981 */ /* 0x000f24000c1e1900 */
[--C-:B------:R-:W-:Y:S01]  /*0830*/  IMAD.WIDE.U32 R8, R9, 0x4, R6.reuse ;  /* 0x0000000409087825 */ /* 0x100fe200078e0006 */
[----:B------:R-:W-:Y:S01]  /*0840*/  IADD3 R25, PT, PT, R19, 0xc00, RZ ;  /* 0x00000c0013197810 */ /* 0x000fe20007ffe0ff */
[----:B------:R-:W5:Y:S02]  /*0850*/  LDG.E R12, desc[UR6][R12.64] ;  /* 0x000000060c0c7981 */ /* 0x000f64000c1e1900 */
[--C-:B0-----:R-:W-:Y:S01]  /*0860*/  IMAD.WIDE.U32 R10, R23, 0x4, R6.reuse ;  /* 0x00000004170a7825 */ /* 0x101fe200078e0006 */
[----:B------:R-:W-:Y:S01]  /*0870*/  IADD3 R19, PT, PT, R19, 0xe00, RZ ;  /* 0x00000e0013137810 */ /* 0x000fe20007ffe0ff */
[----:B------:R-:W5:Y:S02]  /*0880*/  LDG.E R8, desc[UR6][R8.64] ;  /* 0x0000000608087981 */ /* 0x000f64000c1e1900 */
[----:B-1----:R-:W-:-:S02]  /*0890*/  IMAD.WIDE.U32 R16, R25, 0x4, R6 ;  /* 0x0000000419107825 */ /* 0x002fc400078e0006 */
[----:B------:R-:W5:Y:S02]  /*08a0*/  LDG.E R10, desc[UR6][R10.64] ;  /* 0x000000060a0a7981 */ /* 0x000f64000c1e1900 */
[----:B------:R-:W-:Y:S02]  /*08b0*/  IMAD.WIDE.U32 R6, R19, 0x4, R6 ;  /* 0x0000000413067825 */ /* 0x000fe400078e0006 */
        /* <DEDUP_REMOVED lines=11> */
.L_x_184:
[----:B------:R-:W-:Y:S05]  /*0970*/  BSYNC.RECONVERGENT B2 ;  /* 0x0000000000027941 */ /* 0x000fea0003800200 */
.L_x_183:
        /* <DEDUP_REMOVED lines=10> */
[C---:B------:R-:W-:Y:S01]  /*0a20*/  IADD3 R17, PT, PT, R13.reuse, 0x600, RZ ;  /* 0x000006000d117810 */ /* 0x040fe20007ffe0ff */
[----:B0-----:R-:W-:-:S04]  /*0a30*/  IMAD.WIDE.U32 R8, R13, 0x4, R6 ;  /* 0x000000040d087825 */ /* 0x001fc800078e0006 */
[--C-:B------:R-:W-:Y:S02]  /*0a40*/  IMAD.WIDE.U32 R10, R11, 0x4, R6.reuse ;  /* 0x000000040b0a7825 */ /* 0x100fe400078e0006 */
[----:B------:R-:W2:Y:S02]  /*0a50*/  LDG.E R9, desc[UR6][R8.64] ;  /* 0x0000000608097981 */ /* 0x000ea4000c1e1900 */
[--C-:B------:R-:W-:Y:S02]  /*0a60*/  IMAD.WIDE.U32 R12, R15, 0x4, R6.reuse ;  /* 0x000000040f0c7825 */ /* 0x100fe400078e0006 */
[----:B------:R-:W3:Y:S02]  /*0a70*/  LDG.E R11, desc[UR6][R10.64] ;  /* 0x000000060a0b7981 */ /* 0x000ee4000c1e1900 */
[----:B------:R-:W-:Y:S02]  /*0a80*/  IMAD.WIDE.U32 R6, R17, 0x4, R6 ;  /* 0x0000000411067825 */ /* 0x000fe400078e0006 */
[----:B------:R-:W4:Y:S04]  /*0a90*/  LDG.E R13, desc[UR6][R12.64] ;  /* 0x000000060c0d7981 */ /* 0x000f28000c1e1900 */
[----:B------:R-:W5:Y:S01]  /*0aa0*/  LDG.E R7, desc[UR6][R6.64] ;  /* 0x0000000606077981 */ /* 0x000f62000c1e1900 */
[----:B------:R-:W-:Y:S01]  /*0ab0*/  IADD3 R4, PT, PT, R4, 0x800, RZ ;  /* 0x0000080004047810 */ /* 0x000fe20007ffe0ff */
[----:B--2---:R-:W-:-:S04]  /*0ac0*/  FFMA R14, R9, R9, R14 ;  /* 0x00000009090e7223 */ /* 0x004fc8000000000e */
[----:B---3--:R-:W-:-:S04]  /*0ad0*/  FFMA R14, R11, R11, R14 ;  /* 0x0000000b0b0e7223 */ /* 0x008fc8000000000e */
[----:B----4-:R-:W-:-:S04]  /*0ae0*/  FFMA R14, R13, R13, R14 ;  /* 0x0000000d0d0e7223 */ /* 0x010fc8000000000e */
[----:B-----5:R-:W-:-:S07]  /*0af0*/  FFMA R14, R7, R7, R14 ;  /* 0x00000007070e7223 */ /* 0x020fce000000000e */
.L_x_186:
[----:B------:R-:W-:Y:S05]  /*0b00*/  BSYNC.RECONVERGENT B2 ;  /* 0x0000000000027941 */ /* 0x000fea0003800200 */
.L_x_185:
[----:B------:R-:W-:Y:S05]  /*0b10*/  @!P1 BRA `(.L_x_178) ;  /* 0x0000000000289947 */ /* 0x000fea0003800000 */
[----:B------:R-:W0:Y:S01]  /*0b20*/  LDC.64 R6, c[0x0][0x380] ;  /* 0x0000e000ff067b82 */ /* 0x000e220000000a00 */
[----:B------:R-:W-:Y:S02]  /*0b30*/  LEA R9, R3, R4, 0xd ;  /* 0x0000000403097211 */ /* 0x000fe400078e68ff */
[----:B------:R-:W-:-:S07]  /*0b40*/  IADD3 R8, PT, PT, -R5, RZ, RZ ;  /* 0x000000ff05087210 */ /* 0x000fce0007ffe1ff */
.L_x_187:
[----:B0-----:R-:W-:-:S06]  /*0b50*/  IMAD.WIDE.U32 R4, R9, 0x4, R6 ;  /* 0x0000000409047825 */ /* 0x001fcc00078e0006 */
[----:B------:R-:W2:Y:S01]  /*0b60*/  LDG.E R5, desc[UR6][R4.64] ;  /* 0x0000000604057981 */ /* 0x000ea2000c1e1900 */
[----:B------:R-:W-:Y:S02]  /*0b70*/  IADD3 R8, PT, PT, R8, 0x1, RZ ;  /* 0x0000000108087810 */ /* 0x000fe40007ffe0ff */
[----:B------:R-:W-:Y:S02]  /*0b80*/  IADD3 R9, PT, PT, R9, 0x200, RZ ;  /* 0x0000020009097810 */ /* 0x000fe40007ffe0ff */
[----:B------:R-:W-:Y:S01]  /*0b90*/  ISETP.NE.AND P0, PT, R8, RZ, PT ;  /* 0x000000ff0800720c */ /* 0x000fe20003f05270 */
[----:B--2---:R-:W-:-:S12]  /*0ba0*/  FFMA R14, R5, R5, R14 ;  /* 0x00000005050e7223 */ /* 0x004fd8000000000e */
[----:B------:R-:W-:Y:S05]  /*0bb0*/  @P0 BRA `(.L_x_187) ;  /* 0xfffffffc00e40947 */ /* 0x000fea000383ffff */
.L_x_178:
[----:B------:R-:W-:Y:S05]  /*0bc0*/  BSYNC.RECONVERGENT B1 ;  /* 0x0000000000017941 */ /* 0x000fea0003800200 */
.L_x_177:
[----:B------:R-:W-:-:S13]  /*0bd0*/  ISETP.GE.U32.AND P0, PT, R0, 0x200, PT ;  /* 0x000002000000780c */ /* 0x000fda0003f06070 */
        /* <DEDUP_REMOVED lines=33> */
[----:B------:R-:W0:Y:S04]  /*0df0*/  LDS.128 R12, [UR4+0x10] ;  /* 0x00001004ff0c7984 */ /* 0x000e280008000c00 */
[----:B------:R-:W2:Y:S04]  /*0e00*/  LDS.128 R8, [UR4+0x20] ;  /* 0x00002004ff087984 */ /* 0x000ea80008000c00 */
[----:B-1----:R-:W1:Y:S04]  /*0e10*/  LDS.128 R4, [UR4+0x30] ;  /* 0x00003004ff047984 */ /* 0x002e680008000c00 */
[----:B------:R-:W3:Y:S01]  /*0e20*/  LDS.128 R16, [UR4+0x40] ;  /* 0x00004004ff107984 */ /* 0x000ee20008000c00 */
[----:B0-----:R-:W-:-:S04]  /*0e30*/  FADD R13, R20, R13 ;  /* 0x0000000d140d7221 */ /* 0x001fc80000000000 */
[----:B------:R-:W-:-:S04]  /*0e40*/  FADD R14, R13, R14 ;  /* 0x0000000e0d0e7221 */ /* 0x000fc80000000000 */
[----:B------:R-:W-:-:S04]  /*0e50*/  FADD R15, R14, R15 ;  /* 0x0000000f0e0f7221 */ /* 0x000fc80000000000 */
[----:B--2---:R-:W-:-:S04]  /*0e60*/  FADD R8, R15, R8 ;  /* 0x000000080f087221 */ /* 0x004fc80000000000 */
[----:B------:R-:W-:-:S04]  /*0e70*/  FADD R9, R8, R9 ;  /* 0x0000000908097221 */ /* 0x000fc80000000000 */
[----:B------:R-:W-:-:S04]  /*0e80*/  FADD R10, R9, R10 ;  /* 0x0000000a090a7221 */ /* 0x000fc80000000000 */
[----:B------:R-:W-:-:S04]  /*0e90*/  FADD R11, R10, R11 ;  /* 0x0000000b0a0b7221 */ /* 0x000fc80000000000 */
[----:B-1----:R-:W-:-:S04]  /*0ea0*/  FADD R4, R11, R4 ;  /* 0x000000040b047221 */ /* 0x002fc80000000000 */
        /* <DEDUP_REMOVED lines=8> */
.L_x_188:
[----:B------:R-:W0:Y:S01]  /*0f30*/  S2R R8, SR_LANEID ;  /* 0x0000000000087919 */ /* 0x000e220000000000 */
[----:B------:R-:W-:-:S04]  /*0f40*/  LOP3.LUT R4, R2, 0x3e0, RZ, 0xc0, !PT ;  /* 0x000003e002047812 */ /* 0x000fc800078ec0ff */
[----:B------:R-:W-:Y:S02]  /*0f50*/  IADD3 R5, PT, PT, R4, 0x20, RZ ;  /* 0x0000002004057810 */ /* 0x000fe40007ffe0ff */
[----:B------:R-:W-:Y:S02]  /*0f60*/  LOP3.LUT R7, RZ, R4, RZ, 0x33, !PT ;  /* 0x00000004ff077212 */ /* 0x000fe400078e33ff */
[----:B------:R-:W-:Y:S02]  /*0f70*/  ISETP.GT.U32.AND P0, PT, R5, R0, PT ;  /* 0x000000000500720c */ /* 0x000fe40003f04070 */
[----:B------:R-:W-:-:S04]  /*0f80*/  IADD3 R7, PT, PT, R0, R7, RZ ;  /* 0x0000000700077210 */ /* 0x000fc80007ffe0ff */
[----:B------:R-:W-:-:S05]  /*0f90*/  SEL R7, R7, 0x1f, P0 ;  /* 0x0000001f07077807 */ /* 0x000fca0000000000 */
[----:B------:R-:W1:Y:S01]  /*0fa0*/  SHFL.DOWN PT, R4, R14, 0x1, R7 ;  /* 0x082000000e047989 */ /* 0x000e6200000e0007 */
[C---:B0-----:R-:W-:Y:S02]  /*0fb0*/  ISETP.GE.AND P0, PT, R8.reuse, R7, PT ;  /* 0x000000070800720c */ /* 0x041fe40003f06270 */
[C---:B------:R-:W-:Y:S02]  /*0fc0*/  IADD3 R6, PT, PT, R8.reuse, 0x2, RZ ;  /* 0x0000000208067810 */ /* 0x040fe40007ffe0ff */
[----:B------:R-:W-:-:S09]  /*0fd0*/  ISETP.NE.AND P1, PT, R8, RZ, PT ;  /* 0x000000ff0800720c */ /* 0x000fd20003f25270 */
[----:B-1----:R-:W-:Y:S01]  /*0fe0*/  @!P0 FADD R14, R4, R14 ;  /* 0x0000000e040e8221 */ /* 0x002fe20000000000 */
[----:B------:R-:W-:Y:S02]  /*0ff0*/  ISETP.GT.AND P0, PT, R6, R7, PT ;  /* 0x000000070600720c */ /* 0x000fe40003f04270 */
[----:B------:R-:W-:Y:S01]  /*1000*/  IADD3 R6, PT, PT, R8, 0x4, RZ ;  /* 0x0000000408067810 */ /* 0x000fe20007ffe0ff */
[----:B------:R-:W0:Y:S01]  /*1010*/  @!P1 S2R R9, SR_CgaCtaId ;  /* 0x0000000000099919 */ /* 0x000e220000008800 */
        /* <DEDUP_REMOVED lines=23> */
[----:B------:R-:W1:Y:S01]  /*1190*/  S2UR UR5, SR_CgaCtaId ;  /* 0x00000000000579c3 */ /* 0x000e620000008800 */
[----:B------:R-:W-:Y:S01]  /*11a0*/  UMOV UR4, 0x400 ;  /* 0x0000040000047882 */ /* 0x000fe20000000000 */
[C---:B------:R-:W-:Y:S02]  /*11b0*/  ISETP.GT.U32.AND P2, PT, R0.reuse, 0x20, PT ;  /* 0x000000200000780c */ /* 0x040fe40003f44070 */
[C---:B------:R-:W-:Y:S02]  /*11c0*/  ISETP.GT.U32.AND P3, PT, R0.reuse, 0x40, PT ;  /* 0x000000400000780c */ /* 0x040fe40003f64070 */
[C---:B------:R-:W-:Y:S02]  /*11d0*/  ISETP.GT.U32.AND P1, PT, R0.reuse, 0x60, PT ;  /* 0x000000600000780c */ /* 0x040fe40003f24070 */
[----:B------:R-:W-:Y:S01]  /*11e0*/  ISETP.GT.U32.AND P4, PT, R0, 0xc0, PT ;  /* 0x000000c00000780c */ /* 0x000fe20003f84070 */
[----:B-1----:R-:W-:-:S09]  /*11f0*/  ULEA UR4, UR5, UR4, 0x18 ;  /* 0x0000000405047291 */ /* 0x002fd2000f8ec0ff */
[----:B0-----:R-:W0:Y:S04]  /*1200*/  LDS.128 R4, [UR4+0x10] ;  /* 0x00001004ff047984 */ /* 0x001e280008000c00 */
[----:B------:R-:W1:Y:S04]  /*1210*/  LDS.128 R8, [UR4+0x20] ;  /* 0x00002004ff087984 */ /* 0x000e680008000c00 */
[----:B------:R-:W2:Y:S04]  /*1220*/  LDS.128 R12, [UR4+0x30] ;  /* 0x00003004ff0c7984 */ /* 0x000ea80008000c00 */
[----:B------:R-:W3:Y:S01]  /*1230*/  LDS.128 R16, [UR4+0x40] ;  /* 0x00004004ff107984 */ /* 0x000ee20008000c00 */
[----:B0-----:R-:W-:Y:S01]  /*1240*/  @P2 FADD R20, R20, R5 ;  /* 0x0000000514142221 */ /* 0x001fe20000000000 */
[----:B------:R-:W-:-:S03]  /*1250*/  ISETP.GT.U32.AND P2, PT, R0, 0x80, PT ;  /* 0x000000800000780c */ /* 0x000fc60003f44070 */
[----:B------:R-:W-:Y:S01]  /*1260*/  @P3 FADD R20, R20, R6 ;  /* 0x0000000614143221 */ /* 0x000fe20000000000 */
[----:B------:R-:W-:-:S03]  /*1270*/  ISETP.GT.U32.AND P3, PT, R0, 0xa0, PT ;  /* 0x000000a00000780c */ /* 0x000fc60003f64070 */
[----:B------:R-:W-:Y:S01]  /*1280*/  @P1 FADD R20, R20, R7 ;  /* 0x0000000714141221 */ /* 0x000fe20000000000 */
[----:B------:R-:W-:-:S05]  /*1290*/  ISETP.GT.U32.AND P1, PT, R0, 0xe0, PT ;  /* 0x000000e00000780c */ /* 0x000fca0003f24070 */
[----:B-1----:R-:W-:Y:S01]  /*12a0*/  @P2 FADD R20, R20, R8 ;  /* 0x0000000814142221 */ /* 0x002fe20000000000 */
[----:B------:R-:W-:-:S03]  /*12b0*/  ISETP.GT.U32.AND P2, PT, R0, 0x100, PT ;  /* 0x000001000000780c */ /* 0x000fc60003f44070 */
[----:B------:R-:W-:Y:S01]  /*12c0*/  @P3 FADD R20, R20, R9 ;  /* 0x0000000914143221 */ /* 0x000fe20000000000 */
[----:B------:R-:W-:-:S03]  /*12d0*/  ISETP.GT.U32.AND P3, PT, R0, 0x120, PT ;  /* 0x000001200000780c */ /* 0x000fc60003f64070 */
[----:B------:R-:W-:Y:S01]  /*12e0*/  @P4 FADD R20, R20, R10 ;  /* 0x0000000a14144221 */ /* 0x000fe20000000000 */
[----:B------:R-:W-:-:S03]  /*12f0*/  ISETP.GT.U32.AND P4, PT, R0, 0x140, PT ;  /* 0x000001400000780c */ /* 0x000fc60003f84070 */
[----:B------:R-:W-:Y:S01]  /*1300*/  @P1 FADD R20, R20, R11 ;  /* 0x0000000b14141221 */ /* 0x000fe20000000000 */
[----:B------:R-:W-:-:S03]  /*1310*/  ISETP.GT.U32.AND P1, PT, R0, 0x160, PT ;  /* 0x000001600000780c */ /* 0x000fc60003f24070 */
[----:B--2---:R-:W-:Y:S01]  /*1320*/  @P2 FADD R20, R20, R12 ;  /* 0x0000000c14142221 */ /* 0x004fe20000000000 */
[----:B------:R-:W-:-:S03]  /*1330*/  ISETP.GT.U32.AND P2, PT, R0, 0x180, PT ;  /* 0x000001800000780c */ /* 0x000fc60003f44070 */
[----:B------:R-:W-:Y:S01]  /*1340*/  @P3 FADD R20, R20, R13 ;  /* 0x0000000d14143221 */ /* 0x000fe20000000000 */
[----:B------:R-:W-:-:S03]  /*1350*/  ISETP.GT.U32.AND P3, PT, R0, 0x1a0, PT ;  /* 0x000001a00000780c */ /* 0x000fc60003f64070 */
[----:B------:R-:W-:Y:S01]  /*1360*/  @P4 FADD R20, R20, R14 ;  /* 0x0000000e14144221 */ /* 0x000fe20000000000 */
[----:B------:R-:W-:-:S03]  /*1370*/  ISETP.GT.U32.AND P4, PT, R0, 0x1c0, PT ;  /* 0x000001c00000780c */ /* 0x000fc60003f84070 */
[----:B------:R-:W-:Y:S01]  /*1380*/  @P1 FADD R20, R20, R15 ;  /* 0x0000000f14141221 */ /* 0x000fe20000000000 */
[----:B------:R-:W-:-:S03]  /*1390*/  ISETP.GT.U32.AND P1, PT, R0, 0x1e0, PT ;  /* 0x000001e00000780c */ /* 0x000fc60003f24070 */
[----:B---3--:R-:W-:-:S04]  /*13a0*/  @P2 FADD R20, R20, R16 ;  /* 0x0000001014142221 */ /* 0x008fc80000000000 */
[----:B------:R-:W-:-:S04]  /*13b0*/  @P3 FADD R20, R20, R17 ;  /* 0x0000001114143221 */ /* 0x000fc80000000000 */
[----:B------:R-:W-:-:S04]  /*13c0*/  @P4 FADD R20, R20, R18 ;  /* 0x0000001214144221 */ /* 0x000fc80000000000 */
[----:B------:R-:W-:Y:S01]  /*13d0*/  @P1 FADD R20, R20, R19 ;  /* 0x0000001314141221 */ /* 0x000fe20000000000 */
[----:B------:R-:W-:Y:S06]  /*13e0*/  BRA `(.L_x_189) ;  /* 0x0000001400407947 */ /* 0x000fec0003800000 */
.L_x_174:
[----:B------:R-:W0:Y:S01]  /*13f0*/  S2R R2, SR_TID.X ;  /* 0x0000000000027919 */ /* 0x000e220000002100 */
[----:B------:R-:W1:Y:S02]  /*1400*/  LDCU.64 UR4, c[0x0][0x380] ;  /* 0x00007000ff0477ac */ /* 0x000e640008000a00 */
[----:B-1----:R-:W-:Y:S02]  /*1410*/  MOV R4, UR4 ;  /* 0x0000000400047c02 */ /* 0x002fe40008000f00 */
[----:B------:R-:W-:Y:S02]  /*1420*/  MOV R5, UR5 ;  /* 0x0000000500057c02 */ /* 0x000fe40008000f00 */
[----:B0-----:R-:W-:-:S05]  /*1430*/  LEA R7, R3, R2, 0xd ;  /* 0x0000000203077211 */ /* 0x001fca00078e68ff */
[----:B------:R-:W-:-:S05]  /*1440*/  IMAD.WIDE.U32 R6, R7, 0x4, R4 ;  /* 0x0000000407067825 */ /* 0x000fca00078e0004 */
        /* <DEDUP_REMOVED lines=16> */
[----:B------:R-:W-:Y:S01]  /*1550*/  ISETP.GE.U32.AND P0, PT, R0, R11, PT ;  /* 0x0000000b0000720c */ /* 0x000fe20003f06070 */
[----:B--2---:R-:W-:Y:S01]  /*1560*/  FMUL R22, R22, R22 ;  /* 0x0000001616167220 */ /* 0x004fe20000400000 */
[----:B---3--:R-:W-:Y:S01]  /*1570*/  FMUL R23, R23, R23 ;  /* 0x0000001717177220 */ /* 0x008fe20000400000 */
[----:B----4-:R-:W-:Y:S01]  /*1580*/  FMUL R25, R24, R24 ;  /* 0x0000001818197220 */ /* 0x010fe20000400000 */
[----:B-----5:R-:W-:Y:S01]  /*1590*/  FMUL R26, R26, R26 ;  /* 0x0000001a1a1a7220 */ /* 0x020fe20000400000 */
[----:B------:R-:W-:Y:S01]  /*15a0*/  FMUL R9, R9, R9 ;  /* 0x0000000909097220 */ /* 0x000fe20000400000 */
[----:B------:R-:W-:Y:S01]  /*15b0*/  FMUL R12, R12, R12 ;  /* 0x0000000c0c0c7220 */ /* 0x000fe20000400000 */
[----:B------:R-:W-:Y:S01]  /*15c0*/  FMUL R13, R13, R13 ;  /* 0x0000000d0d0d7220 */ /* 0x000fe20000400000 */
        /* <DEDUP_REMOVED lines=17> */
[----:B------:R-:W-:Y:S01]  /*16e0*/  LEA R9, R3, R11, 0xd ;  /* 0x0000000b03097211 */ /* 0x000fe200078e68ff */
[----:B------:R-:W-:Y:S01]  /*16f0*/  UMOV UR4, URZ ;  /* 0x000000ff00047c82 */ /* 0x000fe20008000000 */
[----:B------:R-:W-:Y:S02]  /*1700*/  IADD3 R0, PT, PT, R8, -0x2000, RZ ;  /* 0xffffe00008007810 */ /* 0x000fe40007ffe0ff */
[----:B------:R-:W-:Y:S02]  /*1710*/  LOP3.LUT R6, RZ, R2, RZ, 0x33, !PT ;  /* 0x00000002ff067212 */ /* 0x000fe400078e33ff */
[----:B------:R-:W-:Y:S02]  /*1720*/  ISETP.GT.U32.AND P0, PT, R9, R0, PT ;  /* 0x000000000900720c */ /* 0x000fe40003f04070 */
[----:B------:R-:W-:Y:S02]  /*1730*/  IADD3 R6, PT, PT, -R11, R8, R6 ;  /* 0x000000080b067210 */ /* 0x000fe40007ffe106 */
[----:B------:R-:W-:-:S02]  /*1740*/  IADD3 R7, PT, PT, R9, 0x1000, R2 ;  /* 0x0000100009077810 */ /* 0x000fc40007ffe002 */
[----:B------:R-:W-:Y:S01]  /*1750*/  MOV R2, R9 ;  /* 0x0000000900027202 */ /* 0x000fe20000000f00 */
[----:B------:R-:W-:-:S06]  /*1760*/  IMAD R6, R3, -0x2000, R6 ;  /* 0xffffe00003067824 */ /* 0x000fcc00078e0206 */
[----:B------:R-:W-:Y:S05]  /*1770*/  @P0 BRA `(.L_x_191) ;  /* 0x0000000000d80947 */ /* 0x000fea0003800000 */
[----:B------:R-:W0:Y:S08]  /*1780*/  LDC R8, c[0x0][0x3a8] ;  /* 0x0000ea00ff087b82 */ /* 0x000e300000000800 */
[----:B------:R-:W1:Y:S02]  /*1790*/  LDC.64 R4, c[0x0][0x380] ;  /* 0x0000e000ff047b82 */ /* 0x000e640000000a00 */
.L_x_192:
[----:B------:R-:W2:Y:S02]  /*17a0*/  S2R R10, SR_TID.X ;  /* 0x00000000000a7919 */ /* 0x000ea40000002100 */
[----:B--2---:R-:W-:-:S05]  /*17b0*/  IADD3 R13, PT, PT, R10, R9, RZ ;  /* 0x000000090a0d7210 */ /* 0x004fca0007ffe0ff */
        /* <DEDUP_REMOVED lines=13> */
[----:B--2---:R-:W-:-:S04]  /*1890*/  FMUL R15, R15, R15 ;  /* 0x0000000f0f0f7220 */ /* 0x004fc80000400000 */
[----:B---3--:R-:W-:Y:S02]  /*18a0*/  FFMA R15, R14, R14, R15 ;  /* 0x0000000e0e0f7223 */ /* 0x008fe4000000000f */
[----:B------:R-:W2:Y:S01]  /*18b0*/  LDG.E R14, desc[UR6][R12.64+0x7000] ;  /* 0x007000060c0e7981 */ /* 0x000ea2000c1e1900 */
[----:B----4-:R-:W-:-:S03]  /*18c0*/  FFMA R10, R10, R10, R23 ;  /* 0x0000000a0a0a7223 */ /* 0x010fc60000000017 */
[----:B------:R-:W3:Y:S01]  /*18d0*/  LDG.E R23, desc[UR6][R12.64+0x7800] ;  /* 0x007800060c177981 */ /* 0x000ee2000c1e1900 */
[----:B-----5:R-:W-:Y:S01]  /*18e0*/  FMUL R17, R17, R17 ;  /* 0x0000001111117220 */ /* 0x020fe20000400000 */
[----:B------:R-:W-:Y:S02]  /*18f0*/  FADD R10, R10, R15 ;  /* 0x0000000f0a0a7221 */ /* 0x000fe40000000000 */
[----:B------:R-:W4:Y:S01]  /*1900*/  LDG.E R15, desc[UR6][R12.64+0x6000] ;  /* 0x006000060c0f7981 */ /* 0x000f22000c1e1900 */
[----:B------:R-:W-:-:S03]  /*1910*/  FFMA R16, R16, R16, R17 ;  /* 0x0000001010107223 */ /* 0x000fc60000000011 */
[----:B------:R0:W5:Y:S01]  /*1920*/  LDG.E R17, desc[UR6][R12.64+0x6800] ;  /* 0x006800060c117981 */ /* 0x000162000c1e1900 */
[----:B------:R-:W-:-:S04]  /*1930*/  FMUL R22, R22, R22 ;  /* 0x0000001616167220 */ /* 0x000fc80000400000 */
[----:B------:R-:W-:Y:S01]  /*1940*/  FFMA R25, R25, R25, R22 ;  /* 0x0000001919197223 */ /* 0x000fe20000000016 */
[----:B------:R-:W-:Y:S01]  /*1950*/  FMUL R27, R24, R24 ;  /* 0x00000018181b7220 */ /* 0x000fe20000400000 */
[----:B0-----:R-:W-:Y:S01]  /*1960*/  IADD3 R12, PT, PT, -R9, R8, RZ ;  /* 0x00000008090c7210 */ /* 0x001fe20007ffe1ff */
[----:B------:R-:W-:-:S03]  /*1970*/  FMUL R22, R21, R21 ;  /* 0x0000001515167220 */ /* 0x000fc60000400000 */
[----:B------:R-:W-:Y:S01]  /*1980*/  ISETP.GE.U32.AND P0, PT, R12, R11, PT ;  /* 0x0000000b0c00720c */ /* 0x000fe20003f06070 */
[----:B------:R-:W-:Y:S01]  /*1990*/  FFMA R27, R20, R20, R27 ;  /* 0x00000014141b7223 */ /* 0x000fe2000000001b */
[----:B------:R-:W-:Y:S01]  /*19a0*/  FFMA R22, R19, R19, R22 ;  /* 0x0000001313167223 */ /* 0x000fe20000000016 */
[----:B------:R-:W-:-:S03]  /*19b0*/  FADD R25, R16, R25 ;  /* 0x0000001910197221 */ /* 0x000fc60000000000 */
[----:B------:R-:W-:Y:S01]  /*19c0*/  FADD R22, R27, R22 ;  /* 0x000000161b167221 */ /* 0x000fe20000000000 */
[----:B------:R-:W-:Y:S01]  /*19d0*/  FADD R10, R10, R25 ;  /* 0x000000190a0a7221 */ /* 0x000fe20000000000 */
[----:B--2---:R-:W-:Y:S01]  /*19e0*/  FMUL R14, R14, R14 ;  /* 0x0000000e0e0e7220 */ /* 0x004fe20000400000 */
[----:B----4-:R-:W-:-:S04]  /*19f0*/  FMUL R15, R15, R15 ;  /* 0x0000000f0f0f7220 */ /* 0x010fc80000400000 */
[----:B------:R-:W-:Y:S01]  /*1a00*/  FFMA R15, R18, R18, R15 ;  /* 0x00000012120f7223 */ /* 0x000fe2000000000f */
[----:B-----5:R-:W-:-:S04]  /*1a10*/  FFMA R14, R17, R17, R14 ;  /* 0x00000011110e7223 */ /* 0x020fc8000000000e */
[----:B------:R-:W-:-:S04]  /*1a20*/  FADD R15, R15, R14 ;  /* 0x0000000e0f0f7221 */ /* 0x000fc80000000000 */
[----:B------:R-:W-:-:S04]  /*1a30*/  FADD R15, R22, R15 ;  /* 0x0000000f160f7221 */ /* 0x000fc80000000000 */
[----:B------:R-:W-:-:S04]  /*1a40*/  FADD R10, R10, R15 ;  /* 0x0000000f0a0a7221 */ /* 0x000fc80000000000 */
[----:B---3--:R-:W-:Y:S01]  /*1a50*/  FFMA R23, R23, R23, R10 ;  /* 0x0000001717177223 */ /* 0x008fe2000000000a */
[----:B------:R-:W-:Y:S06]  /*1a60*/  @!P0 BRA `(.L_x_190) ;  /* 0x0000000800d48947 */ /* 0x000fec0003800000 */
[C---:B------:R-:W-:Y:S01]  /*1a70*/  IADD3 R9, PT, PT, R11.reuse, R9, RZ ;  /* 0x000000090b097210 */ /* 0x040fe20007ffe0ff */
[----:B------:R-:W-:Y:S01]  /*1a80*/  UIADD3 UR4, UPT, UPT, UR4, 0x1, URZ ;  /* 0x0000000104047890 */ /* 0x000fe2000fffe0ff */
[----:B------:R-:W-:Y:S02]  /*1a90*/  IADD3 R2, PT, PT, R11, R2, RZ ;  /* 0x000000020b027210 */ /* 0x000fe40007ffe0ff */
[----:B------:R-:W-:Y:S02]  /*1aa0*/  ISETP.GT.U32.AND P0, PT, R9, R0, PT ;  /* 0x000000000900720c */ /* 0x000fe40003f04070 */
[C---:B------:R-:W-:Y:S02]  /*1ab0*/  IADD3 R6, PT, PT, -R11.reuse, R6, RZ ;  /* 0x000000060b067210 */ /* 0x040fe40007ffe1ff */
[----:B------:R-:W-:-:S09]  /*1ac0*/  IADD3 R7, PT, PT, R11, R7, RZ ;  /* 0x000000070b077210 */ /* 0x000fd20007ffe0ff */
[----:B------:R-:W-:Y:S05]  /*1ad0*/  @!P0 BRA `(.L_x_192) ;  /* 0xfffffffc00308947 */ /* 0x000fea000383ffff */
.L_x_191:
[----:B------:R-:W0:Y:S01]  /*1ae0*/  S2R R13, SR_TID.X ;  /* 0x00000000000d7919 */ /* 0x000e220000002100 */
[----:B------:R-:W-:Y:S01]  /*1af0*/  IADD3 R0, PT, PT, -R9, R8, RZ ;  /* 0x0000000809007210 */ /* 0x000fe20007ffe1ff */
[----:B------:R-:W-:Y:S03]  /*1b00*/  BSSY.RECONVERGENT B1, `(.L_x_190) ;  /* 0x00000ab000017945 */ /* 0x000fe60003800200 */
[----:B0-----:R-:W-:-:S04]  /*1b10*/  ISETP.GE.AND P0, PT, R13, R0, PT ;  /* 0x000000000d00720c */ /* 0x001fc80003f06270 */
[----:B------:R-:W-:-:S13]  /*1b20*/  ISETP.GE.U32.OR P0, PT, R9, R8, P0 ;  /* 0x000000080900720c */ /* 0x000fda0000706470 */
[----:B------:R-:W-:Y:S05]  /*1b30*/  @P0 BRA `(.L_x_193) ;  /* 0x00000008009c0947 */ /* 0x000fea0003800000 */
[----:B------:R-:W0:Y:S01]  /*1b40*/  LDC R0, c[0x0][0x3ac] ;  /* 0x0000eb00ff007b82 */ /* 0x000e220000000800 */
[----:B------:R-:W-:Y:S01]  /*1b50*/  LOP3.LUT R10, RZ, R13, RZ, 0x33, !PT ;  /* 0x0000000dff0a7212 */ /* 0x000fe200078e33ff */
[----:B------:R-:W-:Y:S06]  /*1b60*/  BSSY.RECONVERGENT B2, `(.L_x_194) ;  /* 0x0000057000027945 */ /* 0x000fec0003800200 */
[----:B------:R-:W1:Y:S01]  /*1b70*/  LDC R11, c[0x0][0x3ac] ;  /* 0x0000eb00ff0b7b82 */ /* 0x000e620000000800 */
[----:B0-----:R-:W-:-:S04]  /*1b80*/  SHF.L.U32 R0, R0, 0xd, RZ ;  /* 0x0000000d00007819 */ /* 0x001fc800000006ff */
[----:B------:R-:W-:Y:S02]  /*1b90*/  LEA R15, R3, R0, 0xd ;  /* 0x00000000030f7211 */ /* 0x000fe400078e68ff */
[----:B------:R-:W-:Y:S02]  /*1ba0*/  MOV R0, R13 ;  /* 0x0000000d00007202 */ /* 0x000fe40000000f00 */
[----:B------:R-:W-:Y:S01]  /*1bb0*/  IADD3 R8, PT, PT, -R15, R8, R10 ;  /* 0x000000080f087210 */ /* 0x000fe20007ffe10a */
[----:B-1----:R-:W-:-:S04]  /*1bc0*/  IMAD R11, R11, UR4, RZ ;  /* 0x000000040b0b7c24 */ /* 0x002fc8000f8e02ff */
[----:B------:R-:W-:-:S05]  /*1bd0*/  IMAD R8, R11, -0x2000, R8 ;  /* 0xffffe0000b087824 */ /* 0x000fca00078e0208 */
[C---:B------:R-:W-:Y:S02]  /*1be0*/  ISETP.GE.U32.AND P0, PT, R8.reuse, 0x1e00, PT ;  /* 0x00001e000800780c */ /* 0x040fe40003f06070 */
[----:B------:R-:W-:-:S04]  /*1bf0*/  LEA.HI R8, R8, 0x1, RZ, 0x17 ;  /* 0x0000000108087811 */ /* 0x000fc800078fb8ff */
[----:B------:R-:W-:-:S07]  /*1c00*/  LOP3.LUT R10, R8, 0xf, RZ, 0xc0, !PT ;  /* 0x0000000f080a7812 */ /* 0x000fce00078ec0ff */
[----:B------:R-:W-:Y:S05]  /*1c10*/  @!P0 BRA `(.L_x_195) ;  /* 0x00000004002c8947 */ /* 0x000fea0003800000 */
[----:B------:R-:W-:Y:S01]  /*1c20*/  LEA.HI R0, R6, 0x1, RZ, 0x17 ;  /* 0x0000000106007811 */ /* 0x000fe200078fb8ff */
[----:B------:R-:W-:Y:S01]  /*1c30*/  BSSY.RECONVERGENT B3, `(.L_x_196) ;  /* 0x0000048000037945 */ /* 0x000fe20003800200 */
[----:B------:R-:W-:Y:S02]  /*1c40*/  LOP3.LUT R11, R13, 0x1000, RZ, 0xfc, !PT ;  /* 0x000010000d0b7812 */ /* 0x000fe400078efcff */
[----:B------:R-:W-:-:S04]  /*1c50*/  LOP3.LUT R0, R0, 0xfffff0, RZ, 0xc0, !PT ;  /* 0x00fffff000007812 */ /* 0x000fc800078ec0ff */
[----:B------:R-:W-:-:S07]  /*1c60*/  IADD3 R0, PT, PT, -R0, RZ, RZ ;  /* 0x000000ff00007210 */ /* 0x000fce0007ffe1ff */
.L_x_197:
[C---:B------:R-:W-:Y:S02]  /*1c70*/  IADD3 R19, PT, PT, R7.reuse, -0x1000, RZ ;  /* 0xfffff00007137810 */ /* 0x040fe40007ffe0ff */
[----:B------:R-:W-:-:S03]  /*1c80*/  IADD3 R21, PT, PT, R7, -0xe00, RZ ;  /* 0xfffff20007157810 */ /* 0x000fc60007ffe0ff */
[----:B------:R-:W-:Y:S01]  /*1c90*/  IMAD.WIDE.U32 R18, R19, 0x4, R4 ;  /* 0x0000000413127825 */ /* 0x000fe200078e0004 */
[----:B------:R-:W-:-:S04]  /*1ca0*/  IADD3 R15, PT, PT, R7, -0xc00, RZ ;  /* 0xfffff400070f7810 */ /* 0x000fc80007ffe0ff */
[----:B------:R0:W2:Y:S01]  /*1cb0*/  LDG.E R22, desc[UR6][R18.64] ;  /* 0x0000000612167981 */ /* 0x0000a2000c1e1900 */
[----:B------:R-:W-:-:S04]  /*1cc0*/  IMAD.WIDE.U32 R20, R21, 0x4, R4 ;  /* 0x0000000415147825 */ /* 0x000fc800078e0004 */
[--C-:B------:R-:W-:Y:S01]  /*1cd0*/  IMAD.WIDE.U32 R14, R15, 0x4, R4.reuse ;  /* 0x000000040f0e7825 */ /* 0x100fe200078e0004 */
[----:B------:R1:W3:Y:S04]  /*1ce0*/  LDG.E R17, desc[UR6][R20.64] ;  /* 0x0000000614117981 */ /* 0x0002e8000c1e1900 */
[----:B------:R4:W5:Y:S01]  /*1cf0*/  LDG.E R16, desc[UR6][R14.64] ;  /* 0x000000060e107981 */ /* 0x000962000c1e1900 */
[C---:B------:R-:W-:Y:S02]  /*1d00*/  IADD3 R13, PT, PT, R7.reuse, -0xa00, RZ ;  /* 0xfffff600070d7810 */ /* 0x040fe40007ffe0ff */
[C---:B------:R-:W-:Y:S02]  /*1d10*/  IADD3 R29, PT, PT, R7.reuse, -0x800, RZ ;  /* 0xfffff800071d7810 */ /* 0x040fe40007ffe0ff */
[----:B------:R-:W-:Y:S01]  /*1d20*/  IADD3 R25, PT, PT, R7, -0x600, RZ ;  /* 0xfffffa0007197810 */ /* 0x000fe20007ffe0ff */
[----:B------:R-:W-:Y:S01]  /*1d30*/  IMAD.WIDE.U32 R12, R13, 0x4, R4 ;  /* 0x000000040d0c7825 */ /* 0x000fe200078e0004 */
[----:B------:R-:W-:-:S03]  /*1d40*/  IADD3 R27, PT, PT, R7, -0x400, RZ ;  /* 0xfffffc00071b7810 */ /* 0x000fc60007ffe0ff */
[--C-:B------:R-:W-:Y:S02]  /*1d50*/  IMAD.WIDE.U32 R28, R29, 0x4, R4.reuse ;  /* 0x000000041d1c7825 */ /* 0x100fe400078e0004 */
[----:B------:R-:W5:Y:S02]  /*1d60*/  LDG.E R12, desc[UR6][R12.64] ;  /* 0x000000060c0c7981 */ /* 0x000f64000c1e1900 */
[----:B0-----:R-:W-:Y:S01]  /*1d70*/  IMAD.WIDE.U32 R18, R25, 0x4, R4 ;  /* 0x0000000419127825 */ /* 0x001fe200078e0004 */
[----:B------:R-:W-:-:S03]  /*1d80*/  IADD3 R26, PT, PT, R7, -0x200, RZ ;  /* 0xfffffe00071a7810 */ /* 0x000fc60007ffe0ff */
[--C-:B-1----:R-:W-:Y:S02]  /*1d90*/  IMAD.WIDE.U32 R20, R27, 0x4, R4.reuse ;  /* 0x000000041b147825 */ /* 0x102fe400078e0004 */
[----:B------:R-:W5:Y:S04]  /*1da0*/  LDG.E R18, desc[UR6][R18.64] ;  /* 0x0000000612127981 */ /* 0x000f68000c1e1900 */
[----:B------:R0:W5:Y:S01]  /*1db0*/  LDG.E R13, desc[UR6][R28.64] ;  /* 0x000000061c0d7981 */ /* 0x000162000c1e1900 */
[----:B----4-:R-:W-:-:S03]  /*1dc0*/  IMAD.WIDE.U32 R14, R26, 0x4, R4 ;  /* 0x000000041a0e7825 */ /* 0x010fc600078e0004 */
[----:B------:R1:W4:Y:S01]  /*1dd0*/  LDG.E R27, desc[UR6][R20.64] ;  /* 0x00000006141b7981 */ /* 0x000322000c1e1900 */
[----:B------:R-:W-:-:S03]  /*1de0*/  IMAD.WIDE.U32 R24, R7, 0x4, R4 ;  /* 0x0000000407187825 */ /* 0x000fc600078e0004 */
[----:B------:R1:W4:Y:S01]  /*1df0*/  LDG.E R26, desc[UR6][R14.64] ;  /* 0x000000060e1a7981 */ /* 0x000322000c1e1900 */
[----:B0-----:R-:W-:-:S03]  /*1e00*/  IADD3 R29, PT, PT, R7, 0x200, RZ ;  /* 0x00000200071d7810 */ /* 0x001fc60007ffe0ff */
[----:B------:R0:W4:Y:S01]  /*1e10*/  LDG.E R19, desc[UR6][R24.64] ;  /* 0x0000000618137981 */ /* 0x000122000c1e1900 */
[----:B-1----:R-:W-:Y:S01]  /*1e20*/  IADD3 R21, PT, PT, R7, 0x400, RZ ;  /* 0x0000040007157810 */ /* 0x002fe20007ffe0ff */
[----:B------:R-:W-:Y:S01]  /*1e30*/  IMAD.WIDE.U32 R28, R29, 0x4, R4 ;  /* 0x000000041d1c7825 */ /* 0x000fe200078e0004 */
[----:B------:R-:W-:-:S05]  /*1e40*/  IADD3 R15, PT, PT, R7, 0x800, RZ ;  /* 0x00000800070f7810 */ /* 0x000fca0007ffe0ff */
[----:B------:R-:W4:Y:S01]  /*1e50*/  LDG.E R28, desc[UR6][R28.64] ;  /* 0x000000061c1c7981 */ /* 0x000f22000c1e1900 */
[----:B0-----:R-:W-:Y:S01]  /*1e60*/  IADD3 R25, PT, PT, R7, 0xa00, RZ ;  /* 0x00000a0007197810 */ /* 0x001fe20007ffe0ff */
[----:B--2---:R-:W-:Y:S01]  /*1e70*/  FFMA R14, R22, R22, R23 ;  /* 0x00000016160e7223 */ /* 0x004fe20000000017 */
[----:B------:R-:W-:Y:S01]  /*1e80*/  IMAD.WIDE.U32 R22, R21, 0x4, R4 ;  /* 0x0000000415167825 */ /* 0x000fe200078e0004 */
[----:B------:R-:W-:-:S03]  /*1e90*/  IADD3 R21, PT, PT, R7, 0x600, RZ ;  /* 0x0000060007157810 */ /* 0x000fc60007ffe0ff */
[----:B---3--:R-:W-:Y:S02]  /*1ea0*/  FFMA R17, R17, R17, R14 ;  /* 0x0000001111117223 */ /* 0x008fe4000000000e */
[--C-:B------:R-:W-:Y:S01]  /*1eb0*/  IMAD.WIDE.U32 R20, R21, 0x4, R4.reuse ;  /* 0x0000000415147825 */ /* 0x100fe200078e0004 */
[----:B------:R-:W2:Y:S03]  /*1ec0*/  LDG.E R29, desc[UR6][R22.64] ;  /* 0x00000006161d7981 */ /* 0x000ea6000c1e1900 */
[----:B------:R-:W-:Y:S02]  /*1ed0*/  IMAD.WIDE.U32 R14, R15, 0x4, R4 ;  /* 0x000000040f0e7825 */ /* 0x000fe400078e0004 */
[----:B------:R5:W3:Y:S04]  /*1ee0*/  LDG.E R20, desc[UR6][R20.64] ;  /* 0x0000000614147981 */ /* 0x000ae8000c1e1900 */
[----:B------:R-:W3:Y:S01]  /*1ef0*/  LDG.E R14, desc[UR6][R14.64] ;  /* 0x000000060e0e7981 */ /* 0x000ee2000c1e1900 */
[----:B-----5:R-:W-:Y:S01]  /*1f00*/  FFMA R21, R16, R16, R17 ;  /* 0x0000001010157223 */ /* 0x020fe20000000011 */
[----:B------:R-:W-:Y:S01]  /*1f10*/  IMAD.WIDE.U32 R16, R25, 0x4, R4 ;  /* 0x0000000419107825 */ /* 0x000fe200078e0004 */
[----:B------:R-:W-:-:S05]  /*1f20*/  IADD3 R25, PT, PT, R7, 0xc00, RZ ;  /* 0x00000c0007197810 */ /* 0x000fca0007ffe0ff */
[--C-:B------:R-:W-:Y:S01]  /*1f30*/  IMAD.WIDE.U32 R22, R25, 0x4, R4.reuse ;  /* 0x0000000419167825 */ /* 0x100fe200078e0004 */
[----:B------:R-:W-:Y:S01]  /*1f40*/  IADD3 R25, PT, PT, R7, 0xe00, RZ ;  /* 0x00000e0007197810 */ /* 0x000fe20007ffe0ff */
[----:B------:R-:W5:Y:S04]  /*1f50*/  LDG.E R16, desc[UR6][R16.64] ;  /* 0x0000000610107981 */ /* 0x000f68000c1e1900 */
[----:B------:R-:W-:Y:S01]  /*1f60*/  IMAD.WIDE.U32 R24, R25, 0x4, R4 ;  /* 0x0000000419187825 */ /* 0x000fe200078e0004 */
[----:B------:R-:W5:Y:S05]  /*1f70*/  LDG.E R22, desc[UR6][R22.64] ;  /* 0x0000000616167981 */ /* 0x000f6a000c1e1900 */
[----:B------:R-:W5:Y:S01]  /*1f80*/  LDG.E R24, desc[UR6][R24.64] ;  /* 0x0000000618187981 */ /* 0x000f62000c1e1900 */
[----:B------:R-:W-:-:S04]  /*1f90*/  FFMA R12, R12, R12, R21 ;  /* 0x0000000c0c0c7223 */ /* 0x000fc80000000015 */
[----:B------:R-:W-:-:S04]  /*1fa0*/  FFMA R13, R13, R13, R12 ;  /* 0x0000000d0d0d7223 */ /* 0x000fc8000000000c */
[----:B------:R-:W-:-:S04]  /*1fb0*/  FFMA R18, R18, R18, R13 ;  /* 0x0000001212127223 */ /* 0x000fc8000000000d */
[----:B----4-:R-:W-:-:S04]  /*1fc0*/  FFMA R27, R27, R27, R18 ;  /* 0x0000001b1b1b7223 */ /* 0x010fc80000000012 */
[----:B------:R-:W-:-:S04]  /*1fd0*/  FFMA R26, R26, R26, R27 ;  /* 0x0000001a1a1a7223 */ /* 0x000fc8000000001b */
[----:B------:R-:W-:-:S04]  /*1fe0*/  FFMA R19, R19, R19, R26 ;  /* 0x0000001313137223 */ /* 0x000fc8000000001a */
[----:B------:R-:W-:Y:S01]  /*1ff0*/  FFMA R28, R28, R28, R19 ;  /* 0x0000001c1c1c7223 */ /* 0x000fe20000000013 */
[----:B------:R-:W-:-:S04]  /*2000*/  IADD3 R0, PT, PT, R0, 0x10, RZ ;  /* 0x0000001000007810 */ /* 0x000fc80007ffe0ff */
[----:B------:R-:W-:Y:S02]  /*2010*/  ISETP.NE.AND P0, PT, R0, RZ, PT ;  /* 0x000000ff0000720c */ /* 0x000fe40003f05270 */
[----:B------:R-:W-:Y:S02]  /*2020*/  IADD3 R11, PT, PT, R11, 0x2000, RZ ;  /* 0x000020000b0b7810 */ /* 0x000fe40007ffe0ff */
[----:B------:R-:W-:Y:S01]  /*2030*/  IADD3 R7, PT, PT, R7, 0x2000, RZ ;  /* 0x0000200007077810 */ /* 0x000fe20007ffe0ff */
[----:B--2---:R-:W-:-:S04]  /*2040*/  FFMA R29, R29, R29, R28 ;  /* 0x0000001d1d1d7223 */ /* 0x004fc8000000001c */
[----:B---3--:R-:W-:-:S04]  /*2050*/  FFMA R29, R20, R20, R29 ;  /* 0x00000014141d7223 */ /* 0x008fc8000000001d */
[----:B------:R-:W-:-:S04]  /*2060*/  FFMA R29, R14, R14, R29 ;  /* 0x0000000e0e1d7223 */ /* 0x000fc8000000001d */
[----:B-----5:R-:W-:-:S04]  /*2070*/  FFMA R29, R16, R16, R29 ;  /* 0x00000010101d7223 */ /* 0x020fc8000000001d */
[----:B------:R-:W-:-:S04]  /*2080*/  FFMA R29, R22, R22, R29 ;  /* 0x00000016161d7223 */ /* 0x000fc8000000001d */
[----:B------:R-:W-:Y:S01]  /*2090*/  FFMA R23, R24, R24, R29 ;  /* 0x0000001818177223 */ /* 0x000fe2000000001d */
[----:B------:R-:W-:Y:S06]  /*20a0*/  @P0 BRA `(.L_x_197) ;  /* 0xfffffff800f00947 */ /* 0x000fec000383ffff */
[----:B------:R-:W-:Y:S05]  /*20b0*/  BSYNC.RECONVERGENT B3 ;  /* 0x0000000000037941 */ /* 0x000fea0003800200 */
.L_x_196:
[----:B------:R-:W-:-:S07]  /*20c0*/  IADD3 R0, PT, PT, R11, -0x1000, RZ ;  /* 0xfffff0000b007810 */ /* 0x000fce0007ffe0ff */
.L_x_195:
[----:B------:R-:W-:Y:S05]  /*20d0*/  BSYNC.RECONVERGENT B2 ;  /* 0x0000000000027941 */ /* 0x000fea0003800200 */
.L_x_194:
[----:B------:R-:W-:-:S13]  /*20e0*/  ISETP.NE.AND P0, PT, R10, RZ, PT ;  /* 0x000000ff0a00720c */ /* 0x000fda0003f05270 */
[----:B------:R-:W-:Y:S05]  /*20f0*/  @!P0 BRA `(.L_x_193) ;  /* 0x00000004002c8947 */ /* 0x000fea0003800000 */
[----:B------:R-:W-:Y:S01]  /*2100*/  ISETP.GE.U32.AND P0, PT, R10, 0x8, PT ;  /* 0x000000080a00780c */ /* 0x000fe20003f06070 */
[----:B------:R-:W-:Y:S01]  /*2110*/  BSSY.RECONVERGENT B2, `(.L_x_198) ;  /* 0x0000025000027945 */ /* 0x000fe20003800200 */
[----:B------:R-:W-:-:S04]  /*2120*/  LOP3.LUT R25, R8, 0x7, RZ, 0xc0, !PT ;  /* 0x0000000708197812 */ /* 0x000fc800078ec0ff */
[----:B------:R-:W-:-:S07]  /*2130*/  ISETP.NE.AND P1, PT, R25, RZ, PT ;  /* 0x000000ff1900720c */ /* 0x000fce0003f25270 */
[----:B------:R-:W-:Y:S06]  /*2140*/  @!P0 BRA `(.L_x_199) ;  /* 0x0000000000848947 */ /* 0x000fec0003800000 */
[----:B------:R-:W-:-:S04]  /*2150*/  IADD3 R7, PT, PT, R0, R9, RZ ;  /* 0x0000000900077210 */ /* 0x000fc80007ffe0ff */
[C---:B------:R-:W-:Y:S01]  /*2160*/  IADD3 R19, PT, PT, R7.reuse, 0x200, RZ ;  /* 0x0000020007137810 */ /* 0x040fe20007ffe0ff */
[C---:B------:R-:W-:Y:S01]  /*2170*/  IMAD.WIDE.U32 R14, R7.reuse, 0x4, R4 ;  /* 0x00000004070e7825 */ /* 0x040fe200078e0004 */
[----:B------:R-:W-:-:S03]  /*2180*/  IADD3 R17, PT, PT, R7, 0x400, RZ ;  /* 0x0000040007117810 */ /* 0x000fc60007ffe0ff */
[--C-:B------:R-:W-:Y:S01]  /*2190*/  IMAD.WIDE.U32 R18, R19, 0x4, R4.reuse ;  /* 0x0000000413127825 */ /* 0x100fe200078e0004 */
[----:B------:R0:W2:Y:S01]  /*21a0*/  LDG.E R22, desc[UR6][R14.64] ;  /* 0x000000060e167981 */ /* 0x0000a2000c1e1900 */
[----:B------:R-:W-:Y:S02]  /*21b0*/  IADD3 R11, PT, PT, R7, 0x600, RZ ;  /* 0x00000600070b7810 */ /* 0x000fe40007ffe0ff */
[--C-:B------:R-:W-:Y:S01]  /*21c0*/  IMAD.WIDE.U32 R16, R17, 0x4, R4.reuse ;  /* 0x0000000411107825 */ /* 0x100fe200078e0004 */
[----:B------:R1:W3:Y:S01]  /*21d0*/  LDG.E R24, desc[UR6][R18.64] ;  /* 0x0000000612187981 */ /* 0x0002e2000c1e1900 */
[----:B------:R-:W-:Y:S02]  /*21e0*/  IADD3 R13, PT, PT, R7, 0x800, RZ ;  /* 0x00000800070d7810 */ /* 0x000fe40007ffe0ff */
        /* <DEDUP_REMOVED lines=23> */
.L_x_199:
[----:B------:R-:W-:Y:S05]  /*2360*/  BSYNC.RECONVERGENT B2 ;  /* 0x0000000000027941 */ /* 0x000fea0003800200 */
.L_x_198:
[----:B------:R-:W-:Y:S05]  /*2370*/  @!P1 BRA `(.L_x_193) ;  /* 0x00000000008c9947 */ /* 0x000fea0003800000 */
[----:B------:R-:W-:Y:S01]  /*2380*/  ISETP.GE.U32.AND P0, PT, R25, 0x4, PT ;  /* 0x000000041900780c */ /* 0x000fe20003f06070 */
[----:B------:R-:W-:Y:S01]  /*2390*/  BSSY.RECONVERGENT B2, `(.L_x_200) ;  /* 0x0000014000027945 */ /* 0x000fe20003800200 */
[----:B------:R-:W-:-:S11]  /*23a0*/  LOP3.LUT P1, RZ, R8, 0x3, RZ, 0xc0, !PT ;  /* 0x0000000308ff7812 */ /* 0x000fd6000782c0ff */
[----:B------:R-:W-:Y:S05]  /*23b0*/  @!P0 BRA `(.L_x_201) ;  /* 0x0000000000448947 */ /* 0x000fea0003800000 */
[----:B------:R-:W-:-:S04]  /*23c0*/  IADD3 R7, PT, PT, R0, R9, RZ ;  /* 0x0000000900077210 */ /* 0x000fc80007ffe0ff */
[C---:B------:R-:W-:Y:S01]  /*23d0*/  IADD3 R11, PT, PT, R7.reuse, 0x200, RZ ;  /* 0x00000200070b7810 */ /* 0x040fe20007ffe0ff */
[C---:B------:R-:W-:Y:S01]  /*23e0*/  IMAD.WIDE.U32 R8, R7.reuse, 0x4, R4 ;  /* 0x0000000407087825 */ /* 0x040fe200078e0004 */
[----:B------:R-:W-:-:S03]  /*23f0*/  IADD3 R13, PT, PT, R7, 0x400, RZ ;  /* 0x00000400070d7810 */ /* 0x000fc60007ffe0ff */
[--C-:B------:R-:W-:Y:S01]  /*2400*/  IMAD.WIDE.U32 R10, R11, 0x4, R4.reuse ;  /* 0x000000040b0a7825 */ /* 0x100fe200078e0004 */
[----:B------:R-:W-:Y:S01]  /*2410*/  IADD3 R15, PT, PT, R7, 0x600, RZ ;  /* 0x00000600070f7810 */ /* 0x000fe20007ffe0ff */
        /* <DEDUP_REMOVED lines=11> */
.L_x_201:
[----:B------:R-:W-:Y:S05]  /*24d0*/  BSYNC.RECONVERGENT B2 ;  /* 0x0000000000027941 */ /* 0x000fea0003800200 */
.L_x_200:
[----:B------:R-:W-:Y:S05]  /*24e0*/  @!P1 BRA `(.L_x_193) ;  /* 0x0000000000309947 */ /* 0x000fea0003800000 */
[----:B------:R-:W-:Y:S02]  /*24f0*/  LOP3.LUT R6, R6, 0xffff, RZ, 0xc0, !PT ;  /* 0x0000ffff06067812 */ /* 0x000fe400078ec0ff */
[----:B------:R-:W-:Y:S02]  /*2500*/  IADD3 R9, PT, PT, R0, R2, RZ ;  /* 0x0000000200097210 */ /* 0x000fe40007ffe0ff */
[----:B------:R-:W-:-:S04]  /*2510*/  LEA.HI R6, R6, 0x1, RZ, 0x17 ;  /* 0x0000000106067811 */ /* 0x000fc800078fb8ff */
[----:B------:R-:W-:-:S04]  /*2520*/  LOP3.LUT R6, R6, 0x3, RZ, 0xc0, !PT ;  /* 0x0000000306067812 */ /* 0x000fc800078ec0ff */
[----:B------:R-:W-:-:S07]  /*2530*/  IADD3 R0, PT, PT, -R6, RZ, RZ ;  /* 0x000000ff06007210 */ /* 0x000fce0007ffe1ff */
.L_x_202:
[----:B------:R-:W-:-:S06]  /*2540*/  IMAD.WIDE.U32 R6, R9, 0x4, R4 ;  /* 0x0000000409067825 */ /* 0x000fcc00078e0004 */
[----:B------:R-:W2:Y:S01]  /*2550*/  LDG.E R6, desc[UR6][R6.64] ;  /* 0x0000000606067981 */ /* 0x000ea2000c1e1900 */
[----:B------:R-:W-:Y:S02]  /*2560*/  IADD3 R0, PT, PT, R0, 0x1, RZ ;  /* 0x0000000100007810 */ /* 0x000fe40007ffe0ff */
[----:B------:R-:W-:Y:S02]  /*2570*/  IADD3 R9, PT, PT, R9, 0x200, RZ ;  /* 0x0000020009097810 */ /* 0x000fe40007ffe0ff */
[----:B------:R-:W-:Y:S01]  /*2580*/  ISETP.NE.AND P0, PT, R0, RZ, PT ;  /* 0x000000ff0000720c */ /* 0x000fe20003f05270 */
[----:B--2---:R-:W-:-:S12]  /*2590*/  FFMA R23, R6, R6, R23 ;  /* 0x0000000606177223 */ /* 0x004fd80000000017 */
[----:B------:R-:W-:Y:S05]  /*25a0*/  @P0 BRA `(.L_x_202) ;  /* 0xfffffffc00e40947 */ /* 0x000fea000383ffff */
.L_x_193:
[----:B------:R-:W-:Y:S05]  /*25b0*/  BSYNC.RECONVERGENT B1 ;  /* 0x0000000000017941 */ /* 0x000fea0003800200 */
.L_x_190:
        /* <DEDUP_REMOVED lines=33> */
[----:B------:R-:W1:Y:S04]  /*27d0*/  LDS.128 R8, [UR4+0x20] ;  /* 0x00002004ff087984 */ /* 0x000e680008000c00 */
[----:B--2---:R-:W2:Y:S04]  /*27e0*/  LDS.128 R4, [UR4+0x30] ;  /* 0x00003004ff047984 */ /* 0x004ea80008000c00 */
        /* <DEDUP_REMOVED lines=16> */
.L_x_189:
[----:B------:R-:W-:Y:S05]  /*28f0*/  BSYNC.RECONVERGENT B0 ;  /* 0x0000000000007941 */ /* 0x000fea0003800200 */
.L_x_173:
[----:B------:R-:W-:Y:S05]  /*2900*/  @P0 EXIT ;  /* 0x000000000000094d */ /* 0x000fea0003800000 */
[----:B012---:R-:W0:Y:S02]  /*2910*/  LDC.64 R4, c[0x0][0x388] ;  /* 0x0000e200ff047b82 */ /* 0x007e240000000a00 */
[----:B0-----:R-:W-:-:S05]  /*2920*/  IMAD.WIDE.U32 R2, R3, 0x4, R4 ;  /* 0x0000000403027825 */ /* 0x001fca00078e0004 */
[----:B------:R-:W-:Y:S01]  /*2930*/  STG.E desc[UR6][R2.64], R20 ;  /* 0x0000001402007986 */ /* 0x000fe2000c101906 */
[----:B------:R-:W-:Y:S05]  /*2940*/  EXIT ;  /* 0x000000000000794d */ /* 0x000fea0003800000 */
.L_x_203:
        /* <DEDUP_REMOVED lines=11> */
.L_x_240:


//--------------------- .text._ZN3cub18CUB_300001_SM_10006detail6reduce28DeviceReduceSingleTileKernelINS2_10policy_hubIfjN4cuda3std3__44plusIfEEE10Policy1000EN6thrust24THRUST_300001_SM_1000_NS6detail15normal_iteratorINSD_10device_ptrIfEEEEPfjS9_ff6squareIfEEEvT0_T1_T2_T3_T4_T6_ --------------------------
	.section	.text._ZN3cub18CUB_300001_SM_10006detail6reduce28DeviceReduceSingleTileKernelINS2_10policy_hubIfjN4cuda3std3__44plusIfEEE10Policy1000EN6thrust24THRUST_300001_SM_1000_NS6detail15normal_iteratorINSD_10device_ptrIfEEEEPfjS9_ff6squareIfEEEvT0_T1_T2_T3_T4_T6_,"ax",@progbits
	.align	128
        .global         _ZN3cub18CUB_300001_SM_10006detail6reduce28DeviceReduceSingleTileKernelINS2_10policy_hubIfjN4cuda3std3__44plusIfEEE10Policy1000EN6thrust24THRUST_300001_SM_1000_NS6detail15normal_iteratorINSD_10device_ptrIfEEEEPfjS9_ff6squareIfEEEvT0_T1_T2_T3_T4_T6_
        .type           _ZN3cub18CUB_300001_SM_10006detail6reduce28DeviceReduceSingleTileKernelINS2_10policy_hubIfjN4cuda3std3__44plusIfEEE10Policy1000EN6thrust24THRUST_300001_SM_1000_NS6detail15normal_iteratorINSD_10device_ptrIfEEEEPfjS9_ff6squareIfEEEvT0_T1_T2_T3_T4_T6_,@function
        .size           _ZN3cub18CUB_300001_SM_10006detail6reduce28DeviceReduceSingleTileKernelINS2_10policy_hubIfjN4cuda3std3__44plusIfEEE10Policy1000EN6thrust24THRUST_300001_SM_1000_NS6detail15normal_iteratorINSD_10device_ptrIfEEEEPfjS9_ff6squareIfEEEvT0_T1_T2_T3_T4_T6_,(.L_x_241 - _ZN3cub18CUB_300001_SM_10006detail6reduce28DeviceReduceSingleTileKernelINS2_10policy_hubIfjN4cuda3std3__44plusIfEEE10Policy1000EN6thrust24THRUST_300001_SM_1000_NS6detail15normal_iteratorINSD_10device_ptrIfEEEEPfjS9_ff6squareIfEEEvT0_T1_T2_T3_T4_T6_)
        .other          _ZN3cub18CUB_300001_SM_10006detail6reduce28DeviceReduceSingleTileKernelINS2_10policy_hubIfjN4cuda3std3__44plusIfEEE10Policy1000EN6thrust24THRUST_300001_SM_1000_NS6detail15normal_iteratorINSD_10device_ptrIfEEEEPfjS9_ff6squareIfEEEvT0_T1_T2_T3_T4_T6_,@"STO_CUDA_ENTRY STV_DEFAULT"
_ZN3cub18CUB_300001_SM_10006detail6reduce28DeviceReduceSingleTileKernelINS2_10policy_hubIfjN4cuda3std3__44plusIfEEE10Policy1000EN6thrust24THRUST_300001_SM_1000_NS6detail15normal_iteratorINSD_10device_ptrIfEEEEPfjS9_ff6squareIfEEEvT0_T1_T2_T3_T4_T6_:
.text._ZN3cub18CUB_300001_SM_10006detail6reduce28DeviceReduceSingleTileKernelINS2_10policy_hubIfjN4cuda3std3__44plusIfEEE10Policy1000EN6thrust24THRUST_300001_SM_1000_NS6detail15normal_iteratorINSD_10device_ptrIfEEEEPfjS9_ff6squareIfEEEvT0_T1_T2_T3_T4_T6_:
        /* <DEDUP_REMOVED lines=13> */
.L_x_204:
[----:B------:R-:W-:Y:S01]  /*00d0*/  ISETP.GT.U32.AND P0, PT, R4, 0x1fff, PT ;  /* 0x00001fff0400780c */ /* 0x000fe20003f04070 */
[----:B------:R-:W-:-:S12]  /*00e0*/  BSSY.RECONVERGENT B0, `(.L_x_205) ;  /* 0x000023c000007945 */ /* 0x000fd80003800200 */
[----:B------:R-:W-:Y:S05]  /*00f0*/  @P0 BRA `(.L_x_206) ;  /* 0x0000001000040947 */ /* 0x000fea0003800000 */
[----:B------:R-:W0:Y:S01]  /*0100*/  S2R R5, SR_TID.X ;  /* 0x0000000000057919 */ /* 0x000e220000002100 */
[----:B------:R-:W-:Y:S01]  /*0110*/  BSSY.RECONVERGENT B1, `(.L_x_207) ;  /* 0x000000a000017945 */ /* 0x000fe20003800200 */
[----:B------:R-:W-:Y:S01]  /*0120*/  HFMA2 R0, -RZ, RZ, 0, 0 ;  /* 0x00000000ff007431 */ /* 0x000fe200000001ff */
        /* <DEDUP_REMOVED lines=8> */
.L_x_208:
[----:B------:R-:W-:Y:S05]  /*01b0*/  BSYNC.RECONVERGENT B1 ;  /* 0x0000000000017941 */ /* 0x000fea0003800200 */
.L_x_207:
[----:B------:R-:W-:Y:S01]  /*01c0*/  ISETP.GE.U32.AND P0, PT, R7, R4, PT ;  /* 0x000000040700720c */ /* 0x000fe20003f06070 */
[----:B------:R-:W-:-:S12]  /*01d0*/  BSSY.RECONVERGENT B1, `(.L_x_209) ;  /* 0x0000070000017945 */ /* 0x000fd80003800200 */
[----:B------:R-:W-:Y:S05]  /*01e0*/  @P0 BRA `(.L_x_210) ;  /* 0x0000000400b80947 */ /* 0x000fea0003800000 */
[----:B------:R-:W-:Y:S01]  /*01f0*/  LOP3.LUT R3, RZ, R7, RZ, 0x33, !PT ;  /* 0x00000007ff037212 */ /* 0x000fe200078e33ff */
[----:B------:R-:W-:Y:S03]  /*0200*/  BSSY.RECONVERGENT B2, `(.L_x_211) ;  /* 0x0000033000027945 */ /* 0x000fe60003800200 */
[----:B------:R-:W-:-:S04]  /*0210*/  IADD3 R3, PT, PT, R3, R4, RZ ;  /* 0x0000000403037210 */ /* 0x000fc80007ffe0ff */
        /* <DEDUP_REMOVED lines=11> */
.L_x_213:
        /* <DEDUP_REMOVED lines=38> */
.L_x_212:
[----:B------:R-:W-:Y:S05]  /*0530*/  BSYNC.RECONVERGENT B2 ;  /* 0x0000000000027941 */ /* 0x000fea0003800200 */
.L_x_211:
[----:B------:R-:W-:Y:S05]  /*0540*/  @!P1 BRA `(.L_x_210) ;  /* 0x0000000000e09947 */ /* 0x000fea0003800000 */
[----:B------:R-:W-:Y:S01]  /*0550*/  ISETP.GE.U32.AND P0, PT, R20, 0x8, PT ;  /* 0x000000081400780c */ /* 0x000fe20003f06070 */
[----:B------:R-:W-:Y:S01]  /*0560*/  BSSY.RECONVERGENT B2, `(.L_x_214) ;  /* 0x0000017000027945 */ /* 0x000fe20003800200 */
[----:B------:R-:W-:-:S04]  /*0570*/  LOP3.LUT R8, R6, 0x7, RZ, 0xc0, !PT ;  /* 0x0000000706087812 */ /* 0x000fc800078ec0ff */
[----:B------:R-:W-:-:S07]  /*0580*/  ISETP.NE.AND P1, PT, R8, RZ, PT ;  /* 0x000000ff0800720c */ /* 0x000fce0003f25270 */
[----:B------:R-:W-:Y:S06]  /*0590*/  @!P0 BRA `(.L_x_215) ;  /* 0x00000000004c8947 */ /* 0x000fec0003800000 */
        /* <DEDUP_REMOVED lines=19> */
.L_x_215:
[----:B------:R-:W-:Y:S05]  /*06d0*/  BSYNC.RECONVERGENT B2 ;  /* 0x0000000000027941 */ /* 0x000fea0003800200 */
.L_x_214:
        /* <DEDUP_REMOVED lines=17> */
.L_x_217:
[----:B------:R-:W-:Y:S05]  /*07f0*/  BSYNC.RECONVERGENT B2 ;  /* 0x0000000000027941 */ /* 0x000fea0003800200 */
.L_x_216:
[----:B------:R-:W-:Y:S05]  /*0800*/  @!P1 BRA `(.L_x_210) ;  /* 0x0000000000309947 */ /* 0x000fea0003800000 */
[----:B------:R-:W0:Y:S01]  /*0810*/  LDC.64 R2, c[0x0][0x380] ;  /* 0x0000e000ff027b82 */ /* 0x000e220000000a00 */
[----:B------:R-:W-:Y:S01]  /*0820*/  IADD3 R6, PT, PT, -R6, RZ, RZ ;  /* 0x000000ff06067210 */ /* 0x000fe20007ffe1ff */
[----:B0-----:R-:W-:-:S05]  /*0830*/  IMAD.WIDE.U32 R2, R7, 0x4, R2 ;  /* 0x0000000407027825 */ /* 0x001fca00078e0002 */
[----:B------:R-:W-:-:S07]  /*0840*/  MOV R7, R3 ;  /* 0x0000000300077202 */ /* 0x000fce0000000f00 */
.L_x_218:
[----:B------:R-:W-:-:S06]  /*0850*/  MOV R3, R7 ;  /* 0x0000000700037202 */ /* 0x000fcc0000000f00 */
[----:B------:R0:W2:Y:S01]  /*0860*/  LDG.E R3, desc[UR6][R2.64] ;  /* 0x0000000602037981 */ /* 0x0000a2000c1e1900 */
[----:B------:R-:W-:-:S04]  /*0870*/  IADD3 R6, PT, PT, R6, 0x1, RZ ;  /* 0x0000000106067810 */ /* 0x000fc80007ffe0ff */
[----:B------:R-:W-:Y:S02]  /*0880*/  ISETP.NE.AND P0, PT, R6, RZ, PT ;  /* 0x000000ff0600720c */ /* 0x000fe40003f05270 */
[----:B0-----:R-:W-:-:S04]  /*0890*/  IADD3 R2, P1, PT, R2, 0x800, RZ ;  /* 0x0000080002027810 */ /* 0x001fc80007f3e0ff */
[----:B------:R-:W-:Y:S01]  /*08a0*/  IADD3.X R7, PT, PT, RZ, R7, RZ, P1, !PT ;  /* 0x00000007ff077210 */ /* 0x000fe20000ffe4ff */
[----:B--2---:R-:W-:-:S06]  /*08b0*/  FFMA R0, R3, R3, R0 ;  /* 0x0000000303007223 */ /* 0x004fcc0000000000 */
[----:B------:R-:W-:Y:S05]  /*08c0*/  @P0 BRA `(.L_x_218) ;  /* 0xfffffffc00e00947 */ /* 0x000fea000383ffff */
.L_x_210:
[----:B------:R-:W-:Y:S05]  /*08d0*/  BSYNC.RECONVERGENT B1 ;  /* 0x0000000000017941 */ /* 0x000fea0003800200 */
.L_x_209:
[----:B------:R-:W-:Y:S02]  /*08e0*/  ISETP.GE.U32.AND P0, PT, R4, 0x200, PT ;  /* 0x000002000400780c */ /* 0x000fe40003f06070 */
[----:B------:R-:W-:-:S11]  /*08f0*/  MOV R9, R0 ;  /* 0x0000000000097202 */ /* 0x000fd60000000f00 */
        /* <DEDUP_REMOVED lines=35> */
[----:B------:R-:W3:Y:S04]  /*0b30*/  LDS.128 R8, [UR4+0x30] ;  /* 0x00003004ff087984 */ /* 0x000ee80008000c00 */
[----:B------:R-:W4:Y:S01]  /*0b40*/  LDS.128 R16, [UR4+0x40] ;  /* 0x00004004ff107984 */ /* 0x000f220008000c00 */
[----:B0-----:R-:W-:-:S04]  /*0b50*/  FADD R5, R0, R5 ;  /* 0x0000000500057221 */ /* 0x001fc80000000000 */
        /* <DEDUP_REMOVED lines=9> */
[----:B------:R-:W-:-:S04]  /*0bf0*/  FADD R11, R10, R11 ;  /* 0x0000000b0a0b7221 */ /* 0x000fc80000000000 */
[----:B----4-:R-:W-:-:S04]  /*0c00*/  FADD R16, R11, R16 ;  /* 0x000000100b107221 */ /* 0x010fc80000000000 */
[----:B------:R-:W-:-:S04]  /*0c10*/  FADD R17, R16, R17 ;  /* 0x0000001110117221 */ /* 0x000fc80000000000 */
[----:B------:R-:W-:-:S04]  /*0c20*/  FADD R18, R17, R18 ;  /* 0x0000001211127221 */ /* 0x000fc80000000000 */
[----:B------:R-:W-:Y:S01]  /*0c30*/  FADD R0, R18, R19 ;  /* 0x0000001312007221 */ /* 0x000fe20000000000 */
[----:B------:R-:W-:Y:S06]  /*0c40*/  BRA `(.L_x_220) ;  /* 0x0000001800147947 */ /* 0x000fec0003800000 */
.L_x_219:
[----:B------:R-:W0:Y:S01]  /*0c50*/  S2R R6, SR_LANEID ;  /* 0x0000000000067919 */ /* 0x000e220000000000 */
[----:B------:R-:W-:-:S04]  /*0c60*/  LOP3.LUT R0, R5, 0x3e0, RZ, 0xc0, !PT ;  /* 0x000003e005007812 */ /* 0x000fc800078ec0ff */
[----:B------:R-:W-:Y:S02]  /*0c70*/  IADD3 R3, PT, PT, R0, 0x20, RZ ;  /* 0x0000002000037810 */ /* 0x000fe40007ffe0ff */
[----:B------:R-:W-:Y:S02]  /*0c80*/  LOP3.LUT R7, RZ, R0, RZ, 0x33, !PT ;  /* 0x00000000ff077212 */ /* 0x000fe400078e33ff */
[-C--:B------:R-:W-:Y:S02]  /*0c90*/  ISETP.GT.U32.AND P0, PT, R3, R4.reuse, PT ;  /* 0x000000040300720c */ /* 0x080fe40003f04070 */
        /* <DEDUP_REMOVED lines=40> */
[----:B------:R-:W0:Y:S04]  /*0f20*/  LDS.128 R20, [UR4+0x10] ;  /* 0x00001004ff147984 */ /* 0x000e280008000c00 */
        /* <DEDUP_REMOVED lines=30> */
.L_x_206:
[----:B------:R-:W0:Y:S01]  /*1110*/  S2R R0, SR_TID.X ;  /* 0x0000000000007919 */ /* 0x000e220000002100 */
[----:B------:R-:W1:Y:S02]  /*1120*/  LDCU.64 UR4, c[0x0][0x380] ;  /* 0x00007000ff0477ac */ /* 0x000e640008000a00 */
[----:B-1----:R-:W-:Y:S02]  /*1130*/  MOV R12, UR4 ;  /* 0x00000004000c7c02 */ /* 0x002fe40008000f00 */
[----:B------:R-:W-:-:S03]  /*1140*/  MOV R13, UR5 ;  /* 0x00000005000d7c02 */ /* 0x000fc60008000f00 */
        /* <DEDUP_REMOVED lines=17> */
[----:B------:R-:W-:Y:S01]  /*1260*/  UMOV UR4, 0x2000 ;  /* 0x0000200000047882 */ /* 0x000fe20000000000 */
[----:B--2---:R-:W-:-:S04]  /*1270*/  FMUL R21, R21, R21 ;  /* 0x0000001515157220 */ /* 0x004fc80000400000 */
[----:B---3--:R-:W-:Y:S01]  /*1280*/  FFMA R21, R20, R20, R21 ;  /* 0x0000001414157223 */ /* 0x008fe20000000015 */
[----:B------:R-:W-:Y:S01]  /*1290*/  IADD3 R20, PT, PT, R4, -0x2000, RZ ;  /* 0xffffe00004147810 */ /* 0x000fe20007ffe0ff */
[----:B----4-:R-:W-:-:S03]  /*12a0*/  FMUL R17, R17, R17 ;  /* 0x0000001111117220 */ /* 0x010fc60000400000 */
[----:B------:R-:W-:Y:S01]  /*12b0*/  ISETP.GE.U32.AND P0, PT, R20, 0x2000, PT ;  /* 0x000020001400780c */ /* 0x000fe20003f06070 */
[----:B-----5:R-:W-:Y:S01]  /*12c0*/  FMUL R19, R19, R19 ;  /* 0x0000001313137220 */ /* 0x020fe20000400000 */
[----:B------:R-:W-:Y:S01]  /*12d0*/  FMUL R22, R22, R22 ;  /* 0x0000001616167220 */ /* 0x000fe20000400000 */
        /* <DEDUP_REMOVED lines=19> */
[----:B------:R-:W0:Y:S01]  /*1410*/  LDC R4, c[0x0][0x390] ;  /* 0x0000e400ff047b82 */ /* 0x000e220000000800 */
[----:B------:R-:W-:-:S07]  /*1420*/  UMOV UR4, 0x2000 ;  /* 0x0000200000047882 */ /* 0x000fce0000000000 */
[----:B------:R-:W1:Y:S02]  /*1430*/  LDC.64 R12, c[0x0][0x380] ;  /* 0x0000e000ff0c7b82 */ /* 0x000e640000000a00 */
.L_x_223:
[----:B------:R-:W-:-:S05]  /*1440*/  IADD3 R3, PT, PT, R0, UR4, RZ ;  /* 0x0000000400037c10 */ /* 0x000fca000fffe0ff */
        /* <DEDUP_REMOVED lines=17> */
[----:B0-----:R-:W-:-:S04]  /*1560*/  IADD3 R2, PT, PT, R4, -UR4, RZ ;  /* 0x8000000404027c10 */ /* 0x001fc8000fffe0ff */
[----:B------:R-:W-:Y:S01]  /*1570*/  ISETP.GE.U32.AND P0, PT, R2, 0x2000, PT ;  /* 0x000020000200780c */ /* 0x000fe20003f06070 */
[----:B--2---:R-:W-:Y:S01]  /*1580*/  FFMA R7, R22, R22, R7 ;  /* 0x0000001616077223 */ /* 0x004fe20000000007 */
        /* <DEDUP_REMOVED lines=23> */
[----:B------:R-:W-:-:S06]  /*1700*/  UIADD3 UR4, UPT, UPT, UR4, 0x2000, URZ ;  /* 0x0000200004047890 */ /* 0x000fcc000fffe0ff */
[----:B------:R-:W-:-:S13]  /*1710*/  ISETP.LT.U32.AND P0, PT, R20, UR4, PT ;  /* 0x0000000414007c0c */ /* 0x000fda000bf01070 */
[----:B------:R-:W-:Y:S05]  /*1720*/  @!P0 BRA `(.L_x_223) ;  /* 0xfffffffc00448947 */ /* 0x000fea000383ffff */
.L_x_221:
[----:B------:R-:W-:Y:S01]  /*1730*/  IADD3 R3, PT, PT, R4, -UR4, RZ ;  /* 0x8000000404037c10 */ /* 0x000fe2000fffe0ff */
[----:B------:R-:W-:Y:S03]  /*1740*/  BSSY.RECONVERGENT B1, `(.L_x_222) ;  /* 0x00000a3000017945 */ /* 0x000fe60003800200 */
[----:B------:R-:W-:-:S04]  /*1750*/  ISETP.GE.AND P0, PT, R0, R3, PT ;  /* 0x000000030000720c */ /* 0x000fc80003f06270 */
[----:B------:R-:W-:-:S13]  /*1760*/  ISETP.LE.U32.OR P0, PT, R4, UR4, P0 ;  /* 0x0000000404007c0c */ /* 0x000fda0008703470 */
[----:B------:R-:W-:Y:S05]  /*1770*/  @P0 BRA `(.L_x_224) ;  /* 0x00000008007c0947 */ /* 0x000fea0003800000 */
[-C--:B------:R-:W-:Y:S01]  /*1780*/  LOP3.LUT R3, RZ, R0.reuse, RZ, 0x33, !PT ;  /* 0x00000000ff037212 */ /* 0x080fe200078e33ff */
[----:B------:R-:W-:Y:S01]  /*1790*/  BSSY.RECONVERGENT B2, `(.L_x_225) ;  /* 0x0000052000027945 */ /* 0x000fe20003800200 */
[----:B------:R-:W-:Y:S02]  /*17a0*/  MOV R5, R0 ;  /* 0x0000000000057202 */ /* 0x000fe40000000f00 */
[----:B------:R-:W-:-:S04]  /*17b0*/  IADD3 R3, PT, PT, R4, -UR4, R3 ;  /* 0x8000000404037c10 */ /* 0x000fc8000fffe003 */
[C---:B------:R-:W-:Y:S02]  /*17c0*/  ISETP.GE.U32.AND P0, PT, R3.reuse, 0x1e00, PT ;  /* 0x00001e000300780c */ /* 0x040fe40003f06070 */
[----:B------:R-:W-:-:S04]  /*17d0*/  LEA.HI R3, R3, 0x1, RZ, 0x17 ;  /* 0x0000000103037811 */ /* 0x000fc800078fb8ff */
[----:B------:R-:W-:-:S07]  /*17e0*/  LOP3.LUT R4, R3, 0xf, RZ, 0xc0, !PT ;  /* 0x0000000f03047812 */ /* 0x000fce00078ec0ff */
[----:B------:R-:W-:Y:S05]  /*17f0*/  @!P0 BRA `(.L_x_226) ;  /* 0x00000004002c8947 */ /* 0x000fea0003800000 */
[----:B------:R-:W-:Y:S01]  /*1800*/  LOP3.LUT R6, R3, 0xfffff0, RZ, 0xc0, !PT ;  /* 0x00fffff003067812 */ /* 0x000fe200078ec0ff */
[----:B------:R-:W-:Y:S01]  /*1810*/  BSSY.RECONVERGENT B3, `(.L_x_227) ;  /* 0x0000048000037945 */ /* 0x000fe20003800200 */
[C---:B------:R-:W-:Y:S02]  /*1820*/  LOP3.LUT R5, R0.reuse, 0x1000, RZ, 0xfc, !PT ;  /* 0x0000100000057812 */ /* 0x040fe400078efcff */
[----:B------:R-:W-:Y:S02]  /*1830*/  IADD3 R2, PT, PT, R0, UR4, RZ ;  /* 0x0000000400027c10 */ /* 0x000fe4000fffe0ff */
[----:B------:R-:W-:-:S07]  /*1840*/  IADD3 R6, PT, PT, -R6, RZ, RZ ;  /* 0x000000ff06067210 */ /* 0x000fce0007ffe1ff */
.L_x_228:
[C---:B------:R-:W-:Y:S01]  /*1850*/  IADD3 R19, PT, PT, R2.reuse, 0x200, RZ ;  /* 0x0000020002137810 */ /* 0x040fe20007ffe0ff */
[C---:B------:R-:W-:Y:S01]  /*1860*/  IMAD.WIDE.U32 R14, R2.reuse, 0x4, R12 ;  /* 0x00000004020e7825 */ /* 0x040fe200078e000c */
[----:B------:R-:W-:-:S03]  /*1870*/  IADD3 R11, PT, PT, R2, 0x400, RZ ;  /* 0x00000400020b7810 */ /* 0x000fc60007ffe0ff */
[--C-:B------:R-:W-:Y:S01]  /*1880*/  IMAD.WIDE.U32 R18, R19, 0x4, R12.reuse ;  /* 0x0000000413127825 */ /* 0x100fe200078e000c */
[----:B------:R0:W2:Y:S01]  /*1890*/  LDG.E R8, desc[UR6][R14.64] ;  /* 0x000000060e087981 */ /* 0x0000a2000c1e1900 */
[C---:B------:R-:W-:Y:S02]  /*18a0*/  IADD3 R21, PT, PT, R2.reuse, 0x600, RZ ;  /* 0x0000060002157810 */ /* 0x040fe40007ffe0ff */
[--C-:B------:R-:W-:Y:S01]  /*18b0*/  IMAD.WIDE.U32 R10, R11, 0x4, R12.reuse ;  /* 0x000000040b0a7825 */ /* 0x100fe200078e000c */
[----:B------:R1:W3:Y:S01]  /*18c0*/  LDG.E R9, desc[UR6][R18.64] ;  /* 0x0000000612097981 */ /* 0x0002e2000c1e1900 */
[C---:B------:R-:W-:Y:S02]  /*18d0*/  IADD3 R17, PT, PT, R2.reuse, 0x800, RZ ;  /* 0x0000080002117810 */ /* 0x040fe40007ffe0ff */
[--C-:B------:R-:W-:Y:S02]  /*18e0*/  IMAD.WIDE.U32 R20, R21, 0x4, R12.reuse ;  /* 0x0000000415147825 */ /* 0x100fe400078e000c */
[----:B------:R4:W5:Y:S01]  /*18f0*/  LDG.E R10, desc[UR6][R10.64] ;  /* 0x000000060a0a7981 */ /* 0x000962000c1e1900 */
[----:B------:R-:W-:Y:S01]  /*1900*/  IADD3 R29, PT, PT, R2, 0xa00, RZ ;  /* 0x00000a00021d7810 */ /* 0x000fe20007ffe0ff */
[----:B------:R-:W-:-:S02]  /*1910*/  IMAD.WIDE.U32 R16, R17, 0x4, R12 ;  /* 0x0000000411107825 */ /* 0x000fc400078e000c */
[----:B------:R4:W5:Y:S01]  /*1920*/  LDG.E R27, desc[UR6][R20.64] ;  /* 0x00000006141b7981 */ /* 0x000962000c1e1900 */
[C---:B------:R-:W-:Y:S01]  /*1930*/  IADD3 R23, PT, PT, R2.reuse, 0xc00, RZ ;  /* 0x00000c0002177810 */ /* 0x040fe20007ffe0ff */
[--C-:B------:R-:W-:Y:S02]  /*1940*/  IMAD.WIDE.U32 R28, R29, 0x4, R12.reuse ;  /* 0x000000041d1c7825 */ /* 0x100fe400078e000c */
[----:B------:R-:W5:Y:S01]  /*1950*/  LDG.E R26, desc[UR6][R16.64] ;  /* 0x00000006101a7981 */ /* 0x000f62000c1e1900 */
[C---:B------:R-:W-:Y:S01]  /*1960*/  IADD3 R22, PT, PT, R2.reuse, 0xe00, RZ ;  /* 0x00000e0002167810 */ /* 0x040fe20007ffe0ff */
[--C-:B0-----:R-:W-:Y:S02]  /*1970*/  IMAD.WIDE.U32 R14, R23, 0x4, R12.reuse ;  /* 0x00000004170e7825 */ /* 0x101fe400078e000c */
[----:B------:R0:W5:Y:S01]  /*1980*/  LDG.E R25, desc[UR6][R28.64] ;  /* 0x000000061c197981 */ /* 0x000162000c1e1900 */
[----:B------:R-:W-:Y:S01]  /*1990*/  IADD3 R23, PT, PT, R2, 0x1000, RZ ;  /* 0x0000100002177810 */ /* 0x000fe20007ffe0ff */
[----:B-1----:R-:W-:-:S02]  /*19a0*/  IMAD.WIDE.U32 R18, R22, 0x4, R12 ;  /* 0x0000000416127825 */ /* 0x002fc400078e000c */
[----:B------:R1:W5:Y:S01]  /*19b0*/  LDG.E R24, desc[UR6][R14.64] ;  /* 0x000000060e187981 */ /* 0x000362000c1e1900 */
[C---:B----4-:R-:W-:Y:S01]  /*19c0*/  IADD3 R11, PT, PT, R2.reuse, 0x1200, RZ ;  /* 0x00001200020b7810 */ /* 0x050fe20007ffe0ff */
[--C-:B------:R-:W-:Y:S02]  /*19d0*/  IMAD.WIDE.U32 R20, R23, 0x4, R12.reuse ;  /* 0x0000000417147825 */ /* 0x100fe400078e000c */
[----:B------:R4:W5:Y:S01]  /*19e0*/  LDG.E R23, desc[UR6][R18.64] ;  /* 0x0000000612177981 */ /* 0x000962000c1e1900 */
[C---:B0-----:R-:W-:Y:S01]  /*19f0*/  IADD3 R29, PT, PT, R2.reuse, 0x1400, RZ ;  /* 0x00001400021d7810 */ /* 0x041fe20007ffe0ff */
[--C-:B------:R-:W-:Y:S02]  /*1a00*/  IMAD.WIDE.U32 R16, R11, 0x4, R12.reuse ;  /* 0x000000040b107825 */ /* 0x100fe400078e000c */
[----:B------:R-:W5:Y:S01]  /*1a10*/  LDG.E R22, desc[UR6][R20.64] ;  /* 0x0000000614167981 */ /* 0x000f62000c1e1900 */
[----:B-1----:R-:W-:Y:S01]  /*1a20*/  IADD3 R15, PT, PT, R2, 0x1600, RZ ;  /* 0x00001600020f7810 */ /* 0x002fe20007ffe0ff */
[----:B------:R-:W-:-:S02]  /*1a30*/  IMAD.WIDE.U32 R28, R29, 0x4, R12 ;  /* 0x000000041d1c7825 */ /* 0x000fc400078e000c */
[----:B------:R0:W5:Y:S01]  /*1a40*/  LDG.E R11, desc[UR6][R16.64] ;  /* 0x00000006100b7981 */ /* 0x000162000c1e1900 */
[C---:B----4-:R-:W-:Y:S01]  /*1a50*/  IADD3 R19, PT, PT, R2.reuse, 0x1800, RZ ;  /* 0x0000180002137810 */ /* 0x050fe20007ffe0ff */
[--C-:B------:R-:W-:Y:S02]  /*1a60*/  IMAD.WIDE.U32 R14, R15, 0x4, R12.reuse ;  /* 0x000000040f0e7825 */ /* 0x100fe400078e000c */
[----:B------:R-:W4:Y:S02]  /*1a70*/  LDG.E R28, desc[UR6][R28.64] ;  /* 0x000000061c1c7981 */ /* 0x000f24000c1e1900 */
[----:B------:R-:W-:Y:S01]  /*1a80*/  IMAD.WIDE.U32 R18, R19, 0x4, R12 ;  /* 0x0000000413127825 */ /* 0x000fe200078e000c */
[C---:B0-----:R-:W-:Y:S02]  /*1a90*/  IADD3 R17, PT, PT, R2.reuse, 0x1a00, RZ ;  /* 0x00001a0002117810 */ /* 0x041fe40007ffe0ff */
[----:B------:R-:W-:-:S03]  /*1aa0*/  IADD3 R21, PT, PT, R2, 0x1c00, RZ ;  /* 0x00001c0002157810 */ /* 0x000fc60007ffe0ff */
[----:B------:R-:W4:Y:S04]  /*1ab0*/  LDG.E R18, desc[UR6][R18.64] ;  /* 0x0000000612127981 */ /* 0x000f28000c1e1900 */
[----:B------:R0:W4:Y:S01]  /*1ac0*/  LDG.E R29, desc[UR6][R14.64] ;  /* 0x000000060e1d7981 */ /* 0x000122000c1e1900 */
[----:B------:R-:W-:Y:S01]  /*1ad0*/  IADD3 R20, PT, PT, R2, 0x1e00, RZ ;  /* 0x00001e0002147810 */ /* 0x000fe20007ffe0ff */
[----:B0-----:R-:W-:-:S04]  /*1ae0*/  IMAD.WIDE.U32 R14, R17, 0x4, R12 ;  /* 0x00000004110e7825 */ /* 0x001fc800078e000c */
[--C-:B------:R-:W-:Y:S02]  /*1af0*/  IMAD.WIDE.U32 R16, R21, 0x4, R12.reuse ;  /* 0x0000000415107825 */ /* 0x100fe400078e000c */
[----:B------:R-:W4:Y:S02]  /*1b00*/  LDG.E R14, desc[UR6][R14.64] ;  /* 0x000000060e0e7981 */ /* 0x000f24000c1e1900 */
[----:B------:R-:W-:Y:S02]  /*1b10*/  IMAD.WIDE.U32 R20, R20, 0x4, R12 ;  /* 0x0000000414147825 */ /* 0x000fe400078e000c */
[----:B------:R-:W4:Y:S04]  /*1b20*/  LDG.E R16, desc[UR6][R16.64] ;  /* 0x0000000610107981 */ /* 0x000f28000c1e1900 */
[----:B------:R-:W4:Y:S01]  /*1b30*/  LDG.E R20, desc[UR6][R20.64] ;  /* 0x0000000614147981 */ /* 0x000f22000c1e1900 */
[----:B------:R-:W-:-:S04]  /*1b40*/  IADD3 R6, PT, PT, R6, 0x10, RZ ;  /* 0x0000001006067810 */ /* 0x000fc80007ffe0ff */
[----:B------:R-:W-:Y:S02]  /*1b50*/  ISETP.NE.AND P0, PT, R6, RZ, PT ;  /* 0x000000ff0600720c */ /* 0x000fe40003f05270 */
[----:B------:R-:W-:Y:S02]  /*1b60*/  IADD3 R5, PT, PT, R5, 0x2000, RZ ;  /* 0x0000200005057810 */ /* 0x000fe40007ffe0ff */
[----:B------:R-:W-:Y:S01]  /*1b70*/  IADD3 R2, PT, PT, R2, 0x2000, RZ ;  /* 0x0000200002027810 */ /* 0x000fe20007ffe0ff */
[----:B--2---:R-:W-:-:S04]  /*1b80*/  FFMA R8, R8, R8, R7 ;  /* 0x0000000808087223 */ /* 0x004fc80000000007 */
[----:B---3--:R-:W-:-:S04]  /*1b90*/  FFMA R9, R9, R9, R8 ;  /* 0x0000000909097223 */ /* 0x008fc80000000008 */
        /* <DEDUP_REMOVED lines=8> */
[----:B----4-:R-:W-:-:S04]  /*1c20*/  FFMA R28, R28, R28, R11 ;  /* 0x0000001c1c1c7223 */ /* 0x010fc8000000000b */
[----:B------:R-:W-:-:S04]  /*1c30*/  FFMA R29, R29, R29, R28 ;  /* 0x0000001d1d1d7223 */ /* 0x000fc8000000001c */
[----:B------:R-:W-:-:S04]  /*1c40*/  FFMA R29, R18, R18, R29 ;  /* 0x00000012121d7223 */ /* 0x000fc8000000001d */
[----:B------:R-:W-:-:S04]  /*1c50*/  FFMA R29, R14, R14, R29 ;  /* 0x0000000e0e1d7223 */ /* 0x000fc8000000001d */
[----:B------:R-:W-:-:S04]  /*1c60*/  FFMA R29, R16, R16, R29 ;  /* 0x00000010101d7223 */ /* 0x000fc8000000001d */
[----:B------:R-:W-:Y:S01]  /*1c70*/  FFMA R7, R20, R20, R29 ;  /* 0x0000001414077223 */ /* 0x000fe2000000001d */
[----:B------:R-:W-:Y:S06]  /*1c80*/  @P0 BRA `(.L_x_228) ;  /* 0xfffffff800f00947 */ /* 0x000fec000383ffff */
[----:B------:R-:W-:Y:S05]  /*1c90*/  BSYNC.RECONVERGENT B3 ;  /* 0x0000000000037941 */ /* 0x000fea0003800200 */
.L_x_227:
[----:B------:R-:W-:-:S07]  /*1ca0*/  IADD3 R5, PT, PT, R5, -0x1000, RZ ;  /* 0xfffff00005057810 */ /* 0x000fce0007ffe0ff */
.L_x_226:
[----:B------:R-:W-:Y:S05]  /*1cb0*/  BSYNC.RECONVERGENT B2 ;  /* 0x0000000000027941 */ /* 0x000fea0003800200 */
.L_x_225:
[----:B------:R-:W-:-:S13]  /*1cc0*/  ISETP.NE.AND P0, PT, R4, RZ, PT ;  /* 0x000000ff0400720c */ /* 0x000fda0003f05270 */
[----:B------:R-:W-:Y:S05]  /*1cd0*/  @!P0 BRA `(.L_x_224) ;  /* 0x0000000400248947 */ /* 0x000fea0003800000 */
[----:B------:R-:W-:Y:S01]  /*1ce0*/  ISETP.GE.U32.AND P0, PT, R4, 0x8, PT ;  /* 0x000000080400780c */ /* 0x000fe20003f06070 */
[----:B------:R-:W-:Y:S01]  /*1cf0*/  BSSY.RECONVERGENT B2, `(.L_x_229) ;  /* 0x0000025000027945 */ /* 0x000fe20003800200 */
[----:B------:R-:W-:-:S04]  /*1d00*/  LOP3.LUT R22, R3, 0x7, RZ, 0xc0, !PT ;  /* 0x0000000703167812 */ /* 0x000fc800078ec0ff */
[----:B------:R-:W-:-:S07]  /*1d10*/  ISETP.NE.AND P1, PT, R22, RZ, PT ;  /* 0x000000ff1600720c */ /* 0x000fce0003f25270 */
[----:B------:R-:W-:Y:S06]  /*1d20*/  @!P0 BRA `(.L_x_230) ;  /* 0x0000000000848947 */ /* 0x000fec0003800000 */
[----:B------:R-:W-:-:S04]  /*1d30*/  IADD3 R15, PT, PT, R5, UR4, RZ ;  /* 0x00000004050f7c10 */ /* 0x000fc8000fffe0ff */
        /* <DEDUP_REMOVED lines=9> */
[----:B------:R-:W-:Y:S01]  /*1dd0*/  IMAD.WIDE.U32 R10, R11, 0x4, R12 ;  /* 0x000000040b0a7825 */ /* 0x000fe200078e000c */
[----:B------:R-:W4:Y:S01]  /*1de0*/  LDG.E R6, desc[UR6][R20.64] ;  /* 0x0000000614067981 */ /* 0x000f22000c1e1900 */
[----:B------:R-:W-:-:S02]  /*1df0*/  IADD3 R23, PT, PT, R15, 0xa00, RZ ;  /* 0x00000a000f177810 */ /* 0x000fc40007ffe0ff */
[--C-:B------:R-:W-:Y:S01]  /*1e00*/  IMAD.WIDE.U32 R16, R17, 0x4, R12.reuse ;  /* 0x0000000411107825 */ /* 0x100fe200078e000c */
[----:B------:R-:W-:Y:S01]  /*1e10*/  IADD3 R25, PT, PT, R15, 0xc00, RZ ;  /* 0x00000c000f197810 */ /* 0x000fe20007ffe0ff */
[----:B------:R-:W5:Y:S02]  /*1e20*/  LDG.E R10, desc[UR6][R10.64] ;  /* 0x000000060a0a7981 */ /* 0x000f64000c1e1900 */
[--C-:B0-----:R-:W-:Y:S01]  /*1e30*/  IMAD.WIDE.U32 R8, R23, 0x4, R12.reuse ;  /* 0x0000000417087825 */ /* 0x101fe200078e000c */
[----:B------:R-:W-:Y:S01]  /*1e40*/  IADD3 R23, PT, PT, R15, 0xe00, RZ ;  /* 0x00000e000f177810 */ /* 0x000fe20007ffe0ff */
[----:B------:R-:W5:Y:S02]  /*1e50*/  LDG.E R16, desc[UR6][R16.64] ;  /* 0x0000000610107981 */ /* 0x000f64000c1e1900 */
[--C-:B------:R-:W-:Y:S02]  /*1e60*/  IMAD.WIDE.U32 R14, R25, 0x4, R12.reuse ;  /* 0x00000004190e7825 */ /* 0x100fe400078e000c */
[----:B------:R-:W5:Y:S02]  /*1e70*/  LDG.E R8, desc[UR6][R8.64] ;  /* 0x0000000608087981 */ /* 0x000f64000c1e1900 */
[----:B-1----:R-:W-:-:S02]  /*1e80*/  IMAD.WIDE.U32 R18, R23, 0x4, R12 ;  /* 0x0000000417127825 */ /* 0x002fc400078e000c */
        /* <DEDUP_REMOVED lines=11> */
.L_x_230:
[----:B------:R-:W-:Y:S05]  /*1f40*/  BSYNC.RECONVERGENT B2 ;  /* 0x0000000000027941 */ /* 0x000fea0003800200 */
.L_x_229:
        /* <DEDUP_REMOVED lines=23> */
.L_x_232:
[----:B------:R-:W-:Y:S05]  /*20c0*/  BSYNC.RECONVERGENT B2 ;  /* 0x0000000000027941 */ /* 0x000fea0003800200 */
.L_x_231:
[----:B------:R-:W-:Y:S05]  /*20d0*/  @!P1 BRA `(.L_x_224) ;  /* 0x0000000000249947 */ /* 0x000fea0003800000 */
[----:B------:R-:W-:Y:S02]  /*20e0*/  IADD3 R5, PT, PT, R5, UR4, RZ ;  /* 0x0000000405057c10 */ /* 0x000fe4000fffe0ff */
[----:B------:R-:W-:-:S07]  /*20f0*/  IADD3 R4, PT, PT, -R4, RZ, RZ ;  /* 0x000000ff04047210 */ /* 0x000fce0007ffe1ff */
.L_x_233:
[----:B------:R-:W-:-:S06]  /*2100*/  IMAD.WIDE.U32 R2, R5, 0x4, R12 ;  /* 0x0000000405027825 */ /* 0x000fcc00078e000c */
[----:B------:R-:W2:Y:S01]  /*2110*/  LDG.E R2, desc[UR6][R2.64] ;  /* 0x0000000602027981 */ /* 0x000ea2000c1e1900 */
[----:B------:R-:W-:Y:S02]  /*2120*/  IADD3 R4, PT, PT, R4, 0x1, RZ ;  /* 0x0000000104047810 */ /* 0x000fe40007ffe0ff */
[----:B------:R-:W-:Y:S02]  /*2130*/  IADD3 R5, PT, PT, R5, 0x200, RZ ;  /* 0x0000020005057810 */ /* 0x000fe40007ffe0ff */
[----:B------:R-:W-:Y:S01]  /*2140*/  ISETP.NE.AND P0, PT, R4, RZ, PT ;  /* 0x000000ff0400720c */ /* 0x000fe20003f05270 */
[----:B--2---:R-:W-:-:S12]  /*2150*/  FFMA R7, R2, R2, R7 ;  /* 0x0000000202077223 */ /* 0x004fd80000000007 */
[----:B------:R-:W-:Y:S05]  /*2160*/  @P0 BRA `(.L_x_233) ;  /* 0xfffffffc00e40947 */ /* 0x000fea000383ffff */
.L_x_224:
[----:B------:R-:W-:Y:S05]  /*2170*/  BSYNC.RECONVERGENT B1 ;  /* 0x0000000000017941 */ /* 0x000fea0003800200 */
.L_x_222:
        /* <DEDUP_REMOVED lines=33> */
[----:B------:R-:W3:Y:S04]  /*2390*/  LDS.128 R8, [UR4+0x30] ;  /* 0x00003004ff087984 */ /* 0x000ee80008000c00 */
[----:B------:R-:W4:Y:S01]  /*23a0*/  LDS.128 R16, [UR4+0x40] ;  /* 0x00004004ff107984 */ /* 0x000f220008000c00 */
[----:B0-----:R-:W-:-:S04]  /*23b0*/  FADD R5, R0, R5 ;  /* 0x0000000500057221 */ /* 0x001fc80000000000 */
        /* <DEDUP_REMOVED lines=13> */
[----:B------:R-:W-:-:S07]  /*2490*/  FADD R0, R18, R19 ;  /* 0x0000001312007221 */ /* 0x000fce0000000000 */
.L_x_220:
[----:B------:R-:W-:Y:S05]  /*24a0*/  BSYNC.RECONVERGENT B0 ;  /* 0x0000000000007941 */ /* 0x000fea0003800200 */
.L_x_205:
[----:B------:R-:W-:Y:S05]  /*24b0*/  @P0 EXIT ;  /* 0x000000000000094d */ /* 0x000fea0003800000 */
[----:B012---:R-:W0:Y:S01]  /*24c0*/  LDC.64 R2, c[0x0][0x388] ;  /* 0x0000e200ff027b82 */ /* 0x007e220000000a00 */
[----:B------:R-:W1:Y:S02]  /*24d0*/  LDCU UR4, c[0x0][0x398] ;  /* 0x00007300ff0477ac */ /* 0x000e640008000800 */
[----:B-1----:R-:W-:-:S05]  /*24e0*/  FADD R5, R0, UR4 ;  /* 0x0000000400057e21 */ /* 0x002fca0008000000 */
[----:B0-----:R-:W-:Y:S01]  /*24f0*/  STG.E desc[UR6][R2.64], R5 ;  /* 0x0000000502007986 */ /* 0x001fe2000c101906 */
[----:B------:R-:W-:Y:S05]  /*2500*/  EXIT ;  /* 0x000000000000794d */ /* 0x000fea0003800000 */
.L_x_234:
        /* <DEDUP_REMOVED lines=15> */
.L_x_241:


//--------------------- .text._ZN3cub18CUB_300001_SM_10006detail11EmptyKernelIvEEvv --------------------------
	.section	.text._ZN3cub18CUB_300001_SM_10006detail11EmptyKernelIvEEvv,"ax",@progbits
	.align	128
        .global         _ZN3cub18CUB_300001_SM_10006detail11EmptyKernelIvEEvv
        .type           _ZN3cub18CUB_300001_SM_10006detail11EmptyKernelIvEEvv,@function
        .size           _ZN3cub18CUB_300001_SM_10006detail11EmptyKernelIvEEvv,(.L_x_242 - _ZN3cub18CUB_300001_SM_10006detail11EmptyKernelIvEEvv)
        .other          _ZN3cub18CUB_300001_SM_10006detail11EmptyKernelIvEEvv,@"STO_CUDA_ENTRY STV_DEFAULT"
_ZN3cub18CUB_300001_SM_10006detail11EmptyKernelIvEEvv:
.text._ZN3cub18CUB_300001_SM_10006detail11EmptyKernelIvEEvv:
[----:B------:R-:W-:Y:S01]  /*0000*/  LDC R1, c[0x0][0x37c] ;  /* 0x0000df00ff017b82 */ /* 0x000fe20000000800 */
[----:B------:R-:W-:Y:S05]  /*0010*/  EXIT ;  /* 0x000000000000794d */ /* 0x000fea0003800000 */
.L_x_235:
        /* <DEDUP_REMOVED lines=14> */
.L_x_242:


//--------------------- .nv.shared._ZN3cub18CUB_300001_SM_10006detail6reduce28DeviceReduceSingleTileKernelINS2_10policy_hubIfyN4cuda3std3__44plusIfEEE10Policy1000EPfSC_iS9_ffNS7_10__identityEEEvT0_T1_T2_T3_T4_T6_ --------------------------
	.section	.nv.shared._ZN3cub18CUB_300001_SM_10006detail6reduce28DeviceReduceSingleTileKernelINS2_10policy_hubIfyN4cuda3std3__44plusIfEEE10Policy1000EPfSC_iS9_ffNS7_10__identityEEEvT0_T1_T2_T3_T4_T6_,"aw",@nobits
	.sectionflags	@""
	.align	4
.nv.shared._ZN3cub18CUB_300001_SM_10006detail6reduce28DeviceReduceSingleTileKernelINS2_10policy_hubIfyN4cuda3std3__44plusIfEEE10Policy1000EPfSC_iS9_ffNS7_10__identityEEEvT0_T1_T2_T3_T4_T6_:
	.zero		1068


//--------------------- .nv.shared.reserved.0     --------------------------
	.section	.nv.shared.reserved.0,"aw",@nobits
	.weak		__nv_reservedSMEM_offset_0_alias
	.size		__nv_reservedSMEM_offset_0_alias, 0, 64
	.other		__nv_reservedSMEM_offset_0_alias,@"STO_CUDA_RESERVED_SHARED STV_DEFAULT"
__nv_reservedSMEM_offset_0_alias:
	.zero		0
	.zero		64


//--------------------- .nv.global                --------------------------
	.section	.nv.global,"aw",@nobits
.nv.global:
	.type		_ZN30_INTERNAL_ff59185c_4_k_cu_main6thrust24THRUST_300001_SM_1000_NS3seqE,@object
	.size		_ZN30_INTERNAL_ff59185c_4_k_cu_main6thrust24THRUST_300001_SM_1000_NS3seqE,(_ZN30_INTERNAL_ff59185c_4_k_cu_main4cuda3std3__48in_placeE - _ZN30_INTERNAL_ff59185c_4_k_cu_main6thrust24THRUST_300001_SM_1000_NS3seqE)
_ZN30_INTERNAL_ff59185c_4_k_cu_main6thrust24THRUST_300001_SM_1000_NS3seqE:
	.zero		1
	.type		_ZN30_INTERNAL_ff59185c_4_k_cu_main4cuda3std3__48in_placeE,@object
	.size		_ZN30_INTERNAL_ff59185c_4_k_cu_main4cuda3std3__48in_placeE,(_ZN30_INTERNAL_ff59185c_4_k_cu_main4cuda3std6ranges3__45__cpo4sizeE - _ZN30_INTERNAL_ff59185c_4_k_cu_main4cuda3std3__48in_placeE)
_ZN30_INTERNAL_ff59185c_4_k_cu_main4cuda3std3__48in_placeE:
	.zero		1
	.type		_ZN30_INTERNAL_ff59185c_4_k_cu_main4cuda3std6ranges3__45__cpo4sizeE,@object
	.size		_ZN30_INTERNAL_ff59185c_4_k_cu_main4cuda3std6ranges3__45__cpo4sizeE,(_ZN30_INTERNAL_ff59185c_4_k_cu_main6thrust24THRUST_300001_SM_1000_NS12placeholders2_3E - _ZN30_INTERNAL_ff59185c_4_k_cu_main4cuda3std6ranges3__45__cpo4sizeE)
_ZN30_INTERNAL_ff59185c_4_k_cu_main4cuda3std6ranges3__45__cpo4sizeE:
	.zero		1
	.type		_ZN30_INTERNAL_ff59185c_4_k_cu_main6thrust24THRUST_300001_SM_1000_NS12placeholders2_3E,@object
	.size		_ZN30_INTERNAL_ff59185c_4_k_cu_main6thrust24THRUST_300001_SM_1000_NS12placeholders2_3E,(_ZN30_INTERNAL_ff59185c_4_k_cu_main4cuda3std3__45__cpo6cbeginE - _ZN30_INTERNAL_ff59185c_4_k_cu_main6thrust24THRUST_300001_SM_1000_NS12placeholders2_3E)
_ZN30_INTERNAL_ff59185c_4_k_cu_main6thrust24THRUST_300001_SM_1000_NS12placeholders2_3E:
	.zero		1
	.type		_ZN30_INTERNAL_ff59185c_4_k_cu_main4cuda3std3__45__cpo6cbeginE,@object
	.size		_ZN30_INTERNAL_ff59185c_4_k_cu_main4cuda3std3__45__cpo6cbeginE,(_ZN30_INTERNAL_ff59185c_4_k_cu_main4cuda3std6ranges3__45__cpo6cbeginE - _ZN30_INTERNAL_ff59185c_4_k_cu_main4cuda3std3__45__cpo6cbeginE)
_ZN30_INTERNAL_ff59185c_4_k_cu_main4cuda3std3__45__cpo6cbeginE:
	.zero		1
	.type		_ZN30_INTERNAL_ff59185c_4_k_cu_main4cuda3std6ranges3__45__cpo6cbeginE,@object
	.size		_ZN30_INTERNAL_ff59185c_4_k_cu_main4cuda3std6ranges3__45__cpo6cbeginE,(_ZN30_INTERNAL_ff59185c_4_k_cu_main6thrust24THRUST_300001_SM_1000_NS12placeholders2_7E - _ZN30_INTERNAL_ff59185c_4_k_cu_main4cuda3std6ranges3__45__cpo6cbeginE)
_ZN30_INTERNAL_ff59185c_4_k_cu_main4cuda3std6ranges3__45__cpo6cbeginE:
	.zero		1
	.type		_ZN30_INTERNAL_ff59185c_4_k_cu_main6thrust24THRUST_300001_SM_1000_NS12placeholders2_7E,@object
	.size		_ZN30_INTERNAL_ff59185c_4_k_cu_main6thrust24THRUST_300001_SM_1000_NS12placeholders2_7E,(_ZN30_INTERNAL_ff59185c_4_k_cu_main4cuda3std3__45__cpo7crbeginE - _ZN30_INTERNAL_ff59185c_4_k_cu_main6thrust24THRUST_300001_SM_1000_NS12placeholders2_7E)
_ZN30_INTERNAL_ff59185c_4_k_cu_main6thrust24THRUST_300001_SM_1000_NS12placeholders2_7E:
	.zero		1
	.type		_ZN30_INTERNAL_ff59185c_4_k_cu_main4cuda3std3__45__cpo7crbeginE,@object
	.size		_ZN30_INTERNAL_ff59185c_4_k_cu_main4cuda3std3__45__cpo7crbeginE,(_ZN30_INTERNAL_ff59185c_4_k_cu_main4cuda3std6ranges3__45__cpo4nextE - _ZN30_INTERNAL_ff59185c_4_k_cu_main4cuda3std3__45__cpo7crbeginE)
_ZN30_INTERNAL_ff59185c_4_k_cu_main4cuda3std3__45__cpo7crbeginE:
	.zero		1
	.type		_ZN30_INTERNAL_ff59185c_4_k_cu_main4cuda3std6ranges3__45__cpo4nextE,@object
	.size		_ZN30_INTERNAL_ff59185c_4_k_cu_main4cuda3std6ranges3__45__cpo4nextE,(_ZN30_INTERNAL_ff59185c_4_k_cu_main4cuda3std6ranges3__45__cpo4swapE - _ZN30_INTERNAL_ff59185c_4_k_cu_main4cuda3std6ranges3__45__cpo4nextE)
_ZN30_INTERNAL_ff59185c_4_k_cu_main4cuda3std6ranges3__45__cpo4nextE:
	.zero		1
	.type		_ZN30_INTERNAL_ff59185c_4_k_cu_main4cuda3std6ranges3__45__cpo4swapE,@object
	.size		_ZN30_INTERNAL_ff59185c_4_k_cu_main4cuda3std6ranges3__45__cpo4swapE,(_ZN30_INTERNAL_ff59185c_4_k_cu_main6thrust24THRUST_300001_SM_1000_NS8cuda_cub10par_nosyncE - _ZN30_INTERNAL_ff59185c_4_k_cu_main4cuda3std6ranges3__45__cpo4swapE)
_ZN30_INTERNAL_ff59185c_4_k_cu_main4cuda3std6ranges3__45__cpo4swapE:
	.zero		1
	.type		_ZN30_INTERNAL_ff59185c_4_k_cu_main6thrust24THRUST_300001_SM_1000_NS8cuda_cub10par_nosyncE,@object
	.size		_ZN30_INTERNAL_ff59185c_4_k_cu_main6thrust24THRUST_300001_SM_1000_NS8cuda_cub10par_nosyncE,(_ZN30_INTERNAL_ff59185c_4_k_cu_main6thrust24THRUST_300001_SM_1000_NS12placeholders2_9E - _ZN30_INTERNAL_ff59185c_4_k_cu_main6thrust24THRUST_300001_SM_1000_NS8cuda_cub10par_nosyncE)
_ZN30_INTERNAL_ff59185c_4_k_cu_main6thrust24THRUST_300001_SM_1000_NS8cuda_cub10par_nosyncE:
	.zero		1
	.type		_ZN30_INTERNAL_ff59185c_4_k_cu_main6thrust24THRUST_300001_SM_1000_NS12placeholders2_9E,@object
	.size		_ZN30_INTERNAL_ff59185c_4_k_cu_main6thrust24THRUST_300001_SM_1000_NS12placeholders2_9E,(_ZN30_INTERNAL_ff59185c_4_k_cu_main4cuda3std3__432_GLOBAL__N__ff59185c_4_k_cu_main6ignoreE - _ZN30_INTERNAL_ff59185c_4_k_cu_main6thrust24THRUST_300001_SM_1000_NS12placeholders2_9E)
_ZN30_INTERNAL_ff59185c_4_k_cu_main6thrust24THRUST_300001_SM_1000_NS12placeholders2_9E:
	.zero		1
	.type		_ZN30_INTERNAL_ff59185c_4_k_cu_main4cuda3std3__432_GLOBAL__N__ff59185c_4_k_cu_main6ignoreE,@object
	.size		_ZN30_INTERNAL_ff59185c_4_k_cu_main4cuda3std3__432_GLOBAL__N__ff59185c_4_k_cu_main6ignoreE,(_ZN30_INTERNAL_ff59185c_4_k_cu_main4cuda3std6ranges3__45__cpo4dataE - _ZN30_INTERNAL_ff59185c_4_k_cu_main4cuda3std3__432_GLOBAL__N__ff59185c_4_k_cu_main6ignoreE)
_ZN30_INTERNAL_ff59185c_4_k_cu_main4cuda3std3__432_GLOBAL__N__ff59185c_4_k_cu_main6ignoreE:
	.zero		1
	.type		_ZN30_INTERNAL_ff59185c_4_k_cu_main4cuda3std6ranges3__45__cpo4dataE,@object
	.size		_ZN30_INTERNAL_ff59185c_4_k_cu_main4cuda3std6ranges3__45__cpo4dataE,(_ZN30_INTERNAL_ff59185c_4_k_cu_main6thrust24THRUST_300001_SM_1000_NS12placeholders2_1E - _ZN30_INTERNAL_ff59185c_4_k_cu_main4cuda3std6ranges3__45__cpo4dataE)
_ZN30_INTERNAL_ff59185c_4_k_cu_main4cuda3std6ranges3__45__cpo4dataE:
	.zero		1
	.type		_ZN30_INTERNAL_ff59185c_4_k_cu_main6thrust24THRUST_300001_SM_1000_NS12placeholders2_1E,@object
	.size		_ZN30_INTERNAL_ff59185c_4_k_cu_main6thrust24THRUST_300001_SM_1000_NS12placeholders2_1E,(_ZN30_INTERNAL_ff59185c_4_k_cu_main4cuda3std3__45__cpo5beginE - _ZN30_INTERNAL_ff59185c_4_k_cu_main6thrust24THRUST_300001_SM_1000_NS12placeholders2_1E)
_ZN30_INTERNAL_ff59185c_4_k_cu_main6thrust24THRUST_300001_SM_1000_NS12placeholders2_1E:
	.zero		1
	.type		_ZN30_INTERNAL_ff59185c_4_k_cu_main4cuda3std3__45__cpo5beginE,@object
	.size		_ZN30_INTERNAL_ff59185c_4_k_cu_main4cuda3std3__45__cpo5beginE,(_ZN30_INTERNAL_ff59185c_4_k_cu_main4cuda3std6ranges3__45__cpo5beginE - _ZN30_INTERNAL_ff59185c_4_k_cu_main4cuda3std3__45__cpo5beginE)
_ZN30_INTERNAL_ff59185c_4_k_cu_main4cuda3std3__45__cpo5beginE:
	.zero		1
	.type		_ZN30_INTERNAL_ff59185c_4_k_cu_main4cuda3std6ranges3__45__cpo5beginE,@object
	.size		_ZN30_INTERNAL_ff59185c_4_k_cu_main4cuda3std6ranges3__45__cpo5beginE,(_ZN30_INTERNAL_ff59185c_4_k_cu_main6thrust24THRUST_300001_SM_1000_NS12placeholders2_5E - _ZN30_INTERNAL_ff59185c_4_k_cu_main4cuda3std6ranges3__45__cpo5beginE)
_ZN30_INTERNAL_ff59185c_4_k_cu_main4cuda3std6ranges3__45__cpo5beginE:
	.zero		1
	.type		_ZN30_INTERNAL_ff59185c_4_k_cu_main6thrust24THRUST_300001_SM_1000_NS12placeholders2_5E,@object
	.size		_ZN30_INTERNAL_ff59185c_4_k_cu_main6thrust24THRUST_300001_SM_1000_NS12placeholders2_5E,(_ZN30_INTERNAL_ff59185c_4_k_cu_main4cuda3std3__45__cpo6rbeginE - _ZN30_INTERNAL_ff59185c_4_k_cu_main6thrust24THRUST_300001_SM_1000_NS12placeholders2_5E)
_ZN30_INTERNAL_ff59185c_4_k_cu_main6thrust24THRUST_300001_SM_1000_NS12placeholders2_5E:
	.zero		1
	.type		_ZN30_INTERNAL_ff59185c_4_k_cu_main4cuda3std3__45__cpo6rbeginE,@object
	.size		_ZN30_INTERNAL_ff59185c_4_k_cu_main4cuda3std3__45__cpo6rbeginE,(_ZN30_INTERNAL_ff59185c_4_k_cu_main4cuda3std6ranges3__45__cpo7advanceE - _ZN30_INTERNAL_ff59185c_4_k_cu_main4cuda3std3__45__cpo6rbeginE)
_ZN30_INTERNAL_ff59185c_4_k_cu_main4cuda3std3__45__cpo6rbeginE:
	.zero		1
	.type		_ZN30_INTERNAL_ff59185c_4_k_cu_main4cuda3std6ranges3__45__cpo7advanceE,@object
	.size		_ZN30_INTERNAL_ff59185c_4_k_cu_main4cuda3std6ranges3__45__cpo7advanceE,(_ZN30_INTERNAL_ff59185c_4_k_cu_main4cuda3std3__47nulloptE - _ZN30_INTERNAL_ff59185c_4_k_cu_main4cuda3std6ranges3__45__cpo7advanceE)
_ZN30_INTERNAL_ff59185c_4_k_cu_main4cuda3std6ranges3__45__cpo7advanceE:
	.zero		1
	.type		_ZN30_INTERNAL_ff59185c_4_k_cu_main4cuda3std3__47nulloptE,@object
	.size		_ZN30_INTERNAL_ff59185c_4_k_cu_main4cuda3std3__47nulloptE,(_ZN30_INTERNAL_ff59185c_4_k_cu_main4cuda3std6ranges3__45__cpo8distanceE - _ZN30_INTERNAL_ff59185c_4_k_cu_main4cuda3std3__47nulloptE)
_ZN30_INTERNAL_ff59185c_4_k_cu_main4cuda3std3__47nulloptE:
	.zero		1
	.type		_ZN30_INTERNAL_ff59185c_4_k_cu_main4cuda3std6ranges3__45__cpo8distanceE,@object
	.size		_ZN30_INTERNAL_ff59185c_4_k_cu_main4cuda3std6ranges3__45__cpo8distanceE,(_ZN30_INTERNAL_ff59185c_4_k_cu_main6thrust24THRUST_300001_SM_1000_NS12placeholders3_10E - _ZN30_INTERNAL_ff59185c_4_k_cu_main4cuda3std6ranges3__45__cpo8distanceE)
_ZN30_INTERNAL_ff59185c_4_k_cu_main4cuda3std6ranges3__45__cpo8distanceE:
	.zero		1
	.type		_ZN30_INTERNAL_ff59185c_4_k_cu_main6thrust24THRUST_300001_SM_1000_NS12placeholders3_10E,@object
	.size		_ZN30_INTERNAL_ff59185c_4_k_cu_main6thrust24THRUST_300001_SM_1000_NS12placeholders3_10E,(_ZN30_INTERNAL_ff59185c_4_k_cu_main4cuda3std3__419piecewise_constructE - _ZN30_INTERNAL_ff59185c_4_k_cu_main6thrust24THRUST_300001_SM_1000_NS12placeholders3_10E)
_ZN30_INTERNAL_ff59185c_4_k_cu_main6thrust24THRUST_300001_SM_1000_NS12placeholders3_10E:
	.zero		1
	.type		_ZN30_INTERNAL_ff59185c_4_k_cu_main4cuda3std3__419piecewise_constructE,@object
	.size		_ZN30_INTERNAL_ff59185c_4_k_cu_main4cuda3std3__419piecewise_constructE,(_ZN30_INTERNAL_ff59185c_4_k_cu_main4cuda3std6ranges3__45__cpo5cdataE - _ZN30_INTERNAL_ff59185c_4_k_cu_main4cuda3std3__419piecewise_constructE)
_ZN30_INTERNAL_ff59185c_4_k_cu_main4cuda3std3__419piecewise_constructE:
	.zero		1
	.type		_ZN30_INTERNAL_ff59185c_4_k_cu_main4cuda3std6ranges3__45__cpo5cdataE,@object
	.size		_ZN30_INTERNAL_ff59185c_4_k_cu_main4cuda3std6ranges3__45__cpo5cdataE,(_ZN30_INTERNAL_ff59185c_4_k_cu_main6thrust24THRUST_300001_SM_1000_NS12placeholders2_2E - _ZN30_INTERNAL_ff59185c_4_k_cu_main4cuda3std6ranges3__45__cpo5cdataE)
_ZN30_INTERNAL_ff59185c_4_k_cu_main4cuda3std6ranges3__45__cpo5cdataE:
	.zero		1
	.type		_ZN30_INTERNAL_ff59185c_4_k_cu_main6thrust24THRUST_300001_SM_1000_NS12placeholders2_2E,@object
	.size		_ZN30_INTERNAL_ff59185c_4_k_cu_main6thrust24THRUST_300001_SM_1000_NS12placeholders2_2E,(_ZN30_INTERNAL_ff59185c_4_k_cu_main4cuda3std3__45__cpo3endE - _ZN30_INTERNAL_ff59185c_4_k_cu_main6thrust24THRUST_300001_SM_1000_NS12placeholders2_2E)
_ZN30_INTERNAL_ff59185c_4_k_cu_main6thrust24THRUST_300001_SM_1000_NS12placeholders2_2E:
	.zero		1
	.type		_ZN30_INTERNAL_ff59185c_4_k_cu_main4cuda3std3__45__cpo3endE,@object
	.size		_ZN30_INTERNAL_ff59185c_4_k_cu_main4cuda3std3__45__cpo3endE,(_ZN30_INTERNAL_ff59185c_4_k_cu_main4cuda3std6ranges3__45__cpo3endE - _ZN30_INTERNAL_ff59185c_4_k_cu_main4cuda3std3__45__cpo3endE)
_ZN30_INTERNAL_ff59185c_4_k_cu_main4cuda3std3__45__cpo3endE:
	.zero		1
	.type		_ZN30_INTERNAL_ff59185c_4_k_cu_main4cuda3std6ranges3__45__cpo3endE,@object
	.size		_ZN30_INTERNAL_ff59185c_4_k_cu_main4cuda3std6ranges3__45__cpo3endE,(_ZN30_INTERNAL_ff59185c_4_k_cu_main6thrust24THRUST_300001_SM_1000_NS12placeholders2_6E - _ZN30_INTERNAL_ff59185c_4_k_cu_main4cuda3std6ranges3__45__cpo3endE)
_ZN30_INTERNAL_ff59185c_4_k_cu_main4cuda3std6ranges3__45__cpo3endE:
	.zero		1
	.type		_ZN30_INTERNAL_ff59185c_4_k_cu_main6thrust24THRUST_300001_SM_1000_NS12placeholders2_6E,@object
	.size		_ZN30_INTERNAL_ff59185c_4_k_cu_main6thrust24THRUST_300001_SM_1000_NS12placeholders2_6E,(_ZN30_INTERNAL_ff59185c_4_k_cu_main4cuda3std3__45__cpo4rendE - _ZN30_INTERNAL_ff59185c_4_k_cu_main6thrust24THRUST_300001_SM_1000_NS12placeholders2_6E)
_ZN30_INTERNAL_ff59185c_4_k_cu_main6thrust24THRUST_300001_SM_1000_NS12placeholders2_6E:
	.zero		1
	.type		_ZN30_INTERNAL_ff59185c_4_k_cu_main4cuda3std3__45__cpo4rendE,@object
	.size		_ZN30_INTERNAL_ff59185c_4_k_cu_main4cuda3std3__45__cpo4rendE,(_ZN30_INTERNAL_ff59185c_4_k_cu_main4cuda3std6ranges3__45__cpo9iter_swapE - _ZN30_INTERNAL_ff59185c_4_k_cu_main4cuda3std3__45__cpo4rendE)
_ZN30_INTERNAL_ff59185c_4_k_cu_main4cuda3std3__45__cpo4rendE:
	.zero		1
	.type		_ZN30_INTERNAL_ff59185c_4_k_cu_main4cuda3std6ranges3__45__cpo9iter_swapE,@object
	.size		_ZN30_INTERNAL_ff59185c_4_k_cu_main4cuda3std6ranges3__45__cpo9iter_swapE,(_ZN30_INTERNAL_ff59185c_4_k_cu_main4cuda3std3__48unexpectE - _ZN30_INTERNAL_ff59185c_4_k_cu_main4cuda3std6ranges3__45__cpo9iter_swapE)
_ZN30_INTERNAL_ff59185c_4_k_cu_main4cuda3std6ranges3__45__cpo9iter_swapE:
	.zero		1
	.type		_ZN30_INTERNAL_ff59185c_4_k_cu_main4cuda3std3__48unexpectE,@object
	.size		_ZN30_INTERNAL_ff59185c_4_k_cu_main4cuda3std3__48unexpectE,(_ZN30_INTERNAL_ff59185c_4_k_cu_main6thrust24THRUST_300001_SM_1000_NS8cuda_cub3parE - _ZN30_INTERNAL_ff59185c_4_k_cu_main4cuda3std3__48unexpectE)
_ZN30_INTERNAL_ff59185c_4_k_cu_main4cuda3std3__48unexpectE:
	.zero		1
	.type		_ZN30_INTERNAL_ff59185c_4_k_cu_main6thrust24THRUST_300001_SM_1000_NS8cuda_cub3parE,@object
	.size		_ZN30_INTERNAL_ff59185c_4_k_cu_main6thrust24THRUST_300001_SM_1000_NS8cuda_cub3parE,(_ZN30_INTERNAL_ff59185c_4_k_cu_main6thrust24THRUST_300001_SM_1000_NS12placeholders2_4E - _ZN30_INTERNAL_ff59185c_4_k_cu_main6thrust24THRUST_300001_SM_1000_NS8cuda_cub3parE)
_ZN30_INTERNAL_ff59185c_4_k_cu_main6thrust24THRUST_300001_SM_1000_NS8cuda_cub3parE:
	.zero		1
	.type		_ZN30_INTERNAL_ff59185c_4_k_cu_main6thrust24THRUST_300001_SM_1000_NS12placeholders2_4E,@object
	.size		_ZN30_INTERNAL_ff59185c_4_k_cu_main6thrust24THRUST_300001_SM_1000_NS12placeholders2_4E,(_ZN30_INTERNAL_ff59185c_4_k_cu_main4cuda3std3__45__cpo4cendE - _ZN30_INTERNAL_ff59185c_4_k_cu_main6thrust24THRUST_300001_SM_1000_NS12placeholders2_4E)
_ZN30_INTERNAL_ff59185c_4_k_cu_main6thrust24THRUST_300001_SM_1000_NS12placeholders2_4E:
	.zero		1
	.type		_ZN30_INTERNAL_ff59185c_4_k_cu_main4cuda3std3__45__cpo4cendE,@object
	.size		_ZN30_INTERNAL_ff59185c_4_k_cu_main4cuda3std3__45__cpo4cendE,(_ZN30_INTERNAL_ff59185c_4_k_cu_main4cuda3std6ranges3__45__cpo4cendE - _ZN30_INTERNAL_ff59185c_4_k_cu_main4cuda3std3__45__cpo4cendE)
_ZN30_INTERNAL_ff59185c_4_k_cu_main4cuda3std3__45__cpo4cendE:
	.zero		1
	.type		_ZN30_INTERNAL_ff59185c_4_k_cu_main4cuda3std6ranges3__45__cpo4cendE,@object
	.size		_ZN30_INTERNAL_ff59185c_4_k_cu_main4cuda3std6ranges3__45__cpo4cendE,(_ZN30_INTERNAL_ff59185c_4_k_cu_main4cuda3std3__420unreachable_sentinelE - _ZN30_INTERNAL_ff59185c_4_k_cu_main4cuda3std6ranges3__45__cpo4cendE)
_ZN30_INTERNAL_ff59185c_4_k_cu_main4cuda3std6ranges3__45__cpo4cendE:
	.zero		1
	.type		_ZN30_INTERNAL_ff59185c_4_k_cu_main4cuda3std3__420unreachable_sentinelE,@object
	.size		_ZN30_INTERNAL_ff59185c_4_k_cu_main4cuda3std3__420unreachable_sentinelE,(_ZN30_INTERNAL_ff59185c_4_k_cu_main4cuda3std6ranges3__45__cpo5ssizeE - _ZN30_INTERNAL_ff59185c_4_k_cu_main4cuda3std3__420unreachable_sentinelE)
_ZN30_INTERNAL_ff59185c_4_k_cu_main4cuda3std3__420unreachable_sentinelE:
	.zero		1
	.type		_ZN30_INTERNAL_ff59185c_4_k_cu_main4cuda3std6ranges3__45__cpo5ssizeE,@object
	.size		_ZN30_INTERNAL_ff59185c_4_k_cu_main4cuda3std6ranges3__45__cpo5ssizeE,(_ZN30_INTERNAL_ff59185c_4_k_cu_main6thrust24THRUST_300001_SM_1000_NS12placeholders2_8E - _ZN30_INTERNAL_ff59185c_4_k_cu_main4cuda3std6ranges3__45__cpo5ssizeE)
_ZN30_INTERNAL_ff59185c_4_k_cu_main4cuda3std6ranges3__45__cpo5ssizeE:
	.zero		1
	.type		_ZN30_INTERNAL_ff59185c_4_k_cu_main6thrust24THRUST_300001_SM_1000_NS12placeholders2_8E,@object
	.size		_ZN30_INTERNAL_ff59185c_4_k_cu_main6thrust24THRUST_300001_SM_1000_NS12placeholders2_8E,(_ZN30_INTERNAL_ff59185c_4_k_cu_main4cuda3std3__45__cpo5crendE - _ZN30_INTERNAL_ff59185c_4_k_cu_main6thrust24THRUST_300001_SM_1000_NS12placeholders2_8E)
_ZN30_INTERNAL_ff59185c_4_k_cu_main6thrust24THRUST_300001_SM_1000_NS12placeholders2_8E:
	.zero		1
	.type		_ZN30_INTERNAL_ff59185c_4_k_cu_main4cuda3std3__45__cpo5crendE,@object
	.size		_ZN30_INTERNAL_ff59185c_4_k_cu_main4cuda3std3__45__cpo5crendE,(_ZN30_INTERNAL_ff59185c_4_k_cu_main4cuda3std6ranges3__45__cpo4prevE - _ZN30_INTERNAL_ff59185c_4_k_cu_main4cuda3std3__45__cpo5crendE)
_ZN30_INTERNAL_ff59185c_4_k_cu_main4cuda3std3__45__cpo5crendE:
	.zero		1
	.type		_ZN30_INTERNAL_ff59185c_4_k_cu_main4cuda3std6ranges3__45__cpo4prevE,@object
	.size		_ZN30_INTERNAL_ff59185c_4_k_cu_main4cuda3std6ranges3__45__cpo4prevE,(_ZN30_INTERNAL_ff59185c_4_k_cu_main4cuda3std6ranges3__45__cpo9iter_moveE - _ZN30_INTERNAL_ff59185c_4_k_cu_main4cuda3std6ranges3__45__cpo4prevE)
_ZN30_INTERNAL_ff59185c_4_k_cu_main4cuda3std6ranges3__45__cpo4prevE:
	.zero		1
	.type		_ZN30_INTERNAL_ff59185c_4_k_cu_main4cuda3std6ranges3__45__cpo9iter_moveE,@object
	.size		_ZN30_INTERNAL_ff59185c_4_k_cu_main4cuda3std6ranges3__45__cpo9iter_moveE,(_ZN30_INTERNAL_ff59185c_4_k_cu_main6thrust24THRUST_300001_SM_1000_NS6system6detail10sequential3seqE - _ZN30_INTERNAL_ff59185c_4_k_cu_main4cuda3std6ranges3__45__cpo9iter_moveE)
_ZN30_INTERNAL_ff59185c_4_k_cu_main4cuda3std6ranges3__45__cpo9iter_moveE:
	.zero		1
	.type		_ZN30_INTERNAL_ff59185c_4_k_cu_main6thrust24THRUST_300001_SM_1000_NS6system6detail10sequential3seqE,@object
	.size		_ZN30_INTERNAL_ff59185c_4_k_cu_main6thrust24THRUST_300001_SM_1000_NS6system6detail10sequential3seqE,(.L_31 - _ZN30_INTERNAL_ff59185c_4_k_cu_main6thrust24THRUST_300001_SM_1000_NS6system6detail10sequential3seqE)
_ZN30_INTERNAL_ff59185c_4_k_cu_main6thrust24THRUST_300001_SM_1000_NS6system6detail10sequential3seqE:
	.zero		1
.L_31:


//--------------------- .nv.shared._ZN3cub18CUB_300001_SM_10006detail6reduce18DeviceReduceKernelINS2_10policy_hubIfyN4cuda3std3__44plusIfEEE10Policy1000EN6thrust24THRUST_300001_SM_1000_NS6detail15normal_iteratorINSD_10device_ptrIfEEEEyS9_f6squareIfEEEvT0_PT3_T1_NS0_13GridEvenShareISO_EET2_T4_ --------------------------
	.section	.nv.shared._ZN3cub18CUB_300001_SM_10006detail6reduce18DeviceReduceKernelINS2_10policy_hubIfyN4cuda3std3__44plusIfEEE10Policy1000EN6thrust24THRUST_300001_SM_1000_NS6detail15normal_iteratorINSD_10device_ptrIfEEEEyS9_f6squareIfEEEvT0_PT3_T1_NS0_13GridEvenShareISO_EET2_T4_,"aw",@nobits
	.sectionflags	@""
	.align	4
.nv.shared._ZN3cub18CUB_300001_SM_10006detail6reduce18DeviceReduceKernelINS2_10policy_hubIfyN4cuda3std3__44plusIfEEE10Policy1000EN6thrust24THRUST_300001_SM_1000_NS6detail15normal_iteratorINSD_10device_ptrIfEEEEyS9_f6squareIfEEEvT0_PT3_T1_NS0_13GridEvenShareISO_EET2_T4_:
	.zero		1068


//--------------------- .nv.shared._ZN3cub18CUB_300001_SM_10006detail6reduce28DeviceReduceSingleTileKernelINS2_10policy_hubIfyN4cuda3std3__44plusIfEEE10Policy1000EN6thrust24THRUST_300001_SM_1000_NS6detail15normal_iteratorINSD_10device_ptrIfEEEEPfyS9_ff6squareIfEEEvT0_T1_T2_T3_T4_T6_ --------------------------
	.section	.nv.shared._ZN3cub18CUB_300001_SM_10006detail6reduce28DeviceReduceSingleTileKernelINS2_10policy_hubIfyN4cuda3std3__44plusIfEEE10Policy1000EN6thrust24THRUST_300001_SM_1000_NS6detail15normal_iteratorINSD_10device_ptrIfEEEEPfyS9_ff6squareIfEEEvT0_T1_T2_T3_T4_T6_,"aw",@nobits
	.sectionflags	@""
	.align	4
.nv.shared._ZN3cub18CUB_300001_SM_10006detail6reduce28DeviceReduceSingleTileKernelINS2_10policy_hubIfyN4cuda3std3__44plusIfEEE10Policy1000EN6thrust24THRUST_300001_SM_1000_NS6detail15normal_iteratorINSD_10device_ptrIfEEEEPfyS9_ff6squareIfEEEvT0_T1_T2_T3_T4_T6_:
	.zero		1068


//--------------------- .nv.shared._ZN3cub18CUB_300001_SM_10006detail6reduce28DeviceReduceSingleTileKernelINS2_10policy_hubIfjN4cuda3std3__44plusIfEEE10Policy1000EPfSC_iS9_ffNS7_10__identityEEEvT0_T1_T2_T3_T4_T6_ --------------------------
	.section	.nv.shared._ZN3cub18CUB_300001_SM_10006detail6reduce28DeviceReduceSingleTileKernelINS2_10policy_hubIfjN4cuda3std3__44plusIfEEE10Policy1000EPfSC_iS9_ffNS7_10__identityEEEvT0_T1_T2_T3_T4_T6_,"aw",@nobits
	.sectionflags	@""
	.align	4
.nv.shared._ZN3cub18CUB_300001_SM_10006detail6reduce28DeviceReduceSingleTileKernelINS2_10policy_hubIfjN4cuda3std3__44plusIfEEE10Policy1000EPfSC_iS9_ffNS7_10__identityEEEvT0_T1_T2_T3_T4_T6_:
	.zero		1108


//--------------------- .nv.shared._ZN3cub18CUB_300001_SM_10006detail6reduce18DeviceReduceKernelINS2_10policy_hubIfjN4cuda3std3__44plusIfEEE10Policy1000EN6thrust24THRUST_300001_SM_1000_NS6detail15normal_iteratorINSD_10device_ptrIfEEEEjS9_f6squareIfEEEvT0_PT3_T1_NS0_13GridEvenShareISO_EET2_T4_ --------------------------
	.section	.nv.shared._ZN3cub18CUB_300001_SM_10006detail6reduce18DeviceReduceKernelINS2_10policy_hubIfjN4cuda3std3__44plusIfEEE10Policy1000EN6thrust24THRUST_300001_SM_1000_NS6detail15normal_iteratorINSD_10device_ptrIfEEEEjS9_f6squareIfEEEvT0_PT3_T1_NS0_13GridEvenShareISO_EET2_T4_,"aw",@nobits
	.sectionflags	@""
	.align	4
.nv.shared._ZN3cub18CUB_300001_SM_10006detail6reduce18DeviceReduceKernelINS2_10policy_hubIfjN4cuda3std3__44plusIfEEE10Policy1000EN6thrust24THRUST_300001_SM_1000_NS6detail15normal_iteratorINSD_10device_ptrIfEEEEjS9_f6squareIfEEEvT0_PT3_T1_NS0_13GridEvenShareISO_EET2_T4_:
	.zero		1108


//--------------------- .nv.shared._ZN3cub18CUB_300001_SM_10006detail6reduce28DeviceReduceSingleTileKernelINS2_10policy_hubIfjN4cuda3std3__44plusIfEEE10Policy1000EN6thrust24THRUST_300001_SM_1000_NS6detail15normal_iteratorINSD_10device_ptrIfEEEEPfjS9_ff6squareIfEEEvT0_T1_T2_T3_T4_T6_ --------------------------
	.section	.nv.shared._ZN3cub18CUB_300001_SM_10006detail6reduce28DeviceReduceSingleTileKernelINS2_10policy_hubIfjN4cuda3std3__44plusIfEEE10Policy1000EN6thrust24THRUST_300001_SM_1000_NS6detail15normal_iteratorINSD_10device_ptrIfEEEEPfjS9_ff6squareIfEEEvT0_T1_T2_T3_T4_T6_,"aw",@nobits
	.sectionflags	@""
	.align	4
.nv.shared._ZN3cub18CUB_300001_SM_10006detail6reduce28DeviceReduceSingleTileKernelINS2_10policy_hubIfjN4cuda3std3__44plusIfEEE10Policy1000EN6thrust24THRUST_300001_SM_1000_NS6detail15normal_iteratorINSD_10device_ptrIfEEEEPfjS9_ff6squareIfEEEvT0_T1_T2_T3_T4_T6_:
	.zero		1108


//--------------------- .nv.constant0._ZN3cub18CUB_300001_SM_10006detail6reduce28DeviceReduceSingleTileKernelINS2_10policy_hubIfyN4cuda3std3__44plusIfEEE10Policy1000EPfSC_iS9_ffNS7_10__identityEEEvT0_T1_T2_T3_T4_T6_ --------------------------
	.section	.nv.constant0._ZN3cub18CUB_300001_SM_10006detail6reduce28DeviceReduceSingleTileKernelINS2_10policy_hubIfyN4cuda3std3__44plusIfEEE10Policy1000EPfSC_iS9_ffNS7_10__identityEEEvT0_T1_T2_T3_T4_T6_,"a",@progbits
	.sectionflags	@""
	.align	4
.nv.constant0._ZN3cub18CUB_300001_SM_10006detail6reduce28DeviceReduceSingleTileKernelINS2_10policy_hubIfyN4cuda3std3__44plusIfEEE10Policy1000EPfSC_iS9_ffNS7_10__identityEEEvT0_T1_T2_T3_T4_T6_:
	.zero		925


//--------------------- .nv.constant0._ZN3cub18CUB_300001_SM_10006detail6reduce18DeviceReduceKernelINS2_10policy_hubIfyN4cuda3std3__44plusIfEEE10Policy1000EN6thrust24THRUST_300001_SM_1000_NS6detail15normal_iteratorINSD_10device_ptrIfEEEEyS9_f6squareIfEEEvT0_PT3_T1_NS0_13GridEvenShareISO_EET2_T4_ --------------------------
	.section	.nv.constant0._ZN3cub18CUB_300001_SM_10006detail6reduce18DeviceReduceKernelINS2_10policy_hubIfyN4cuda3std3__44plusIfEEE10Policy1000EN6thrust24THRUST_300001_SM_1000_NS6detail15normal_iteratorINSD_10device_ptrIfEEEEyS9_f6squareIfEEEvT0_PT3_T1_NS0_13GridEvenShareISO_EET2_T4_,"a",@progbits
	.sectionflags	@""
	.align	4
.nv.constant0._ZN3cub18CUB_300001_SM_10006detail6reduce18DeviceReduceKernelINS2_10policy_hubIfyN4cuda3std3__44plusIfEEE10Policy1000EN6thrust24THRUST_300001_SM_1000_NS6detail15normal_iteratorINSD_10device_ptrIfEEEEyS9_f6squareIfEEEvT0_PT3_T1_NS0_13GridEvenShareISO_EET2_T4_:
	.zero		994


//--------------------- .nv.constant0._ZN3cub18CUB_300001_SM_10006detail6reduce28DeviceReduceSingleTileKernelINS2_10policy_hubIfyN4cuda3std3__44plusIfEEE10Policy1000EN6thrust24THRUST_300001_SM_1000_NS6detail15normal_iteratorINSD_10device_ptrIfEEEEPfyS9_ff6squareIfEEEvT0_T1_T2_T3_T4_T6_ --------------------------
	.section	.nv.constant0._ZN3cub18CUB_300001_SM_10006detail6reduce28DeviceReduceSingleTileKernelINS2_10policy_hubIfyN4cuda3std3__44plusIfEEE10Policy1000EN6thrust24THRUST_300001_SM_1000_NS6detail15normal_iteratorINSD_10device_ptrIfEEEEPfyS9_ff6squareIfEEEvT0_T1_T2_T3_T4_T6_,"a",@progbits
	.sectionflags	@""
	.align	4
.nv.constant0._ZN3cub18CUB_300001_SM_10006detail6reduce28DeviceReduceSingleTileKernelINS2_10policy_hubIfyN4cuda3std3__44plusIfEEE10Policy1000EN6thrust24THRUST_300001_SM_1000_NS6detail15normal_iteratorINSD_10device_ptrIfEEEEPfyS9_ff6squareIfEEEvT0_T1_T2_T3_T4_T6_:
	.zero		929


//--------------------- .nv.constant0._ZN3cub18CUB_300001_SM_10006detail6reduce28DeviceReduceSingleTileKernelINS2_10policy_hubIfjN4cuda3std3__44plusIfEEE10Policy1000EPfSC_iS9_ffNS7_10__identityEEEvT0_T1_T2_T3_T4_T6_ --------------------------
	.section	.nv.constant0._ZN3cub18CUB_300001_SM_10006detail6reduce28DeviceReduceSingleTileKernelINS2_10policy_hubIfjN4cuda3std3__44plusIfEEE10Policy1000EPfSC_iS9_ffNS7_10__identityEEEvT0_T1_T2_T3_T4_T6_,"a",@progbits
	.sectionflags	@""
	.align	4
.nv.constant0._ZN3cub18CUB_300001_SM_10006detail6reduce28DeviceReduceSingleTileKernelINS2_10policy_hubIfjN4cuda3std3__44plusIfEEE10Policy1000EPfSC_iS9_ffNS7_10__identityEEEvT0_T1_T2_T3_T4_T6_:
	.zero		925


//--------------------- .nv.constant0._ZN3cub18CUB_300001_SM_10006detail6reduce18DeviceReduceKernelINS2_10policy_hubIfjN4cuda3std3__44plusIfEEE10Policy1000EN6thrust24THRUST_300001_SM_1000_NS6detail15normal_iteratorINSD_10device_ptrIfEEEEjS9_f6squareIfEEEvT0_PT3_T1_NS0_13GridEvenShareISO_EET2_T4_ --------------------------
	.section	.nv.constant0._ZN3cub18CUB_300001_SM_10006detail6reduce18DeviceReduceKernelINS2_10policy_hubIfjN4cuda3std3__44plusIfEEE10Policy1000EN6thrust24THRUST_300001_SM_1000_NS6detail15normal_iteratorINSD_10device_ptrIfEEEEjS9_f6squareIfEEEvT0_PT3_T1_NS0_13GridEvenShareISO_EET2_T4_,"a",@progbits
	.sectionflags	@""
	.align	4
.nv.constant0._ZN3cub18CUB_300001_SM_10006detail6reduce18DeviceReduceKernelINS2_10policy_hubIfjN4cuda3std3__44plusIfEEE10Policy1000EN6thrust24THRUST_300001_SM_1000_NS6detail15normal_iteratorINSD_10device_ptrIfEEEEjS9_f6squareIfEEEvT0_PT3_T1_NS0_13GridEvenShareISO_EET2_T4_:
	.zero		958


//--------------------- .nv.constant0._ZN3cub18CUB_300001_SM_10006detail6reduce28DeviceReduceSingleTileKernelINS2_10policy_hubIfjN4cuda3std3__44plusIfEEE10Policy1000EN6thrust24THRUST_300001_SM_1000_NS6detail15normal_iteratorINSD_10device_ptrIfEEEEPfjS9_ff6squareIfEEEvT0_T1_T2_T3_T4_T6_ --------------------------
	.section	.nv.constant0._ZN3cub18CUB_300001_SM_10006detail6reduce28DeviceReduceSingleTileKernelINS2_10policy_hubIfjN4cuda3std3__44plusIfEEE10Policy1000EN6thrust24THRUST_300001_SM_1000_NS6detail15normal_iteratorINSD_10device_ptrIfEEEEPfjS9_ff6squareIfEEEvT0_T1_T2_T3_T4_T6_,"a",@progbits
	.sectionflags	@""
	.align	4
.nv.constant0._ZN3cub18CUB_300001_SM_10006detail6reduce28DeviceReduceSingleTileKernelINS2_10policy_hubIfjN4cuda3std3__44plusIfEEE10Policy1000EN6thrust24THRUST_300001_SM_1000_NS6detail15normal_iteratorINSD_10device_ptrIfEEEEPfjS9_ff6squareIfEEEvT0_T1_T2_T3_T4_T6_:
	.zero		925


//--------------------- .nv.constant0._ZN3cub18CUB_300001_SM_10006detail11EmptyKernelIvEEvv --------------------------
	.section	.nv.constant0._ZN3cub18CUB_300001_SM_10006detail11EmptyKernelIvEEvv,"a",@progbits
	.sectionflags	@""
	.align	4
.nv.constant0._ZN3cub18CUB_300001_SM_10006detail11EmptyKernelIvEEvv:
	.zero		896


//--------------------- SYMBOLS --------------------------

	.type		.nv.reservedSmem.offset0,@object
	.size		.nv.reservedSmem.offset0,0x4
	.type		.nv.reservedSmem.cap,@object
	.size		.nv.reservedSmem.cap,0x4
